//
// Generated by NVIDIA NVVM Compiler
//
// Compiler Build ID: CL-36424714
// Cuda compilation tools, release 13.0, V13.0.88
// Based on NVVM 20.0.0
//

.version 9.0
.target sm_100
.address_size 64

	// .globl	_Z20adaln_rmsnorm_kernelI6__halffEvPT_PKS1_S4_S4_S4_iiif
// _ZZ20adaln_rmsnorm_kernelI6__halffEvPT_PKS1_S4_S4_S4_iiifE7rms_inv has been demoted
// _ZZ20adaln_rmsnorm_kernelI13__nv_bfloat16fEvPT_PKS1_S4_S4_S4_iiifE7rms_inv has been demoted
// _ZZ20adaln_rmsnorm_kernelIffEvPT_PKS0_S3_S3_S3_iiifE7rms_inv has been demoted
// _ZZ22adaln_layernorm_kernelI6__halffEvPT_PKS1_S4_S4_S4_S4_iiifE8mean_val has been demoted
// _ZZ22adaln_layernorm_kernelI6__halffEvPT_PKS1_S4_S4_S4_S4_iiifE7inv_std has been demoted
// _ZZ22adaln_layernorm_kernelI13__nv_bfloat16fEvPT_PKS1_S4_S4_S4_S4_iiifE8mean_val has been demoted
// _ZZ22adaln_layernorm_kernelI13__nv_bfloat16fEvPT_PKS1_S4_S4_S4_S4_iiifE7inv_std has been demoted
// _ZZ22adaln_layernorm_kernelIffEvPT_PKS0_S3_S3_S3_S3_iiifE8mean_val has been demoted
// _ZZ22adaln_layernorm_kernelIffEvPT_PKS0_S3_S3_S3_S3_iiifE7inv_std has been demoted
// _ZZ17adaln_zero_kernelI6__halffEvPT_PKS1_S4_S4_S4_S4_iiifE7rms_inv has been demoted
// _ZZ17adaln_zero_kernelI13__nv_bfloat16fEvPT_PKS1_S4_S4_S4_S4_iiifE7rms_inv has been demoted
// _ZZ17adaln_zero_kernelIffEvPT_PKS0_S3_S3_S3_S3_iiifE7rms_inv has been demoted
.extern .shared .align 16 .b8 smem[];

.visible .entry _Z20adaln_rmsnorm_kernelI6__halffEvPT_PKS1_S4_S4_S4_iiif(
	.param .u64 .ptr .align 1 _Z20adaln_rmsnorm_kernelI6__halffEvPT_PKS1_S4_S4_S4_iiif_param_0,
	.param .u64 .ptr .align 1 _Z20adaln_rmsnorm_kernelI6__halffEvPT_PKS1_S4_S4_S4_iiif_param_1,
	.param .u64 .ptr .align 1 _Z20adaln_rmsnorm_kernelI6__halffEvPT_PKS1_S4_S4_S4_iiif_param_2,
	.param .u64 .ptr .align 1 _Z20adaln_rmsnorm_kernelI6__halffEvPT_PKS1_S4_S4_S4_iiif_param_3,
	.param .u64 .ptr .align 1 _Z20adaln_rmsnorm_kernelI6__halffEvPT_PKS1_S4_S4_S4_iiif_param_4,
	.param .u32 _Z20adaln_rmsnorm_kernelI6__halffEvPT_PKS1_S4_S4_S4_iiif_param_5,
	.param .u32 _Z20adaln_rmsnorm_kernelI6__halffEvPT_PKS1_S4_S4_S4_iiif_param_6,
	.param .u32 _Z20adaln_rmsnorm_kernelI6__halffEvPT_PKS1_S4_S4_S4_iiif_param_7,
	.param .f32 _Z20adaln_rmsnorm_kernelI6__halffEvPT_PKS1_S4_S4_S4_iiif_param_8
)
{
	.reg .pred 	%p<27>;
	.reg .b16 	%rs<31>;
	.reg .b32 	%r<86>;
	.reg .b32 	%f<95>;
	.reg .b64 	%rd<91>;
	// demoted variable
	.shared .align 4 .f32 _ZZ20adaln_rmsnorm_kernelI6__halffEvPT_PKS1_S4_S4_S4_iiifE7rms_inv;
	ld.param.u64 	%rd18, [_Z20adaln_rmsnorm_kernelI6__halffEvPT_PKS1_S4_S4_S4_iiif_param_0];
	ld.param.u64 	%rd19, [_Z20adaln_rmsnorm_kernelI6__halffEvPT_PKS1_S4_S4_S4_iiif_param_1];
	ld.param.u64 	%rd20, [_Z20adaln_rmsnorm_kernelI6__halffEvPT_PKS1_S4_S4_S4_iiif_param_2];
	ld.param.u64 	%rd21, [_Z20adaln_rmsnorm_kernelI6__halffEvPT_PKS1_S4_S4_S4_iiif_param_3];
	ld.param.u64 	%rd22, [_Z20adaln_rmsnorm_kernelI6__halffEvPT_PKS1_S4_S4_S4_iiif_param_4];
	ld.param.u32 	%r21, [_Z20adaln_rmsnorm_kernelI6__halffEvPT_PKS1_S4_S4_S4_iiif_param_6];
	ld.param.u32 	%r20, [_Z20adaln_rmsnorm_kernelI6__halffEvPT_PKS1_S4_S4_S4_iiif_param_7];
	ld.param.f32 	%f13, [_Z20adaln_rmsnorm_kernelI6__halffEvPT_PKS1_S4_S4_S4_iiif_param_8];
	cvta.to.global.u64 	%rd1, %rd18;
	cvta.to.global.u64 	%rd2, %rd22;
	cvta.to.global.u64 	%rd3, %rd21;
	cvta.to.global.u64 	%rd4, %rd20;
	cvta.to.global.u64 	%rd5, %rd19;
	mov.u32 	%r22, %ctaid.x;
	div.s32 	%r23, %r22, %r21;
	mov.u32 	%r85, %tid.x;
	mov.u32 	%r2, %ntid.x;
	mul.lo.s32 	%r24, %r20, %r22;
	cvt.s64.s32 	%rd6, %r24;
	mul.wide.s32 	%rd23, %r24, 2;
	add.s64 	%rd7, %rd5, %rd23;
	mul.lo.s32 	%r25, %r23, %r20;
	cvt.s64.s32 	%rd8, %r25;
	setp.ge.s32 	%p1, %r85, %r20;
	mov.f32 	%f93, 0f00000000;
	@%p1 bra 	$L__BB0_6;
	add.s32 	%r26, %r85, %r2;
	max.u32 	%r27, %r20, %r26;
	setp.lt.u32 	%p2, %r26, %r20;
	selp.u32 	%r28, 1, 0, %p2;
	add.s32 	%r29, %r26, %r28;
	sub.s32 	%r30, %r27, %r29;
	div.u32 	%r31, %r30, %r2;
	add.s32 	%r3, %r31, %r28;
	and.b32  	%r32, %r3, 3;
	setp.eq.s32 	%p3, %r32, 3;
	mov.f32 	%f93, 0f00000000;
	mov.u32 	%r81, %r85;
	@%p3 bra 	$L__BB0_4;
	shl.b64 	%rd24, %rd6, 1;
	mul.wide.u32 	%rd25, %r85, 2;
	add.s64 	%rd26, %rd24, %rd25;
	add.s64 	%rd89, %rd5, %rd26;
	mul.wide.u32 	%rd10, %r2, 2;
	add.s32 	%r33, %r3, 1;
	and.b32  	%r34, %r33, 3;
	neg.s32 	%r79, %r34;
	mov.f32 	%f93, 0f00000000;
	mov.u32 	%r81, %r85;
$L__BB0_3:
	.pragma "nounroll";
	ld.global.nc.u16 	%rs1, [%rd89];
	// begin inline asm
	{  cvt.f32.f16 %f18, %rs1;}

	// end inline asm
	fma.rn.f32 	%f93, %f18, %f18, %f93;
	add.s32 	%r81, %r81, %r2;
	add.s64 	%rd89, %rd89, %rd10;
	add.s32 	%r79, %r79, 1;
	setp.ne.s32 	%p4, %r79, 0;
	@%p4 bra 	$L__BB0_3;
$L__BB0_4:
	setp.lt.u32 	%p5, %r3, 3;
	@%p5 bra 	$L__BB0_6;
$L__BB0_5:
	mul.wide.u32 	%rd27, %r81, 2;
	add.s64 	%rd28, %rd7, %rd27;
	ld.global.nc.u16 	%rs2, [%rd28];
	// begin inline asm
	{  cvt.f32.f16 %f19, %rs2;}

	// end inline asm
	fma.rn.f32 	%f23, %f19, %f19, %f93;
	add.s32 	%r35, %r81, %r2;
	mul.wide.u32 	%rd29, %r35, 2;
	add.s64 	%rd30, %rd7, %rd29;
	ld.global.nc.u16 	%rs3, [%rd30];
	// begin inline asm
	{  cvt.f32.f16 %f20, %rs3;}

	// end inline asm
	fma.rn.f32 	%f24, %f20, %f20, %f23;
	add.s32 	%r36, %r35, %r2;
	mul.wide.u32 	%rd31, %r36, 2;
	add.s64 	%rd32, %rd7, %rd31;
	ld.global.nc.u16 	%rs4, [%rd32];
	// begin inline asm
	{  cvt.f32.f16 %f21, %rs4;}

	// end inline asm
	fma.rn.f32 	%f25, %f21, %f21, %f24;
	add.s32 	%r37, %r36, %r2;
	mul.wide.u32 	%rd33, %r37, 2;
	add.s64 	%rd34, %rd7, %rd33;
	ld.global.nc.u16 	%rs5, [%rd34];
	// begin inline asm
	{  cvt.f32.f16 %f22, %rs5;}

	// end inline asm
	fma.rn.f32 	%f93, %f22, %f22, %f25;
	add.s32 	%r81, %r37, %r2;
	setp.lt.s32 	%p6, %r81, %r20;
	@%p6 bra 	$L__BB0_5;
$L__BB0_6:
	and.b32  	%r38, %r85, 31;
	mov.b32 	%r39, %f93;
	shfl.sync.bfly.b32	%r40|%p7, %r39, 16, 31, -1;
	mov.b32 	%f26, %r40;
	add.f32 	%f27, %f93, %f26;
	mov.b32 	%r41, %f27;
	shfl.sync.bfly.b32	%r42|%p8, %r41, 8, 31, -1;
	mov.b32 	%f28, %r42;
	add.f32 	%f29, %f27, %f28;
	mov.b32 	%r43, %f29;
	shfl.sync.bfly.b32	%r44|%p9, %r43, 4, 31, -1;
	mov.b32 	%f30, %r44;
	add.f32 	%f31, %f29, %f30;
	mov.b32 	%r45, %f31;
	shfl.sync.bfly.b32	%r46|%p10, %r45, 2, 31, -1;
	mov.b32 	%f32, %r46;
	add.f32 	%f33, %f31, %f32;
	mov.b32 	%r47, %f33;
	shfl.sync.bfly.b32	%r48|%p11, %r47, 1, 31, -1;
	mov.b32 	%f34, %r48;
	add.f32 	%f8, %f33, %f34;
	setp.ne.s32 	%p12, %r38, 0;
	@%p12 bra 	$L__BB0_8;
	shr.u32 	%r49, %r85, 3;
	mov.u32 	%r50, smem;
	add.s32 	%r51, %r50, %r49;
	st.shared.f32 	[%r51], %f8;
$L__BB0_8:
	bar.sync 	0;
	add.s32 	%r52, %r2, 31;
	shr.u32 	%r53, %r52, 5;
	setp.ge.u32 	%p13, %r85, %r53;
	mov.f32 	%f94, 0f00000000;
	@%p13 bra 	$L__BB0_10;
	shl.b32 	%r54, %r85, 2;
	mov.u32 	%r55, smem;
	add.s32 	%r56, %r55, %r54;
	ld.shared.f32 	%f94, [%r56];
$L__BB0_10:
	setp.gt.u32 	%p14, %r85, 31;
	@%p14 bra 	$L__BB0_13;
	mov.b32 	%r57, %f94;
	shfl.sync.bfly.b32	%r58|%p15, %r57, 16, 31, -1;
	mov.b32 	%f36, %r58;
	add.f32 	%f37, %f94, %f36;
	mov.b32 	%r59, %f37;
	shfl.sync.bfly.b32	%r60|%p16, %r59, 8, 31, -1;
	mov.b32 	%f38, %r60;
	add.f32 	%f39, %f37, %f38;
	mov.b32 	%r61, %f39;
	shfl.sync.bfly.b32	%r62|%p17, %r61, 4, 31, -1;
	mov.b32 	%f40, %r62;
	add.f32 	%f41, %f39, %f40;
	mov.b32 	%r63, %f41;
	shfl.sync.bfly.b32	%r64|%p18, %r63, 2, 31, -1;
	mov.b32 	%f42, %r64;
	add.f32 	%f43, %f41, %f42;
	mov.b32 	%r65, %f43;
	shfl.sync.bfly.b32	%r66|%p19, %r65, 1, 31, -1;
	mov.b32 	%f44, %r66;
	add.f32 	%f11, %f43, %f44;
	setp.ne.s32 	%p20, %r85, 0;
	@%p20 bra 	$L__BB0_13;
	cvt.rn.f32.s32 	%f45, %r20;
	div.rn.f32 	%f46, %f11, %f45;
	add.f32 	%f47, %f13, %f46;
	rsqrt.approx.f32 	%f48, %f47;
	st.shared.f32 	[_ZZ20adaln_rmsnorm_kernelI6__halffEvPT_PKS1_S4_S4_S4_iiifE7rms_inv], %f48;
$L__BB0_13:
	setp.ge.s32 	%p21, %r85, %r20;
	bar.sync 	0;
	@%p21 bra 	$L__BB0_19;
	ld.shared.f32 	%f12, [_ZZ20adaln_rmsnorm_kernelI6__halffEvPT_PKS1_S4_S4_S4_iiifE7rms_inv];
	add.s32 	%r67, %r85, %r2;
	max.u32 	%r68, %r20, %r67;
	setp.lt.u32 	%p22, %r67, %r20;
	selp.u32 	%r69, 1, 0, %p22;
	add.s32 	%r70, %r67, %r69;
	sub.s32 	%r71, %r68, %r70;
	div.u32 	%r72, %r71, %r2;
	add.s32 	%r12, %r72, %r69;
	and.b32  	%r73, %r12, 3;
	setp.eq.s32 	%p23, %r73, 3;
	@%p23 bra 	$L__BB0_17;
	add.s32 	%r74, %r12, 1;
	and.b32  	%r75, %r74, 3;
	shl.b64 	%rd35, %rd6, 1;
	add.s64 	%rd13, %rd1, %rd35;
	mul.wide.u32 	%rd90, %r85, 2;
	shl.b64 	%rd36, %rd8, 1;
	add.s64 	%rd15, %rd2, %rd36;
	neg.s32 	%r83, %r75;
	mad.lo.s32 	%r85, %r2, %r75, %r85;
$L__BB0_16:
	.pragma "nounroll";
	add.s64 	%rd37, %rd7, %rd90;
	ld.global.nc.u16 	%rs6, [%rd37];
	// begin inline asm
	{  cvt.f32.f16 %f49, %rs6;}

	// end inline asm
	add.s64 	%rd38, %rd4, %rd90;
	ld.global.nc.u16 	%rs7, [%rd38];
	// begin inline asm
	{  cvt.f32.f16 %f50, %rs7;}

	// end inline asm
	add.s64 	%rd40, %rd3, %rd36;
	add.s64 	%rd41, %rd40, %rd90;
	ld.global.nc.u16 	%rs8, [%rd41];
	// begin inline asm
	{  cvt.f32.f16 %f51, %rs8;}

	// end inline asm
	add.s64 	%rd42, %rd15, %rd90;
	ld.global.nc.u16 	%rs9, [%rd42];
	// begin inline asm
	{  cvt.f32.f16 %f52, %rs9;}

	// end inline asm
	mul.f32 	%f54, %f49, %f12;
	mul.f32 	%f55, %f50, %f54;
	add.f32 	%f56, %f51, 0f3F800000;
	fma.rn.f32 	%f53, %f56, %f55, %f52;
	// begin inline asm
	{  cvt.rn.f16.f32 %rs10, %f53;}

	// end inline asm
	add.s64 	%rd43, %rd13, %rd90;
	st.global.u16 	[%rd43], %rs10;
	mul.wide.u32 	%rd44, %r2, 2;
	add.s64 	%rd90, %rd90, %rd44;
	add.s32 	%r83, %r83, 1;
	setp.ne.s32 	%p24, %r83, 0;
	@%p24 bra 	$L__BB0_16;
$L__BB0_17:
	setp.lt.u32 	%p25, %r12, 3;
	@%p25 bra 	$L__BB0_19;
$L__BB0_18:
	cvt.u64.u32 	%rd45, %r85;
	mul.wide.u32 	%rd46, %r85, 2;
	add.s64 	%rd47, %rd7, %rd46;
	ld.global.nc.u16 	%rs11, [%rd47];
	// begin inline asm
	{  cvt.f32.f16 %f57, %rs11;}

	// end inline asm
	add.s64 	%rd48, %rd4, %rd46;
	ld.global.nc.u16 	%rs12, [%rd48];
	// begin inline asm
	{  cvt.f32.f16 %f58, %rs12;}

	// end inline asm
	add.s64 	%rd49, %rd45, %rd8;
	shl.b64 	%rd50, %rd49, 1;
	add.s64 	%rd51, %rd3, %rd50;
	ld.global.nc.u16 	%rs13, [%rd51];
	// begin inline asm
	{  cvt.f32.f16 %f59, %rs13;}

	// end inline asm
	add.s64 	%rd52, %rd2, %rd50;
	ld.global.nc.u16 	%rs14, [%rd52];
	// begin inline asm
	{  cvt.f32.f16 %f60, %rs14;}

	// end inline asm
	mul.f32 	%f77, %f57, %f12;
	mul.f32 	%f78, %f58, %f77;
	add.f32 	%f79, %f59, 0f3F800000;
	fma.rn.f32 	%f61, %f79, %f78, %f60;
	// begin inline asm
	{  cvt.rn.f16.f32 %rs15, %f61;}

	// end inline asm
	add.s64 	%rd53, %rd45, %rd6;
	shl.b64 	%rd54, %rd53, 1;
	add.s64 	%rd55, %rd1, %rd54;
	st.global.u16 	[%rd55], %rs15;
	add.s32 	%r76, %r85, %r2;
	cvt.u64.u32 	%rd56, %r76;
	mul.wide.u32 	%rd57, %r76, 2;
	add.s64 	%rd58, %rd7, %rd57;
	ld.global.nc.u16 	%rs16, [%rd58];
	// begin inline asm
	{  cvt.f32.f16 %f62, %rs16;}

	// end inline asm
	add.s64 	%rd59, %rd4, %rd57;
	ld.global.nc.u16 	%rs17, [%rd59];
	// begin inline asm
	{  cvt.f32.f16 %f63, %rs17;}

	// end inline asm
	add.s64 	%rd60, %rd56, %rd8;
	shl.b64 	%rd61, %rd60, 1;
	add.s64 	%rd62, %rd3, %rd61;
	ld.global.nc.u16 	%rs18, [%rd62];
	// begin inline asm
	{  cvt.f32.f16 %f64, %rs18;}

	// end inline asm
	add.s64 	%rd63, %rd2, %rd61;
	ld.global.nc.u16 	%rs19, [%rd63];
	// begin inline asm
	{  cvt.f32.f16 %f65, %rs19;}

	// end inline asm
	mul.f32 	%f80, %f62, %f12;
	mul.f32 	%f81, %f63, %f80;
	add.f32 	%f82, %f64, 0f3F800000;
	fma.rn.f32 	%f66, %f82, %f81, %f65;
	// begin inline asm
	{  cvt.rn.f16.f32 %rs20, %f66;}

	// end inline asm
	add.s64 	%rd64, %rd56, %rd6;
	shl.b64 	%rd65, %rd64, 1;
	add.s64 	%rd66, %rd1, %rd65;
	st.global.u16 	[%rd66], %rs20;
	add.s32 	%r77, %r76, %r2;
	cvt.u64.u32 	%rd67, %r77;
	mul.wide.u32 	%rd68, %r77, 2;
	add.s64 	%rd69, %rd7, %rd68;
	ld.global.nc.u16 	%rs21, [%rd69];
	// begin inline asm
	{  cvt.f32.f16 %f67, %rs21;}

	// end inline asm
	add.s64 	%rd70, %rd4, %rd68;
	ld.global.nc.u16 	%rs22, [%rd70];
	// begin inline asm
	{  cvt.f32.f16 %f68, %rs22;}

	// end inline asm
	add.s64 	%rd71, %rd67, %rd8;
	shl.b64 	%rd72, %rd71, 1;
	add.s64 	%rd73, %rd3, %rd72;
	ld.global.nc.u16 	%rs23, [%rd73];
	// begin inline asm
	{  cvt.f32.f16 %f69, %rs23;}

	// end inline asm
	add.s64 	%rd74, %rd2, %rd72;
	ld.global.nc.u16 	%rs24, [%rd74];
	// begin inline asm
	{  cvt.f32.f16 %f70, %rs24;}

	// end inline asm
	mul.f32 	%f83, %f67, %f12;
	mul.f32 	%f84, %f68, %f83;
	add.f32 	%f85, %f69, 0f3F800000;
	fma.rn.f32 	%f71, %f85, %f84, %f70;
	// begin inline asm
	{  cvt.rn.f16.f32 %rs25, %f71;}

	// end inline asm
	add.s64 	%rd75, %rd67, %rd6;
	shl.b64 	%rd76, %rd75, 1;
	add.s64 	%rd77, %rd1, %rd76;
	st.global.u16 	[%rd77], %rs25;
	add.s32 	%r78, %r77, %r2;
	cvt.u64.u32 	%rd78, %r78;
	mul.wide.u32 	%rd79, %r78, 2;
	add.s64 	%rd80, %rd7, %rd79;
	ld.global.nc.u16 	%rs26, [%rd80];
	// begin inline asm
	{  cvt.f32.f16 %f72, %rs26;}

	// end inline asm
	add.s64 	%rd81, %rd4, %rd79;
	ld.global.nc.u16 	%rs27, [%rd81];
	// begin inline asm
	{  cvt.f32.f16 %f73, %rs27;}

	// end inline asm
	add.s64 	%rd82, %rd78, %rd8;
	shl.b64 	%rd83, %rd82, 1;
	add.s64 	%rd84, %rd3, %rd83;
	ld.global.nc.u16 	%rs28, [%rd84];
	// begin inline asm
	{  cvt.f32.f16 %f74, %rs28;}

	// end inline asm
	add.s64 	%rd85, %rd2, %rd83;
	ld.global.nc.u16 	%rs29, [%rd85];
	// begin inline asm
	{  cvt.f32.f16 %f75, %rs29;}

	// end inline asm
	mul.f32 	%f86, %f72, %f12;
	mul.f32 	%f87, %f73, %f86;
	add.f32 	%f88, %f74, 0f3F800000;
	fma.rn.f32 	%f76, %f88, %f87, %f75;
	// begin inline asm
	{  cvt.rn.f16.f32 %rs30, %f76;}

	// end inline asm
	add.s64 	%rd86, %rd78, %rd6;
	shl.b64 	%rd87, %rd86, 1;
	add.s64 	%rd88, %rd1, %rd87;
	st.global.u16 	[%rd88], %rs30;
	add.s32 	%r85, %r78, %r2;
	setp.lt.s32 	%p26, %r85, %r20;
	@%p26 bra 	$L__BB0_18;
$L__BB0_19:
	ret;

}
	// .globl	_Z20adaln_rmsnorm_kernelI13__nv_bfloat16fEvPT_PKS1_S4_S4_S4_iiif
.visible .entry _Z20adaln_rmsnorm_kernelI13__nv_bfloat16fEvPT_PKS1_S4_S4_S4_iiif(
	.param .u64 .ptr .align 1 _Z20adaln_rmsnorm_kernelI13__nv_bfloat16fEvPT_PKS1_S4_S4_S4_iiif_param_0,
	.param .u64 .ptr .align 1 _Z20adaln_rmsnorm_kernelI13__nv_bfloat16fEvPT_PKS1_S4_S4_S4_iiif_param_1,
	.param .u64 .ptr .align 1 _Z20adaln_rmsnorm_kernelI13__nv_bfloat16fEvPT_PKS1_S4_S4_S4_iiif_param_2,
	.param .u64 .ptr .align 1 _Z20adaln_rmsnorm_kernelI13__nv_bfloat16fEvPT_PKS1_S4_S4_S4_iiif_param_3,
	.param .u64 .ptr .align 1 _Z20adaln_rmsnorm_kernelI13__nv_bfloat16fEvPT_PKS1_S4_S4_S4_iiif_param_4,
	.param .u32 _Z20adaln_rmsnorm_kernelI13__nv_bfloat16fEvPT_PKS1_S4_S4_S4_iiif_param_5,
	.param .u32 _Z20adaln_rmsnorm_kernelI13__nv_bfloat16fEvPT_PKS1_S4_S4_S4_iiif_param_6,
	.param .u32 _Z20adaln_rmsnorm_kernelI13__nv_bfloat16fEvPT_PKS1_S4_S4_S4_iiif_param_7,
	.param .f32 _Z20adaln_rmsnorm_kernelI13__nv_bfloat16fEvPT_PKS1_S4_S4_S4_iiif_param_8
)
{
	.reg .pred 	%p<27>;
	.reg .b16 	%rs<31>;
	.reg .b32 	%r<86>;
	.reg .b32 	%f<95>;
	.reg .b64 	%rd<91>;
	// demoted variable
	.shared .align 4 .f32 _ZZ20adaln_rmsnorm_kernelI13__nv_bfloat16fEvPT_PKS1_S4_S4_S4_iiifE7rms_inv;
	ld.param.u64 	%rd18, [_Z20adaln_rmsnorm_kernelI13__nv_bfloat16fEvPT_PKS1_S4_S4_S4_iiif_param_0];
	ld.param.u64 	%rd19, [_Z20adaln_rmsnorm_kernelI13__nv_bfloat16fEvPT_PKS1_S4_S4_S4_iiif_param_1];
	ld.param.u64 	%rd20, [_Z20adaln_rmsnorm_kernelI13__nv_bfloat16fEvPT_PKS1_S4_S4_S4_iiif_param_2];
	ld.param.u64 	%rd21, [_Z20adaln_rmsnorm_kernelI13__nv_bfloat16fEvPT_PKS1_S4_S4_S4_iiif_param_3];
	ld.param.u64 	%rd22, [_Z20adaln_rmsnorm_kernelI13__nv_bfloat16fEvPT_PKS1_S4_S4_S4_iiif_param_4];
	ld.param.u32 	%r21, [_Z20adaln_rmsnorm_kernelI13__nv_bfloat16fEvPT_PKS1_S4_S4_S4_iiif_param_6];
	ld.param.u32 	%r20, [_Z20adaln_rmsnorm_kernelI13__nv_bfloat16fEvPT_PKS1_S4_S4_S4_iiif_param_7];
	ld.param.f32 	%f13, [_Z20adaln_rmsnorm_kernelI13__nv_bfloat16fEvPT_PKS1_S4_S4_S4_iiif_param_8];
	cvta.to.global.u64 	%rd1, %rd18;
	cvta.to.global.u64 	%rd2, %rd22;
	cvta.to.global.u64 	%rd3, %rd21;
	cvta.to.global.u64 	%rd4, %rd20;
	cvta.to.global.u64 	%rd5, %rd19;
	mov.u32 	%r22, %ctaid.x;
	div.s32 	%r23, %r22, %r21;
	mov.u32 	%r85, %tid.x;
	mov.u32 	%r2, %ntid.x;
	mul.lo.s32 	%r24, %r20, %r22;
	cvt.s64.s32 	%rd6, %r24;
	mul.wide.s32 	%rd23, %r24, 2;
	add.s64 	%rd7, %rd5, %rd23;
	mul.lo.s32 	%r25, %r23, %r20;
	cvt.s64.s32 	%rd8, %r25;
	setp.ge.s32 	%p1, %r85, %r20;
	mov.f32 	%f93, 0f00000000;
	@%p1 bra 	$L__BB1_6;
	add.s32 	%r26, %r85, %r2;
	max.u32 	%r27, %r20, %r26;
	setp.lt.u32 	%p2, %r26, %r20;
	selp.u32 	%r28, 1, 0, %p2;
	add.s32 	%r29, %r26, %r28;
	sub.s32 	%r30, %r27, %r29;
	div.u32 	%r31, %r30, %r2;
	add.s32 	%r3, %r31, %r28;
	and.b32  	%r32, %r3, 3;
	setp.eq.s32 	%p3, %r32, 3;
	mov.f32 	%f93, 0f00000000;
	mov.u32 	%r81, %r85;
	@%p3 bra 	$L__BB1_4;
	shl.b64 	%rd24, %rd6, 1;
	mul.wide.u32 	%rd25, %r85, 2;
	add.s64 	%rd26, %rd24, %rd25;
	add.s64 	%rd89, %rd5, %rd26;
	mul.wide.u32 	%rd10, %r2, 2;
	add.s32 	%r33, %r3, 1;
	and.b32  	%r34, %r33, 3;
	neg.s32 	%r79, %r34;
	mov.f32 	%f93, 0f00000000;
	mov.u32 	%r81, %r85;
$L__BB1_3:
	.pragma "nounroll";
	ld.global.nc.u16 	%rs1, [%rd89];
	// begin inline asm
	{ cvt.f32.bf16 %f18, %rs1;}

	// end inline asm
	fma.rn.f32 	%f93, %f18, %f18, %f93;
	add.s32 	%r81, %r81, %r2;
	add.s64 	%rd89, %rd89, %rd10;
	add.s32 	%r79, %r79, 1;
	setp.ne.s32 	%p4, %r79, 0;
	@%p4 bra 	$L__BB1_3;
$L__BB1_4:
	setp.lt.u32 	%p5, %r3, 3;
	@%p5 bra 	$L__BB1_6;
$L__BB1_5:
	mul.wide.u32 	%rd27, %r81, 2;
	add.s64 	%rd28, %rd7, %rd27;
	ld.global.nc.u16 	%rs2, [%rd28];
	// begin inline asm
	{ cvt.f32.bf16 %f19, %rs2;}

	// end inline asm
	fma.rn.f32 	%f23, %f19, %f19, %f93;
	add.s32 	%r35, %r81, %r2;
	mul.wide.u32 	%rd29, %r35, 2;
	add.s64 	%rd30, %rd7, %rd29;
	ld.global.nc.u16 	%rs3, [%rd30];
	// begin inline asm
	{ cvt.f32.bf16 %f20, %rs3;}

	// end inline asm
	fma.rn.f32 	%f24, %f20, %f20, %f23;
	add.s32 	%r36, %r35, %r2;
	mul.wide.u32 	%rd31, %r36, 2;
	add.s64 	%rd32, %rd7, %rd31;
	ld.global.nc.u16 	%rs4, [%rd32];
	// begin inline asm
	{ cvt.f32.bf16 %f21, %rs4;}

	// end inline asm
	fma.rn.f32 	%f25, %f21, %f21, %f24;
	add.s32 	%r37, %r36, %r2;
	mul.wide.u32 	%rd33, %r37, 2;
	add.s64 	%rd34, %rd7, %rd33;
	ld.global.nc.u16 	%rs5, [%rd34];
	// begin inline asm
	{ cvt.f32.bf16 %f22, %rs5;}

	// end inline asm
	fma.rn.f32 	%f93, %f22, %f22, %f25;
	add.s32 	%r81, %r37, %r2;
	setp.lt.s32 	%p6, %r81, %r20;
	@%p6 bra 	$L__BB1_5;
$L__BB1_6:
	and.b32  	%r38, %r85, 31;
	mov.b32 	%r39, %f93;
	shfl.sync.bfly.b32	%r40|%p7, %r39, 16, 31, -1;
	mov.b32 	%f26, %r40;
	add.f32 	%f27, %f93, %f26;
	mov.b32 	%r41, %f27;
	shfl.sync.bfly.b32	%r42|%p8, %r41, 8, 31, -1;
	mov.b32 	%f28, %r42;
	add.f32 	%f29, %f27, %f28;
	mov.b32 	%r43, %f29;
	shfl.sync.bfly.b32	%r44|%p9, %r43, 4, 31, -1;
	mov.b32 	%f30, %r44;
	add.f32 	%f31, %f29, %f30;
	mov.b32 	%r45, %f31;
	shfl.sync.bfly.b32	%r46|%p10, %r45, 2, 31, -1;
	mov.b32 	%f32, %r46;
	add.f32 	%f33, %f31, %f32;
	mov.b32 	%r47, %f33;
	shfl.sync.bfly.b32	%r48|%p11, %r47, 1, 31, -1;
	mov.b32 	%f34, %r48;
	add.f32 	%f8, %f33, %f34;
	setp.ne.s32 	%p12, %r38, 0;
	@%p12 bra 	$L__BB1_8;
	shr.u32 	%r49, %r85, 3;
	mov.u32 	%r50, smem;
	add.s32 	%r51, %r50, %r49;
	st.shared.f32 	[%r51], %f8;
$L__BB1_8:
	bar.sync 	0;
	add.s32 	%r52, %r2, 31;
	shr.u32 	%r53, %r52, 5;
	setp.ge.u32 	%p13, %r85, %r53;
	mov.f32 	%f94, 0f00000000;
	@%p13 bra 	$L__BB1_10;
	shl.b32 	%r54, %r85, 2;
	mov.u32 	%r55, smem;
	add.s32 	%r56, %r55, %r54;
	ld.shared.f32 	%f94, [%r56];
$L__BB1_10:
	setp.gt.u32 	%p14, %r85, 31;
	@%p14 bra 	$L__BB1_13;
	mov.b32 	%r57, %f94;
	shfl.sync.bfly.b32	%r58|%p15, %r57, 16, 31, -1;
	mov.b32 	%f36, %r58;
	add.f32 	%f37, %f94, %f36;
	mov.b32 	%r59, %f37;
	shfl.sync.bfly.b32	%r60|%p16, %r59, 8, 31, -1;
	mov.b32 	%f38, %r60;
	add.f32 	%f39, %f37, %f38;
	mov.b32 	%r61, %f39;
	shfl.sync.bfly.b32	%r62|%p17, %r61, 4, 31, -1;
	mov.b32 	%f40, %r62;
	add.f32 	%f41, %f39, %f40;
	mov.b32 	%r63, %f41;
	shfl.sync.bfly.b32	%r64|%p18, %r63, 2, 31, -1;
	mov.b32 	%f42, %r64;
	add.f32 	%f43, %f41, %f42;
	mov.b32 	%r65, %f43;
	shfl.sync.bfly.b32	%r66|%p19, %r65, 1, 31, -1;
	mov.b32 	%f44, %r66;
	add.f32 	%f11, %f43, %f44;
	setp.ne.s32 	%p20, %r85, 0;
	@%p20 bra 	$L__BB1_13;
	cvt.rn.f32.s32 	%f45, %r20;
	div.rn.f32 	%f46, %f11, %f45;
	add.f32 	%f47, %f13, %f46;
	rsqrt.approx.f32 	%f48, %f47;
	st.shared.f32 	[_ZZ20adaln_rmsnorm_kernelI13__nv_bfloat16fEvPT_PKS1_S4_S4_S4_iiifE7rms_inv], %f48;
$L__BB1_13:
	setp.ge.s32 	%p21, %r85, %r20;
	bar.sync 	0;
	@%p21 bra 	$L__BB1_19;
	ld.shared.f32 	%f12, [_ZZ20adaln_rmsnorm_kernelI13__nv_bfloat16fEvPT_PKS1_S4_S4_S4_iiifE7rms_inv];
	add.s32 	%r67, %r85, %r2;
	max.u32 	%r68, %r20, %r67;
	setp.lt.u32 	%p22, %r67, %r20;
	selp.u32 	%r69, 1, 0, %p22;
	add.s32 	%r70, %r67, %r69;
	sub.s32 	%r71, %r68, %r70;
	div.u32 	%r72, %r71, %r2;
	add.s32 	%r12, %r72, %r69;
	and.b32  	%r73, %r12, 3;
	setp.eq.s32 	%p23, %r73, 3;
	@%p23 bra 	$L__BB1_17;
	add.s32 	%r74, %r12, 1;
	and.b32  	%r75, %r74, 3;
	shl.b64 	%rd35, %rd6, 1;
	add.s64 	%rd13, %rd1, %rd35;
	mul.wide.u32 	%rd90, %r85, 2;
	shl.b64 	%rd36, %rd8, 1;
	add.s64 	%rd15, %rd2, %rd36;
	neg.s32 	%r83, %r75;
	mad.lo.s32 	%r85, %r2, %r75, %r85;
$L__BB1_16:
	.pragma "nounroll";
	add.s64 	%rd37, %rd7, %rd90;
	ld.global.nc.u16 	%rs6, [%rd37];
	// begin inline asm
	{ cvt.f32.bf16 %f49, %rs6;}

	// end inline asm
	add.s64 	%rd38, %rd4, %rd90;
	ld.global.nc.u16 	%rs7, [%rd38];
	// begin inline asm
	{ cvt.f32.bf16 %f50, %rs7;}

	// end inline asm
	add.s64 	%rd40, %rd3, %rd36;
	add.s64 	%rd41, %rd40, %rd90;
	ld.global.nc.u16 	%rs8, [%rd41];
	// begin inline asm
	{ cvt.f32.bf16 %f51, %rs8;}

	// end inline asm
	add.s64 	%rd42, %rd15, %rd90;
	ld.global.nc.u16 	%rs9, [%rd42];
	// begin inline asm
	{ cvt.f32.bf16 %f52, %rs9;}

	// end inline asm
	mul.f32 	%f54, %f49, %f12;
	mul.f32 	%f55, %f50, %f54;
	add.f32 	%f56, %f51, 0f3F800000;
	fma.rn.f32 	%f53, %f56, %f55, %f52;
	// begin inline asm
	{  cvt.rn.bf16.f32 %rs10, %f53;}

	// end inline asm
	add.s64 	%rd43, %rd13, %rd90;
	st.global.u16 	[%rd43], %rs10;
	mul.wide.u32 	%rd44, %r2, 2;
	add.s64 	%rd90, %rd90, %rd44;
	add.s32 	%r83, %r83, 1;
	setp.ne.s32 	%p24, %r83, 0;
	@%p24 bra 	$L__BB1_16;
$L__BB1_17:
	setp.lt.u32 	%p25, %r12, 3;
	@%p25 bra 	$L__BB1_19;
$L__BB1_18:
	cvt.u64.u32 	%rd45, %r85;
	mul.wide.u32 	%rd46, %r85, 2;
	add.s64 	%rd47, %rd7, %rd46;
	ld.global.nc.u16 	%rs11, [%rd47];
	// begin inline asm
	{ cvt.f32.bf16 %f57, %rs11;}

	// end inline asm
	add.s64 	%rd48, %rd4, %rd46;
	ld.global.nc.u16 	%rs12, [%rd48];
	// begin inline asm
	{ cvt.f32.bf16 %f58, %rs12;}

	// end inline asm
	add.s64 	%rd49, %rd45, %rd8;
	shl.b64 	%rd50, %rd49, 1;
	add.s64 	%rd51, %rd3, %rd50;
	ld.global.nc.u16 	%rs13, [%rd51];
	// begin inline asm
	{ cvt.f32.bf16 %f59, %rs13;}

	// end inline asm
	add.s64 	%rd52, %rd2, %rd50;
	ld.global.nc.u16 	%rs14, [%rd52];
	// begin inline asm
	{ cvt.f32.bf16 %f60, %rs14;}

	// end inline asm
	mul.f32 	%f77, %f57, %f12;
	mul.f32 	%f78, %f58, %f77;
	add.f32 	%f79, %f59, 0f3F800000;
	fma.rn.f32 	%f61, %f79, %f78, %f60;
	// begin inline asm
	{  cvt.rn.bf16.f32 %rs15, %f61;}

	// end inline asm
	add.s64 	%rd53, %rd45, %rd6;
	shl.b64 	%rd54, %rd53, 1;
	add.s64 	%rd55, %rd1, %rd54;
	st.global.u16 	[%rd55], %rs15;
	add.s32 	%r76, %r85, %r2;
	cvt.u64.u32 	%rd56, %r76;
	mul.wide.u32 	%rd57, %r76, 2;
	add.s64 	%rd58, %rd7, %rd57;
	ld.global.nc.u16 	%rs16, [%rd58];
	// begin inline asm
	{ cvt.f32.bf16 %f62, %rs16;}

	// end inline asm
	add.s64 	%rd59, %rd4, %rd57;
	ld.global.nc.u16 	%rs17, [%rd59];
	// begin inline asm
	{ cvt.f32.bf16 %f63, %rs17;}

	// end inline asm
	add.s64 	%rd60, %rd56, %rd8;
	shl.b64 	%rd61, %rd60, 1;
	add.s64 	%rd62, %rd3, %rd61;
	ld.global.nc.u16 	%rs18, [%rd62];
	// begin inline asm
	{ cvt.f32.bf16 %f64, %rs18;}

	// end inline asm
	add.s64 	%rd63, %rd2, %rd61;
	ld.global.nc.u16 	%rs19, [%rd63];
	// begin inline asm
	{ cvt.f32.bf16 %f65, %rs19;}

	// end inline asm
	mul.f32 	%f80, %f62, %f12;
	mul.f32 	%f81, %f63, %f80;
	add.f32 	%f82, %f64, 0f3F800000;
	fma.rn.f32 	%f66, %f82, %f81, %f65;
	// begin inline asm
	{  cvt.rn.bf16.f32 %rs20, %f66;}

	// end inline asm
	add.s64 	%rd64, %rd56, %rd6;
	shl.b64 	%rd65, %rd64, 1;
	add.s64 	%rd66, %rd1, %rd65;
	st.global.u16 	[%rd66], %rs20;
	add.s32 	%r77, %r76, %r2;
	cvt.u64.u32 	%rd67, %r77;
	mul.wide.u32 	%rd68, %r77, 2;
	add.s64 	%rd69, %rd7, %rd68;
	ld.global.nc.u16 	%rs21, [%rd69];
	// begin inline asm
	{ cvt.f32.bf16 %f67, %rs21;}

	// end inline asm
	add.s64 	%rd70, %rd4, %rd68;
	ld.global.nc.u16 	%rs22, [%rd70];
	// begin inline asm
	{ cvt.f32.bf16 %f68, %rs22;}

	// end inline asm
	add.s64 	%rd71, %rd67, %rd8;
	shl.b64 	%rd72, %rd71, 1;
	add.s64 	%rd73, %rd3, %rd72;
	ld.global.nc.u16 	%rs23, [%rd73];
	// begin inline asm
	{ cvt.f32.bf16 %f69, %rs23;}

	// end inline asm
	add.s64 	%rd74, %rd2, %rd72;
	ld.global.nc.u16 	%rs24, [%rd74];
	// begin inline asm
	{ cvt.f32.bf16 %f70, %rs24;}

	// end inline asm
	mul.f32 	%f83, %f67, %f12;
	mul.f32 	%f84, %f68, %f83;
	add.f32 	%f85, %f69, 0f3F800000;
	fma.rn.f32 	%f71, %f85, %f84, %f70;
	// begin inline asm
	{  cvt.rn.bf16.f32 %rs25, %f71;}

	// end inline asm
	add.s64 	%rd75, %rd67, %rd6;
	shl.b64 	%rd76, %rd75, 1;
	add.s64 	%rd77, %rd1, %rd76;
	st.global.u16 	[%rd77], %rs25;
	add.s32 	%r78, %r77, %r2;
	cvt.u64.u32 	%rd78, %r78;
	mul.wide.u32 	%rd79, %r78, 2;
	add.s64 	%rd80, %rd7, %rd79;
	ld.global.nc.u16 	%rs26, [%rd80];
	// begin inline asm
	{ cvt.f32.bf16 %f72, %rs26;}

	// end inline asm
	add.s64 	%rd81, %rd4, %rd79;
	ld.global.nc.u16 	%rs27, [%rd81];
	// begin inline asm
	{ cvt.f32.bf16 %f73, %rs27;}

	// end inline asm
	add.s64 	%rd82, %rd78, %rd8;
	shl.b64 	%rd83, %rd82, 1;
	add.s64 	%rd84, %rd3, %rd83;
	ld.global.nc.u16 	%rs28, [%rd84];
	// begin inline asm
	{ cvt.f32.bf16 %f74, %rs28;}

	// end inline asm
	add.s64 	%rd85, %rd2, %rd83;
	ld.global.nc.u16 	%rs29, [%rd85];
	// begin inline asm
	{ cvt.f32.bf16 %f75, %rs29;}

	// end inline asm
	mul.f32 	%f86, %f72, %f12;
	mul.f32 	%f87, %f73, %f86;
	add.f32 	%f88, %f74, 0f3F800000;
	fma.rn.f32 	%f76, %f88, %f87, %f75;
	// begin inline asm
	{  cvt.rn.bf16.f32 %rs30, %f76;}

	// end inline asm
	add.s64 	%rd86, %rd78, %rd6;
	shl.b64 	%rd87, %rd86, 1;
	add.s64 	%rd88, %rd1, %rd87;
	st.global.u16 	[%rd88], %rs30;
	add.s32 	%r85, %r78, %r2;
	setp.lt.s32 	%p26, %r85, %r20;
	@%p26 bra 	$L__BB1_18;
$L__BB1_19:
	ret;

}
	// .globl	_Z20adaln_rmsnorm_kernelIffEvPT_PKS0_S3_S3_S3_iiif
.visible .entry _Z20adaln_rmsnorm_kernelIffEvPT_PKS0_S3_S3_S3_iiif(
	.param .u64 .ptr .align 1 _Z20adaln_rmsnorm_kernelIffEvPT_PKS0_S3_S3_S3_iiif_param_0,
	.param .u64 .ptr .align 1 _Z20adaln_rmsnorm_kernelIffEvPT_PKS0_S3_S3_S3_iiif_param_1,
	.param .u64 .ptr .align 1 _Z20adaln_rmsnorm_kernelIffEvPT_PKS0_S3_S3_S3_iiif_param_2,
	.param .u64 .ptr .align 1 _Z20adaln_rmsnorm_kernelIffEvPT_PKS0_S3_S3_S3_iiif_param_3,
	.param .u64 .ptr .align 1 _Z20adaln_rmsnorm_kernelIffEvPT_PKS0_S3_S3_S3_iiif_param_4,
	.param .u32 _Z20adaln_rmsnorm_kernelIffEvPT_PKS0_S3_S3_S3_iiif_param_5,
	.param .u32 _Z20adaln_rmsnorm_kernelIffEvPT_PKS0_S3_S3_S3_iiif_param_6,
	.param .u32 _Z20adaln_rmsnorm_kernelIffEvPT_PKS0_S3_S3_S3_iiif_param_7,
	.param .f32 _Z20adaln_rmsnorm_kernelIffEvPT_PKS0_S3_S3_S3_iiif_param_8
)
{
	.reg .pred 	%p<27>;
	.reg .b32 	%r<86>;
	.reg .b32 	%f<95>;
	.reg .b64 	%rd<91>;
	// demoted variable
	.shared .align 4 .f32 _ZZ20adaln_rmsnorm_kernelIffEvPT_PKS0_S3_S3_S3_iiifE7rms_inv;
	ld.param.u64 	%rd18, [_Z20adaln_rmsnorm_kernelIffEvPT_PKS0_S3_S3_S3_iiif_param_0];
	ld.param.u64 	%rd19, [_Z20adaln_rmsnorm_kernelIffEvPT_PKS0_S3_S3_S3_iiif_param_1];
	ld.param.u64 	%rd20, [_Z20adaln_rmsnorm_kernelIffEvPT_PKS0_S3_S3_S3_iiif_param_2];
	ld.param.u64 	%rd21, [_Z20adaln_rmsnorm_kernelIffEvPT_PKS0_S3_S3_S3_iiif_param_3];
	ld.param.u64 	%rd22, [_Z20adaln_rmsnorm_kernelIffEvPT_PKS0_S3_S3_S3_iiif_param_4];
	ld.param.u32 	%r21, [_Z20adaln_rmsnorm_kernelIffEvPT_PKS0_S3_S3_S3_iiif_param_6];
	ld.param.u32 	%r20, [_Z20adaln_rmsnorm_kernelIffEvPT_PKS0_S3_S3_S3_iiif_param_7];
	ld.param.f32 	%f13, [_Z20adaln_rmsnorm_kernelIffEvPT_PKS0_S3_S3_S3_iiif_param_8];
	cvta.to.global.u64 	%rd1, %rd18;
	cvta.to.global.u64 	%rd2, %rd22;
	cvta.to.global.u64 	%rd3, %rd21;
	cvta.to.global.u64 	%rd4, %rd20;
	cvta.to.global.u64 	%rd5, %rd19;
	mov.u32 	%r22, %ctaid.x;
	div.s32 	%r23, %r22, %r21;
	mov.u32 	%r85, %tid.x;
	mov.u32 	%r2, %ntid.x;
	mul.lo.s32 	%r24, %r20, %r22;
	cvt.s64.s32 	%rd6, %r24;
	mul.wide.s32 	%rd23, %r24, 4;
	add.s64 	%rd7, %rd5, %rd23;
	mul.lo.s32 	%r25, %r23, %r20;
	cvt.s64.s32 	%rd8, %r25;
	setp.ge.s32 	%p1, %r85, %r20;
	mov.f32 	%f93, 0f00000000;
	@%p1 bra 	$L__BB2_6;
	add.s32 	%r26, %r85, %r2;
	max.u32 	%r27, %r20, %r26;
	setp.lt.u32 	%p2, %r26, %r20;
	selp.u32 	%r28, 1, 0, %p2;
	add.s32 	%r29, %r26, %r28;
	sub.s32 	%r30, %r27, %r29;
	div.u32 	%r31, %r30, %r2;
	add.s32 	%r3, %r31, %r28;
	and.b32  	%r32, %r3, 3;
	setp.eq.s32 	%p3, %r32, 3;
	mov.f32 	%f93, 0f00000000;
	mov.u32 	%r81, %r85;
	@%p3 bra 	$L__BB2_4;
	shl.b64 	%rd24, %rd6, 2;
	mul.wide.u32 	%rd25, %r85, 4;
	add.s64 	%rd26, %rd24, %rd25;
	add.s64 	%rd89, %rd5, %rd26;
	mul.wide.u32 	%rd10, %r2, 4;
	add.s32 	%r33, %r3, 1;
	and.b32  	%r34, %r33, 3;
	neg.s32 	%r79, %r34;
	mov.f32 	%f93, 0f00000000;
	mov.u32 	%r81, %r85;
$L__BB2_3:
	.pragma "nounroll";
	ld.global.nc.f32 	%f18, [%rd89];
	fma.rn.f32 	%f93, %f18, %f18, %f93;
	add.s32 	%r81, %r81, %r2;
	add.s64 	%rd89, %rd89, %rd10;
	add.s32 	%r79, %r79, 1;
	setp.ne.s32 	%p4, %r79, 0;
	@%p4 bra 	$L__BB2_3;
$L__BB2_4:
	setp.lt.u32 	%p5, %r3, 3;
	@%p5 bra 	$L__BB2_6;
$L__BB2_5:
	mul.wide.u32 	%rd27, %r81, 4;
	add.s64 	%rd28, %rd7, %rd27;
	ld.global.nc.f32 	%f19, [%rd28];
	fma.rn.f32 	%f20, %f19, %f19, %f93;
	add.s32 	%r35, %r81, %r2;
	mul.wide.u32 	%rd29, %r35, 4;
	add.s64 	%rd30, %rd7, %rd29;
	ld.global.nc.f32 	%f21, [%rd30];
	fma.rn.f32 	%f22, %f21, %f21, %f20;
	add.s32 	%r36, %r35, %r2;
	mul.wide.u32 	%rd31, %r36, 4;
	add.s64 	%rd32, %rd7, %rd31;
	ld.global.nc.f32 	%f23, [%rd32];
	fma.rn.f32 	%f24, %f23, %f23, %f22;
	add.s32 	%r37, %r36, %r2;
	mul.wide.u32 	%rd33, %r37, 4;
	add.s64 	%rd34, %rd7, %rd33;
	ld.global.nc.f32 	%f25, [%rd34];
	fma.rn.f32 	%f93, %f25, %f25, %f24;
	add.s32 	%r81, %r37, %r2;
	setp.lt.s32 	%p6, %r81, %r20;
	@%p6 bra 	$L__BB2_5;
$L__BB2_6:
	and.b32  	%r38, %r85, 31;
	mov.b32 	%r39, %f93;
	shfl.sync.bfly.b32	%r40|%p7, %r39, 16, 31, -1;
	mov.b32 	%f26, %r40;
	add.f32 	%f27, %f93, %f26;
	mov.b32 	%r41, %f27;
	shfl.sync.bfly.b32	%r42|%p8, %r41, 8, 31, -1;
	mov.b32 	%f28, %r42;
	add.f32 	%f29, %f27, %f28;
	mov.b32 	%r43, %f29;
	shfl.sync.bfly.b32	%r44|%p9, %r43, 4, 31, -1;
	mov.b32 	%f30, %r44;
	add.f32 	%f31, %f29, %f30;
	mov.b32 	%r45, %f31;
	shfl.sync.bfly.b32	%r46|%p10, %r45, 2, 31, -1;
	mov.b32 	%f32, %r46;
	add.f32 	%f33, %f31, %f32;
	mov.b32 	%r47, %f33;
	shfl.sync.bfly.b32	%r48|%p11, %r47, 1, 31, -1;
	mov.b32 	%f34, %r48;
	add.f32 	%f8, %f33, %f34;
	setp.ne.s32 	%p12, %r38, 0;
	@%p12 bra 	$L__BB2_8;
	shr.u32 	%r49, %r85, 3;
	mov.u32 	%r50, smem;
	add.s32 	%r51, %r50, %r49;
	st.shared.f32 	[%r51], %f8;
$L__BB2_8:
	bar.sync 	0;
	add.s32 	%r52, %r2, 31;
	shr.u32 	%r53, %r52, 5;
	setp.ge.u32 	%p13, %r85, %r53;
	mov.f32 	%f94, 0f00000000;
	@%p13 bra 	$L__BB2_10;
	shl.b32 	%r54, %r85, 2;
	mov.u32 	%r55, smem;
	add.s32 	%r56, %r55, %r54;
	ld.shared.f32 	%f94, [%r56];
$L__BB2_10:
	setp.gt.u32 	%p14, %r85, 31;
	@%p14 bra 	$L__BB2_13;
	mov.b32 	%r57, %f94;
	shfl.sync.bfly.b32	%r58|%p15, %r57, 16, 31, -1;
	mov.b32 	%f36, %r58;
	add.f32 	%f37, %f94, %f36;
	mov.b32 	%r59, %f37;
	shfl.sync.bfly.b32	%r60|%p16, %r59, 8, 31, -1;
	mov.b32 	%f38, %r60;
	add.f32 	%f39, %f37, %f38;
	mov.b32 	%r61, %f39;
	shfl.sync.bfly.b32	%r62|%p17, %r61, 4, 31, -1;
	mov.b32 	%f40, %r62;
	add.f32 	%f41, %f39, %f40;
	mov.b32 	%r63, %f41;
	shfl.sync.bfly.b32	%r64|%p18, %r63, 2, 31, -1;
	mov.b32 	%f42, %r64;
	add.f32 	%f43, %f41, %f42;
	mov.b32 	%r65, %f43;
	shfl.sync.bfly.b32	%r66|%p19, %r65, 1, 31, -1;
	mov.b32 	%f44, %r66;
	add.f32 	%f11, %f43, %f44;
	setp.ne.s32 	%p20, %r85, 0;
	@%p20 bra 	$L__BB2_13;
	cvt.rn.f32.s32 	%f45, %r20;
	div.rn.f32 	%f46, %f11, %f45;
	add.f32 	%f47, %f13, %f46;
	rsqrt.approx.f32 	%f48, %f47;
	st.shared.f32 	[_ZZ20adaln_rmsnorm_kernelIffEvPT_PKS0_S3_S3_S3_iiifE7rms_inv], %f48;
$L__BB2_13:
	setp.ge.s32 	%p21, %r85, %r20;
	bar.sync 	0;
	@%p21 bra 	$L__BB2_19;
	ld.shared.f32 	%f12, [_ZZ20adaln_rmsnorm_kernelIffEvPT_PKS0_S3_S3_S3_iiifE7rms_inv];
	add.s32 	%r67, %r85, %r2;
	max.u32 	%r68, %r20, %r67;
	setp.lt.u32 	%p22, %r67, %r20;
	selp.u32 	%r69, 1, 0, %p22;
	add.s32 	%r70, %r67, %r69;
	sub.s32 	%r71, %r68, %r70;
	div.u32 	%r72, %r71, %r2;
	add.s32 	%r12, %r72, %r69;
	and.b32  	%r73, %r12, 3;
	setp.eq.s32 	%p23, %r73, 3;
	@%p23 bra 	$L__BB2_17;
	add.s32 	%r74, %r12, 1;
	and.b32  	%r75, %r74, 3;
	shl.b64 	%rd35, %rd6, 2;
	add.s64 	%rd13, %rd1, %rd35;
	mul.wide.u32 	%rd90, %r85, 4;
	shl.b64 	%rd36, %rd8, 2;
	add.s64 	%rd15, %rd2, %rd36;
	neg.s32 	%r83, %r75;
	mad.lo.s32 	%r85, %r2, %r75, %r85;
$L__BB2_16:
	.pragma "nounroll";
	add.s64 	%rd37, %rd7, %rd90;
	ld.global.nc.f32 	%f49, [%rd37];
	add.s64 	%rd38, %rd4, %rd90;
	ld.global.nc.f32 	%f50, [%rd38];
	shl.b64 	%rd39, %rd8, 2;
	add.s64 	%rd40, %rd3, %rd39;
	add.s64 	%rd41, %rd40, %rd90;
	ld.global.nc.f32 	%f51, [%rd41];
	add.s64 	%rd42, %rd15, %rd90;
	ld.global.nc.f32 	%f52, [%rd42];
	mul.f32 	%f53, %f49, %f12;
	mul.f32 	%f54, %f50, %f53;
	add.f32 	%f55, %f51, 0f3F800000;
	fma.rn.f32 	%f56, %f55, %f54, %f52;
	add.s64 	%rd43, %rd13, %rd90;
	st.global.f32 	[%rd43], %f56;
	mul.wide.u32 	%rd44, %r2, 4;
	add.s64 	%rd90, %rd90, %rd44;
	add.s32 	%r83, %r83, 1;
	setp.ne.s32 	%p24, %r83, 0;
	@%p24 bra 	$L__BB2_16;
$L__BB2_17:
	setp.lt.u32 	%p25, %r12, 3;
	@%p25 bra 	$L__BB2_19;
$L__BB2_18:
	cvt.u64.u32 	%rd45, %r85;
	mul.wide.u32 	%rd46, %r85, 4;
	add.s64 	%rd47, %rd7, %rd46;
	ld.global.nc.f32 	%f57, [%rd47];
	add.s64 	%rd48, %rd4, %rd46;
	ld.global.nc.f32 	%f58, [%rd48];
	add.s64 	%rd49, %rd45, %rd8;
	shl.b64 	%rd50, %rd49, 2;
	add.s64 	%rd51, %rd3, %rd50;
	ld.global.nc.f32 	%f59, [%rd51];
	add.s64 	%rd52, %rd2, %rd50;
	ld.global.nc.f32 	%f60, [%rd52];
	mul.f32 	%f61, %f57, %f12;
	mul.f32 	%f62, %f58, %f61;
	add.f32 	%f63, %f59, 0f3F800000;
	fma.rn.f32 	%f64, %f63, %f62, %f60;
	add.s64 	%rd53, %rd45, %rd6;
	shl.b64 	%rd54, %rd53, 2;
	add.s64 	%rd55, %rd1, %rd54;
	st.global.f32 	[%rd55], %f64;
	add.s32 	%r76, %r85, %r2;
	cvt.u64.u32 	%rd56, %r76;
	mul.wide.u32 	%rd57, %r76, 4;
	add.s64 	%rd58, %rd7, %rd57;
	ld.global.nc.f32 	%f65, [%rd58];
	add.s64 	%rd59, %rd4, %rd57;
	ld.global.nc.f32 	%f66, [%rd59];
	add.s64 	%rd60, %rd56, %rd8;
	shl.b64 	%rd61, %rd60, 2;
	add.s64 	%rd62, %rd3, %rd61;
	ld.global.nc.f32 	%f67, [%rd62];
	add.s64 	%rd63, %rd2, %rd61;
	ld.global.nc.f32 	%f68, [%rd63];
	mul.f32 	%f69, %f65, %f12;
	mul.f32 	%f70, %f66, %f69;
	add.f32 	%f71, %f67, 0f3F800000;
	fma.rn.f32 	%f72, %f71, %f70, %f68;
	add.s64 	%rd64, %rd56, %rd6;
	shl.b64 	%rd65, %rd64, 2;
	add.s64 	%rd66, %rd1, %rd65;
	st.global.f32 	[%rd66], %f72;
	add.s32 	%r77, %r76, %r2;
	cvt.u64.u32 	%rd67, %r77;
	mul.wide.u32 	%rd68, %r77, 4;
	add.s64 	%rd69, %rd7, %rd68;
	ld.global.nc.f32 	%f73, [%rd69];
	add.s64 	%rd70, %rd4, %rd68;
	ld.global.nc.f32 	%f74, [%rd70];
	add.s64 	%rd71, %rd67, %rd8;
	shl.b64 	%rd72, %rd71, 2;
	add.s64 	%rd73, %rd3, %rd72;
	ld.global.nc.f32 	%f75, [%rd73];
	add.s64 	%rd74, %rd2, %rd72;
	ld.global.nc.f32 	%f76, [%rd74];
	mul.f32 	%f77, %f73, %f12;
	mul.f32 	%f78, %f74, %f77;
	add.f32 	%f79, %f75, 0f3F800000;
	fma.rn.f32 	%f80, %f79, %f78, %f76;
	add.s64 	%rd75, %rd67, %rd6;
	shl.b64 	%rd76, %rd75, 2;
	add.s64 	%rd77, %rd1, %rd76;
	st.global.f32 	[%rd77], %f80;
	add.s32 	%r78, %r77, %r2;
	cvt.u64.u32 	%rd78, %r78;
	mul.wide.u32 	%rd79, %r78, 4;
	add.s64 	%rd80, %rd7, %rd79;
	ld.global.nc.f32 	%f81, [%rd80];
	add.s64 	%rd81, %rd4, %rd79;
	ld.global.nc.f32 	%f82, [%rd81];
	add.s64 	%rd82, %rd78, %rd8;
	shl.b64 	%rd83, %rd82, 2;
	add.s64 	%rd84, %rd3, %rd83;
	ld.global.nc.f32 	%f83, [%rd84];
	add.s64 	%rd85, %rd2, %rd83;
	ld.global.nc.f32 	%f84, [%rd85];
	mul.f32 	%f85, %f81, %f12;
	mul.f32 	%f86, %f82, %f85;
	add.f32 	%f87, %f83, 0f3F800000;
	fma.rn.f32 	%f88, %f87, %f86, %f84;
	add.s64 	%rd86, %rd78, %rd6;
	shl.b64 	%rd87, %rd86, 2;
	add.s64 	%rd88, %rd1, %rd87;
	st.global.f32 	[%rd88], %f88;
	add.s32 	%r85, %r78, %r2;
	setp.lt.s32 	%p26, %r85, %r20;
	@%p26 bra 	$L__BB2_18;
$L__BB2_19:
	ret;

}
	// .globl	_Z22adaln_layernorm_kernelI6__halffEvPT_PKS1_S4_S4_S4_S4_iiif
.visible .entry _Z22adaln_layernorm_kernelI6__halffEvPT_PKS1_S4_S4_S4_S4_iiif(
	.param .u64 .ptr .align 1 _Z22adaln_layernorm_kernelI6__halffEvPT_PKS1_S4_S4_S4_S4_iiif_param_0,
	.param .u64 .ptr .align 1 _Z22adaln_layernorm_kernelI6__halffEvPT_PKS1_S4_S4_S4_S4_iiif_param_1,
	.param .u64 .ptr .align 1 _Z22adaln_layernorm_kernelI6__halffEvPT_PKS1_S4_S4_S4_S4_iiif_param_2,
	.param .u64 .ptr .align 1 _Z22adaln_layernorm_kernelI6__halffEvPT_PKS1_S4_S4_S4_S4_iiif_param_3,
	.param .u64 .ptr .align 1 _Z22adaln_layernorm_kernelI6__halffEvPT_PKS1_S4_S4_S4_S4_iiif_param_4,
	.param .u64 .ptr .align 1 _Z22adaln_layernorm_kernelI6__halffEvPT_PKS1_S4_S4_S4_S4_iiif_param_5,
	.param .u32 _Z22adaln_layernorm_kernelI6__halffEvPT_PKS1_S4_S4_S4_S4_iiif_param_6,
	.param .u32 _Z22adaln_layernorm_kernelI6__halffEvPT_PKS1_S4_S4_S4_S4_iiif_param_7,
	.param .u32 _Z22adaln_layernorm_kernelI6__halffEvPT_PKS1_S4_S4_S4_S4_iiif_param_8,
	.param .f32 _Z22adaln_layernorm_kernelI6__halffEvPT_PKS1_S4_S4_S4_S4_iiif_param_9
)
{
	.reg .pred 	%p<58>;
	.reg .b16 	%rs<66>;
	.reg .b32 	%r<166>;
	.reg .b32 	%f<209>;
	.reg .b64 	%rd<183>;
	// demoted variable
	.shared .align 4 .f32 _ZZ22adaln_layernorm_kernelI6__halffEvPT_PKS1_S4_S4_S4_S4_iiifE8mean_val;
	// demoted variable
	.shared .align 4 .f32 _ZZ22adaln_layernorm_kernelI6__halffEvPT_PKS1_S4_S4_S4_S4_iiifE7inv_std;
	ld.param.u64 	%rd22, [_Z22adaln_layernorm_kernelI6__halffEvPT_PKS1_S4_S4_S4_S4_iiif_param_1];
	ld.param.u64 	%rd23, [_Z22adaln_layernorm_kernelI6__halffEvPT_PKS1_S4_S4_S4_S4_iiif_param_2];
	ld.param.u64 	%rd24, [_Z22adaln_layernorm_kernelI6__halffEvPT_PKS1_S4_S4_S4_S4_iiif_param_4];
	ld.param.u64 	%rd25, [_Z22adaln_layernorm_kernelI6__halffEvPT_PKS1_S4_S4_S4_S4_iiif_param_5];
	ld.param.u32 	%r41, [_Z22adaln_layernorm_kernelI6__halffEvPT_PKS1_S4_S4_S4_S4_iiif_param_7];
	ld.param.u32 	%r40, [_Z22adaln_layernorm_kernelI6__halffEvPT_PKS1_S4_S4_S4_S4_iiif_param_8];
	cvta.to.global.u64 	%rd1, %rd25;
	cvta.to.global.u64 	%rd2, %rd24;
	cvta.to.global.u64 	%rd3, %rd23;
	cvta.to.global.u64 	%rd4, %rd22;
	mov.u32 	%r42, %ctaid.x;
	div.s32 	%r43, %r42, %r41;
	mov.u32 	%r161, %tid.x;
	mov.u32 	%r2, %ntid.x;
	mul.lo.s32 	%r44, %r40, %r42;
	cvt.s64.s32 	%rd5, %r44;
	mul.wide.s32 	%rd26, %r44, 2;
	add.s64 	%rd6, %rd4, %rd26;
	mul.lo.s32 	%r45, %r43, %r40;
	cvt.s64.s32 	%rd7, %r45;
	setp.ge.s32 	%p2, %r161, %r40;
	mov.f32 	%f200, 0f00000000;
	@%p2 bra 	$L__BB3_6;
	add.s32 	%r46, %r161, %r2;
	max.u32 	%r47, %r40, %r46;
	setp.lt.u32 	%p3, %r46, %r40;
	selp.u32 	%r48, 1, 0, %p3;
	add.s32 	%r49, %r46, %r48;
	sub.s32 	%r50, %r47, %r49;
	div.u32 	%r51, %r50, %r2;
	add.s32 	%r3, %r51, %r48;
	and.b32  	%r52, %r3, 3;
	setp.eq.s32 	%p4, %r52, 3;
	mov.f32 	%f200, 0f00000000;
	mov.u32 	%r154, %r161;
	@%p4 bra 	$L__BB3_4;
	shl.b64 	%rd27, %rd5, 1;
	mul.wide.u32 	%rd28, %r161, 2;
	add.s64 	%rd29, %rd27, %rd28;
	add.s64 	%rd179, %rd4, %rd29;
	add.s32 	%r53, %r3, 1;
	and.b32  	%r54, %r53, 3;
	neg.s32 	%r152, %r54;
	mov.f32 	%f200, 0f00000000;
	mul.wide.u32 	%rd30, %r2, 2;
	mov.u32 	%r154, %r161;
$L__BB3_3:
	.pragma "nounroll";
	ld.global.nc.u16 	%rs1, [%rd179];
	// begin inline asm
	{  cvt.f32.f16 %f31, %rs1;}

	// end inline asm
	add.f32 	%f200, %f200, %f31;
	add.s32 	%r154, %r154, %r2;
	add.s64 	%rd179, %rd179, %rd30;
	add.s32 	%r152, %r152, 1;
	setp.ne.s32 	%p5, %r152, 0;
	@%p5 bra 	$L__BB3_3;
$L__BB3_4:
	setp.lt.u32 	%p6, %r3, 3;
	@%p6 bra 	$L__BB3_6;
$L__BB3_5:
	mul.wide.u32 	%rd31, %r154, 2;
	add.s64 	%rd32, %rd6, %rd31;
	ld.global.nc.u16 	%rs2, [%rd32];
	// begin inline asm
	{  cvt.f32.f16 %f32, %rs2;}

	// end inline asm
	add.f32 	%f36, %f200, %f32;
	add.s32 	%r55, %r154, %r2;
	mul.wide.u32 	%rd33, %r55, 2;
	add.s64 	%rd34, %rd6, %rd33;
	ld.global.nc.u16 	%rs3, [%rd34];
	// begin inline asm
	{  cvt.f32.f16 %f33, %rs3;}

	// end inline asm
	add.f32 	%f37, %f36, %f33;
	add.s32 	%r56, %r55, %r2;
	mul.wide.u32 	%rd35, %r56, 2;
	add.s64 	%rd36, %rd6, %rd35;
	ld.global.nc.u16 	%rs4, [%rd36];
	// begin inline asm
	{  cvt.f32.f16 %f34, %rs4;}

	// end inline asm
	add.f32 	%f38, %f37, %f34;
	add.s32 	%r57, %r56, %r2;
	mul.wide.u32 	%rd37, %r57, 2;
	add.s64 	%rd38, %rd6, %rd37;
	ld.global.nc.u16 	%rs5, [%rd38];
	// begin inline asm
	{  cvt.f32.f16 %f35, %rs5;}

	// end inline asm
	add.f32 	%f200, %f38, %f35;
	add.s32 	%r154, %r57, %r2;
	setp.lt.s32 	%p7, %r154, %r40;
	@%p7 bra 	$L__BB3_5;
$L__BB3_6:
	and.b32  	%r12, %r161, 31;
	mov.b32 	%r58, %f200;
	shfl.sync.bfly.b32	%r59|%p8, %r58, 16, 31, -1;
	mov.b32 	%f39, %r59;
	add.f32 	%f40, %f200, %f39;
	mov.b32 	%r60, %f40;
	shfl.sync.bfly.b32	%r61|%p9, %r60, 8, 31, -1;
	mov.b32 	%f41, %r61;
	add.f32 	%f42, %f40, %f41;
	mov.b32 	%r62, %f42;
	shfl.sync.bfly.b32	%r63|%p10, %r62, 4, 31, -1;
	mov.b32 	%f43, %r63;
	add.f32 	%f44, %f42, %f43;
	mov.b32 	%r64, %f44;
	shfl.sync.bfly.b32	%r65|%p11, %r64, 2, 31, -1;
	mov.b32 	%f45, %r65;
	add.f32 	%f46, %f44, %f45;
	mov.b32 	%r66, %f46;
	shfl.sync.bfly.b32	%r67|%p12, %r66, 1, 31, -1;
	mov.b32 	%f47, %r67;
	add.f32 	%f8, %f46, %f47;
	setp.ne.s32 	%p13, %r12, 0;
	shr.u32 	%r68, %r161, 3;
	mov.u32 	%r69, smem;
	add.s32 	%r13, %r69, %r68;
	@%p13 bra 	$L__BB3_8;
	st.shared.f32 	[%r13], %f8;
$L__BB3_8:
	bar.sync 	0;
	add.s32 	%r70, %r2, 31;
	shr.u32 	%r14, %r70, 5;
	setp.ge.u32 	%p14, %r161, %r14;
	mov.f32 	%f201, 0f00000000;
	@%p14 bra 	$L__BB3_10;
	shl.b32 	%r71, %r161, 2;
	add.s32 	%r73, %r69, %r71;
	ld.shared.f32 	%f201, [%r73];
$L__BB3_10:
	setp.gt.u32 	%p16, %r161, 31;
	mov.pred 	%p57, 0;
	@%p16 bra 	$L__BB3_13;
	mov.b32 	%r74, %f201;
	shfl.sync.bfly.b32	%r75|%p18, %r74, 16, 31, -1;
	mov.b32 	%f49, %r75;
	add.f32 	%f50, %f201, %f49;
	mov.b32 	%r76, %f50;
	shfl.sync.bfly.b32	%r77|%p19, %r76, 8, 31, -1;
	mov.b32 	%f51, %r77;
	add.f32 	%f52, %f50, %f51;
	mov.b32 	%r78, %f52;
	shfl.sync.bfly.b32	%r79|%p20, %r78, 4, 31, -1;
	mov.b32 	%f53, %r79;
	add.f32 	%f54, %f52, %f53;
	mov.b32 	%r80, %f54;
	shfl.sync.bfly.b32	%r81|%p21, %r80, 2, 31, -1;
	mov.b32 	%f55, %r81;
	add.f32 	%f56, %f54, %f55;
	mov.b32 	%r82, %f56;
	shfl.sync.bfly.b32	%r83|%p22, %r82, 1, 31, -1;
	mov.b32 	%f57, %r83;
	add.f32 	%f11, %f56, %f57;
	setp.ne.s32 	%p23, %r161, 0;
	@%p23 bra 	$L__BB3_13;
	cvt.rn.f32.s32 	%f58, %r40;
	div.rn.f32 	%f59, %f11, %f58;
	st.shared.f32 	[_ZZ22adaln_layernorm_kernelI6__halffEvPT_PKS1_S4_S4_S4_S4_iiifE8mean_val], %f59;
	mov.pred 	%p57, -1;
$L__BB3_13:
	setp.ge.s32 	%p25, %r161, %r40;
	bar.sync 	0;
	mov.f32 	%f206, 0f00000000;
	ld.shared.f32 	%f12, [_ZZ22adaln_layernorm_kernelI6__halffEvPT_PKS1_S4_S4_S4_S4_iiifE8mean_val];
	@%p25 bra 	$L__BB3_19;
	add.s32 	%r84, %r161, %r2;
	max.u32 	%r85, %r40, %r84;
	setp.lt.u32 	%p26, %r84, %r40;
	selp.u32 	%r86, 1, 0, %p26;
	add.s32 	%r87, %r84, %r86;
	sub.s32 	%r88, %r85, %r87;
	div.u32 	%r89, %r88, %r2;
	add.s32 	%r15, %r89, %r86;
	and.b32  	%r90, %r15, 3;
	setp.eq.s32 	%p27, %r90, 3;
	mov.f32 	%f206, 0f00000000;
	mov.u32 	%r158, %r161;
	@%p27 bra 	$L__BB3_17;
	shl.b64 	%rd39, %rd5, 1;
	mul.wide.u32 	%rd40, %r161, 2;
	add.s64 	%rd41, %rd39, %rd40;
	add.s64 	%rd180, %rd4, %rd41;
	add.s32 	%r91, %r15, 1;
	and.b32  	%r92, %r91, 3;
	neg.s32 	%r156, %r92;
	mov.f32 	%f206, 0f00000000;
	mul.wide.u32 	%rd42, %r2, 2;
	mov.u32 	%r158, %r161;
$L__BB3_16:
	.pragma "nounroll";
	ld.global.nc.u16 	%rs6, [%rd180];
	// begin inline asm
	{  cvt.f32.f16 %f64, %rs6;}

	// end inline asm
	sub.f32 	%f65, %f64, %f12;
	fma.rn.f32 	%f206, %f65, %f65, %f206;
	add.s32 	%r158, %r158, %r2;
	add.s64 	%rd180, %rd180, %rd42;
	add.s32 	%r156, %r156, 1;
	setp.ne.s32 	%p28, %r156, 0;
	@%p28 bra 	$L__BB3_16;
$L__BB3_17:
	setp.lt.u32 	%p29, %r15, 3;
	@%p29 bra 	$L__BB3_19;
$L__BB3_18:
	mul.wide.u32 	%rd43, %r158, 2;
	add.s64 	%rd44, %rd6, %rd43;
	ld.global.nc.u16 	%rs7, [%rd44];
	// begin inline asm
	{  cvt.f32.f16 %f66, %rs7;}

	// end inline asm
	sub.f32 	%f70, %f66, %f12;
	fma.rn.f32 	%f71, %f70, %f70, %f206;
	add.s32 	%r93, %r158, %r2;
	mul.wide.u32 	%rd45, %r93, 2;
	add.s64 	%rd46, %rd6, %rd45;
	ld.global.nc.u16 	%rs8, [%rd46];
	// begin inline asm
	{  cvt.f32.f16 %f67, %rs8;}

	// end inline asm
	sub.f32 	%f72, %f67, %f12;
	fma.rn.f32 	%f73, %f72, %f72, %f71;
	add.s32 	%r94, %r93, %r2;
	mul.wide.u32 	%rd47, %r94, 2;
	add.s64 	%rd48, %rd6, %rd47;
	ld.global.nc.u16 	%rs9, [%rd48];
	// begin inline asm
	{  cvt.f32.f16 %f68, %rs9;}

	// end inline asm
	sub.f32 	%f74, %f68, %f12;
	fma.rn.f32 	%f75, %f74, %f74, %f73;
	add.s32 	%r95, %r94, %r2;
	mul.wide.u32 	%rd49, %r95, 2;
	add.s64 	%rd50, %rd6, %rd49;
	ld.global.nc.u16 	%rs10, [%rd50];
	// begin inline asm
	{  cvt.f32.f16 %f69, %rs10;}

	// end inline asm
	sub.f32 	%f76, %f69, %f12;
	fma.rn.f32 	%f206, %f76, %f76, %f75;
	add.s32 	%r158, %r95, %r2;
	setp.lt.s32 	%p30, %r158, %r40;
	@%p30 bra 	$L__BB3_18;
$L__BB3_19:
	setp.ne.s32 	%p31, %r12, 0;
	mov.b32 	%r96, %f206;
	shfl.sync.bfly.b32	%r97|%p32, %r96, 16, 31, -1;
	mov.b32 	%f77, %r97;
	add.f32 	%f78, %f206, %f77;
	mov.b32 	%r98, %f78;
	shfl.sync.bfly.b32	%r99|%p33, %r98, 8, 31, -1;
	mov.b32 	%f79, %r99;
	add.f32 	%f80, %f78, %f79;
	mov.b32 	%r100, %f80;
	shfl.sync.bfly.b32	%r101|%p34, %r100, 4, 31, -1;
	mov.b32 	%f81, %r101;
	add.f32 	%f82, %f80, %f81;
	mov.b32 	%r102, %f82;
	shfl.sync.bfly.b32	%r103|%p35, %r102, 2, 31, -1;
	mov.b32 	%f83, %r103;
	add.f32 	%f84, %f82, %f83;
	mov.b32 	%r104, %f84;
	shfl.sync.bfly.b32	%r105|%p36, %r104, 1, 31, -1;
	mov.b32 	%f85, %r105;
	add.f32 	%f20, %f84, %f85;
	@%p31 bra 	$L__BB3_21;
	st.shared.f32 	[%r13], %f20;
$L__BB3_21:
	setp.ge.u32 	%p37, %r161, %r14;
	bar.sync 	0;
	mov.f32 	%f208, 0f00000000;
	@%p37 bra 	$L__BB3_23;
	shl.b32 	%r109, %r161, 2;
	add.s32 	%r111, %r69, %r109;
	ld.shared.f32 	%f208, [%r111];
$L__BB3_23:
	setp.gt.u32 	%p38, %r161, 31;
	@%p38 bra 	$L__BB3_25;
	mov.b32 	%r112, %f208;
	shfl.sync.bfly.b32	%r113|%p39, %r112, 16, 31, -1;
	mov.b32 	%f87, %r113;
	add.f32 	%f88, %f208, %f87;
	mov.b32 	%r114, %f88;
	shfl.sync.bfly.b32	%r115|%p40, %r114, 8, 31, -1;
	mov.b32 	%f89, %r115;
	add.f32 	%f90, %f88, %f89;
	mov.b32 	%r116, %f90;
	shfl.sync.bfly.b32	%r117|%p41, %r116, 4, 31, -1;
	mov.b32 	%f91, %r117;
	add.f32 	%f92, %f90, %f91;
	mov.b32 	%r118, %f92;
	shfl.sync.bfly.b32	%r119|%p42, %r118, 2, 31, -1;
	mov.b32 	%f93, %r119;
	add.f32 	%f94, %f92, %f93;
	mov.b32 	%r120, %f94;
	shfl.sync.bfly.b32	%r121|%p43, %r120, 1, 31, -1;
	mov.b32 	%f95, %r121;
	add.f32 	%f208, %f94, %f95;
$L__BB3_25:
	not.pred 	%p44, %p57;
	@%p44 bra 	$L__BB3_27;
	ld.param.f32 	%f195, [_Z22adaln_layernorm_kernelI6__halffEvPT_PKS1_S4_S4_S4_S4_iiif_param_9];
	cvt.rn.f32.s32 	%f96, %r40;
	div.rn.f32 	%f97, %f208, %f96;
	add.f32 	%f98, %f195, %f97;
	rsqrt.approx.f32 	%f99, %f98;
	st.shared.f32 	[_ZZ22adaln_layernorm_kernelI6__halffEvPT_PKS1_S4_S4_S4_S4_iiifE7inv_std], %f99;
$L__BB3_27:
	setp.ge.s32 	%p45, %r161, %r40;
	bar.sync 	0;
	@%p45 bra 	$L__BB3_39;
	ld.param.u64 	%rd176, [_Z22adaln_layernorm_kernelI6__halffEvPT_PKS1_S4_S4_S4_S4_iiif_param_3];
	setp.ne.s64 	%p46, %rd176, 0;
	ld.shared.f32 	%f25, [_ZZ22adaln_layernorm_kernelI6__halffEvPT_PKS1_S4_S4_S4_S4_iiifE7inv_std];
	@%p46 bra 	$L__BB3_34;
	add.s32 	%r137, %r161, %r2;
	max.u32 	%r138, %r40, %r137;
	setp.lt.u32 	%p52, %r137, %r40;
	selp.u32 	%r139, 1, 0, %p52;
	add.s32 	%r140, %r137, %r139;
	sub.s32 	%r141, %r138, %r140;
	div.u32 	%r142, %r141, %r2;
	add.s32 	%r24, %r142, %r139;
	and.b32  	%r143, %r24, 3;
	setp.eq.s32 	%p53, %r143, 3;
	@%p53 bra 	$L__BB3_32;
	add.s32 	%r144, %r24, 1;
	and.b32  	%r145, %r144, 3;
	mul.wide.u32 	%rd181, %r161, 2;
	neg.s32 	%r160, %r145;
	shl.b64 	%rd117, %rd7, 1;
	add.s64 	%rd118, %rd2, %rd117;
	add.s64 	%rd120, %rd1, %rd117;
	shl.b64 	%rd122, %rd5, 1;
	mul.wide.u32 	%rd126, %r2, 2;
$L__BB3_31:
	.pragma "nounroll";
	ld.param.u64 	%rd174, [_Z22adaln_layernorm_kernelI6__halffEvPT_PKS1_S4_S4_S4_S4_iiif_param_0];
	mov.u32 	%r146, %tid.x;
	add.s32 	%r147, %r24, 1;
	and.b32  	%r148, %r147, 3;
	mad.lo.s32 	%r161, %r2, %r148, %r146;
	add.s64 	%rd115, %rd6, %rd181;
	ld.global.nc.u16 	%rs41, [%rd115];
	// begin inline asm
	{  cvt.f32.f16 %f150, %rs41;}

	// end inline asm
	add.s64 	%rd116, %rd3, %rd181;
	ld.global.nc.u16 	%rs42, [%rd116];
	// begin inline asm
	{  cvt.f32.f16 %f151, %rs42;}

	// end inline asm
	add.s64 	%rd119, %rd118, %rd181;
	ld.global.nc.u16 	%rs43, [%rd119];
	// begin inline asm
	{  cvt.f32.f16 %f152, %rs43;}

	// end inline asm
	add.s64 	%rd121, %rd120, %rd181;
	ld.global.nc.u16 	%rs44, [%rd121];
	// begin inline asm
	{  cvt.f32.f16 %f153, %rs44;}

	// end inline asm
	sub.f32 	%f155, %f150, %f12;
	mul.f32 	%f156, %f155, %f25;
	fma.rn.f32 	%f157, %f151, %f156, 0f00000000;
	add.f32 	%f158, %f152, 0f3F800000;
	fma.rn.f32 	%f154, %f158, %f157, %f153;
	// begin inline asm
	{  cvt.rn.f16.f32 %rs45, %f154;}

	// end inline asm
	cvta.to.global.u64 	%rd123, %rd174;
	add.s64 	%rd124, %rd123, %rd122;
	add.s64 	%rd125, %rd124, %rd181;
	st.global.u16 	[%rd125], %rs45;
	add.s64 	%rd181, %rd181, %rd126;
	add.s32 	%r160, %r160, 1;
	setp.ne.s32 	%p54, %r160, 0;
	@%p54 bra 	$L__BB3_31;
$L__BB3_32:
	setp.lt.u32 	%p55, %r24, 3;
	@%p55 bra 	$L__BB3_39;
$L__BB3_33:
	ld.param.u64 	%rd175, [_Z22adaln_layernorm_kernelI6__halffEvPT_PKS1_S4_S4_S4_S4_iiif_param_0];
	cvt.u64.u32 	%rd127, %r161;
	mul.wide.u32 	%rd128, %r161, 2;
	add.s64 	%rd129, %rd6, %rd128;
	ld.global.nc.u16 	%rs46, [%rd129];
	// begin inline asm
	{  cvt.f32.f16 %f159, %rs46;}

	// end inline asm
	add.s64 	%rd130, %rd3, %rd128;
	ld.global.nc.u16 	%rs47, [%rd130];
	// begin inline asm
	{  cvt.f32.f16 %f160, %rs47;}

	// end inline asm
	add.s64 	%rd131, %rd127, %rd7;
	shl.b64 	%rd132, %rd131, 1;
	add.s64 	%rd133, %rd2, %rd132;
	ld.global.nc.u16 	%rs48, [%rd133];
	// begin inline asm
	{  cvt.f32.f16 %f161, %rs48;}

	// end inline asm
	add.s64 	%rd134, %rd1, %rd132;
	ld.global.nc.u16 	%rs49, [%rd134];
	// begin inline asm
	{  cvt.f32.f16 %f162, %rs49;}

	// end inline asm
	sub.f32 	%f179, %f159, %f12;
	mul.f32 	%f180, %f179, %f25;
	fma.rn.f32 	%f181, %f160, %f180, 0f00000000;
	add.f32 	%f182, %f161, 0f3F800000;
	fma.rn.f32 	%f163, %f182, %f181, %f162;
	// begin inline asm
	{  cvt.rn.f16.f32 %rs50, %f163;}

	// end inline asm
	add.s64 	%rd135, %rd127, %rd5;
	cvta.to.global.u64 	%rd136, %rd175;
	shl.b64 	%rd137, %rd135, 1;
	add.s64 	%rd138, %rd136, %rd137;
	st.global.u16 	[%rd138], %rs50;
	add.s32 	%r149, %r161, %r2;
	cvt.u64.u32 	%rd139, %r149;
	mul.wide.u32 	%rd140, %r149, 2;
	add.s64 	%rd141, %rd6, %rd140;
	ld.global.nc.u16 	%rs51, [%rd141];
	// begin inline asm
	{  cvt.f32.f16 %f164, %rs51;}

	// end inline asm
	add.s64 	%rd142, %rd3, %rd140;
	ld.global.nc.u16 	%rs52, [%rd142];
	// begin inline asm
	{  cvt.f32.f16 %f165, %rs52;}

	// end inline asm
	add.s64 	%rd143, %rd139, %rd7;
	shl.b64 	%rd144, %rd143, 1;
	add.s64 	%rd145, %rd2, %rd144;
	ld.global.nc.u16 	%rs53, [%rd145];
	// begin inline asm
	{  cvt.f32.f16 %f166, %rs53;}

	// end inline asm
	add.s64 	%rd146, %rd1, %rd144;
	ld.global.nc.u16 	%rs54, [%rd146];
	// begin inline asm
	{  cvt.f32.f16 %f167, %rs54;}

	// end inline asm
	sub.f32 	%f183, %f164, %f12;
	mul.f32 	%f184, %f183, %f25;
	fma.rn.f32 	%f185, %f165, %f184, 0f00000000;
	add.f32 	%f186, %f166, 0f3F800000;
	fma.rn.f32 	%f168, %f186, %f185, %f167;
	// begin inline asm
	{  cvt.rn.f16.f32 %rs55, %f168;}

	// end inline asm
	add.s64 	%rd147, %rd139, %rd5;
	shl.b64 	%rd148, %rd147, 1;
	add.s64 	%rd149, %rd136, %rd148;
	st.global.u16 	[%rd149], %rs55;
	add.s32 	%r150, %r149, %r2;
	cvt.u64.u32 	%rd150, %r150;
	mul.wide.u32 	%rd151, %r150, 2;
	add.s64 	%rd152, %rd6, %rd151;
	ld.global.nc.u16 	%rs56, [%rd152];
	// begin inline asm
	{  cvt.f32.f16 %f169, %rs56;}

	// end inline asm
	add.s64 	%rd153, %rd3, %rd151;
	ld.global.nc.u16 	%rs57, [%rd153];
	// begin inline asm
	{  cvt.f32.f16 %f170, %rs57;}

	// end inline asm
	add.s64 	%rd154, %rd150, %rd7;
	shl.b64 	%rd155, %rd154, 1;
	add.s64 	%rd156, %rd2, %rd155;
	ld.global.nc.u16 	%rs58, [%rd156];
	// begin inline asm
	{  cvt.f32.f16 %f171, %rs58;}

	// end inline asm
	add.s64 	%rd157, %rd1, %rd155;
	ld.global.nc.u16 	%rs59, [%rd157];
	// begin inline asm
	{  cvt.f32.f16 %f172, %rs59;}

	// end inline asm
	sub.f32 	%f187, %f169, %f12;
	mul.f32 	%f188, %f187, %f25;
	fma.rn.f32 	%f189, %f170, %f188, 0f00000000;
	add.f32 	%f190, %f171, 0f3F800000;
	fma.rn.f32 	%f173, %f190, %f189, %f172;
	// begin inline asm
	{  cvt.rn.f16.f32 %rs60, %f173;}

	// end inline asm
	add.s64 	%rd158, %rd150, %rd5;
	shl.b64 	%rd159, %rd158, 1;
	add.s64 	%rd160, %rd136, %rd159;
	st.global.u16 	[%rd160], %rs60;
	add.s32 	%r151, %r150, %r2;
	cvt.u64.u32 	%rd161, %r151;
	mul.wide.u32 	%rd162, %r151, 2;
	add.s64 	%rd163, %rd6, %rd162;
	ld.global.nc.u16 	%rs61, [%rd163];
	// begin inline asm
	{  cvt.f32.f16 %f174, %rs61;}

	// end inline asm
	add.s64 	%rd164, %rd3, %rd162;
	ld.global.nc.u16 	%rs62, [%rd164];
	// begin inline asm
	{  cvt.f32.f16 %f175, %rs62;}

	// end inline asm
	add.s64 	%rd165, %rd161, %rd7;
	shl.b64 	%rd166, %rd165, 1;
	add.s64 	%rd167, %rd2, %rd166;
	ld.global.nc.u16 	%rs63, [%rd167];
	// begin inline asm
	{  cvt.f32.f16 %f176, %rs63;}

	// end inline asm
	add.s64 	%rd168, %rd1, %rd166;
	ld.global.nc.u16 	%rs64, [%rd168];
	// begin inline asm
	{  cvt.f32.f16 %f177, %rs64;}

	// end inline asm
	sub.f32 	%f191, %f174, %f12;
	mul.f32 	%f192, %f191, %f25;
	fma.rn.f32 	%f193, %f175, %f192, 0f00000000;
	add.f32 	%f194, %f176, 0f3F800000;
	fma.rn.f32 	%f178, %f194, %f193, %f177;
	// begin inline asm
	{  cvt.rn.f16.f32 %rs65, %f178;}

	// end inline asm
	add.s64 	%rd169, %rd161, %rd5;
	shl.b64 	%rd170, %rd169, 1;
	add.s64 	%rd171, %rd136, %rd170;
	st.global.u16 	[%rd171], %rs65;
	add.s32 	%r161, %r151, %r2;
	setp.lt.s32 	%p56, %r161, %r40;
	@%p56 bra 	$L__BB3_33;
	bra.uni 	$L__BB3_39;
$L__BB3_34:
	add.s32 	%r122, %r161, %r2;
	max.u32 	%r123, %r40, %r122;
	setp.lt.u32 	%p47, %r122, %r40;
	selp.u32 	%r124, 1, 0, %p47;
	add.s32 	%r125, %r122, %r124;
	sub.s32 	%r126, %r123, %r125;
	div.u32 	%r127, %r126, %r2;
	add.s32 	%r32, %r127, %r124;
	and.b32  	%r128, %r32, 3;
	setp.eq.s32 	%p48, %r128, 3;
	@%p48 bra 	$L__BB3_37;
	add.s32 	%r129, %r32, 1;
	and.b32  	%r130, %r129, 3;
	mul.wide.u32 	%rd182, %r161, 2;
	neg.s32 	%r163, %r130;
	shl.b64 	%rd55, %rd7, 1;
	add.s64 	%rd56, %rd2, %rd55;
	add.s64 	%rd58, %rd1, %rd55;
	shl.b64 	%rd60, %rd5, 1;
	mul.wide.u32 	%rd64, %r2, 2;
$L__BB3_36:
	.pragma "nounroll";
	ld.param.u64 	%rd177, [_Z22adaln_layernorm_kernelI6__halffEvPT_PKS1_S4_S4_S4_S4_iiif_param_3];
	ld.param.u64 	%rd172, [_Z22adaln_layernorm_kernelI6__halffEvPT_PKS1_S4_S4_S4_S4_iiif_param_0];
	mov.u32 	%r131, %tid.x;
	add.s32 	%r132, %r32, 1;
	and.b32  	%r133, %r132, 3;
	mad.lo.s32 	%r161, %r2, %r133, %r131;
	add.s64 	%rd51, %rd6, %rd182;
	ld.global.nc.u16 	%rs11, [%rd51];
	// begin inline asm
	{  cvt.f32.f16 %f100, %rs11;}

	// end inline asm
	add.s64 	%rd52, %rd3, %rd182;
	ld.global.nc.u16 	%rs12, [%rd52];
	// begin inline asm
	{  cvt.f32.f16 %f101, %rs12;}

	// end inline asm
	cvta.to.global.u64 	%rd53, %rd177;
	add.s64 	%rd54, %rd53, %rd182;
	ld.global.nc.u16 	%rs13, [%rd54];
	// begin inline asm
	{  cvt.f32.f16 %f102, %rs13;}

	// end inline asm
	add.s64 	%rd57, %rd56, %rd182;
	ld.global.nc.u16 	%rs14, [%rd57];
	// begin inline asm
	{  cvt.f32.f16 %f103, %rs14;}

	// end inline asm
	add.s64 	%rd59, %rd58, %rd182;
	ld.global.nc.u16 	%rs15, [%rd59];
	// begin inline asm
	{  cvt.f32.f16 %f104, %rs15;}

	// end inline asm
	sub.f32 	%f106, %f100, %f12;
	mul.f32 	%f107, %f106, %f25;
	fma.rn.f32 	%f108, %f101, %f107, %f102;
	add.f32 	%f109, %f103, 0f3F800000;
	fma.rn.f32 	%f105, %f109, %f108, %f104;
	// begin inline asm
	{  cvt.rn.f16.f32 %rs16, %f105;}

	// end inline asm
	cvta.to.global.u64 	%rd61, %rd172;
	add.s64 	%rd62, %rd61, %rd60;
	add.s64 	%rd63, %rd62, %rd182;
	st.global.u16 	[%rd63], %rs16;
	add.s64 	%rd182, %rd182, %rd64;
	add.s32 	%r163, %r163, 1;
	setp.ne.s32 	%p49, %r163, 0;
	@%p49 bra 	$L__BB3_36;
$L__BB3_37:
	setp.lt.u32 	%p50, %r32, 3;
	@%p50 bra 	$L__BB3_39;
$L__BB3_38:
	ld.param.u64 	%rd178, [_Z22adaln_layernorm_kernelI6__halffEvPT_PKS1_S4_S4_S4_S4_iiif_param_3];
	ld.param.u64 	%rd173, [_Z22adaln_layernorm_kernelI6__halffEvPT_PKS1_S4_S4_S4_S4_iiif_param_0];
	cvt.u64.u32 	%rd65, %r161;
	mul.wide.u32 	%rd66, %r161, 2;
	add.s64 	%rd67, %rd6, %rd66;
	ld.global.nc.u16 	%rs17, [%rd67];
	// begin inline asm
	{  cvt.f32.f16 %f110, %rs17;}

	// end inline asm
	add.s64 	%rd68, %rd3, %rd66;
	ld.global.nc.u16 	%rs18, [%rd68];
	// begin inline asm
	{  cvt.f32.f16 %f111, %rs18;}

	// end inline asm
	cvta.to.global.u64 	%rd69, %rd178;
	add.s64 	%rd70, %rd69, %rd66;
	ld.global.nc.u16 	%rs19, [%rd70];
	// begin inline asm
	{  cvt.f32.f16 %f112, %rs19;}

	// end inline asm
	add.s64 	%rd71, %rd65, %rd7;
	shl.b64 	%rd72, %rd71, 1;
	add.s64 	%rd73, %rd2, %rd72;
	ld.global.nc.u16 	%rs20, [%rd73];
	// begin inline asm
	{  cvt.f32.f16 %f113, %rs20;}

	// end inline asm
	add.s64 	%rd74, %rd1, %rd72;
	ld.global.nc.u16 	%rs21, [%rd74];
	// begin inline asm
	{  cvt.f32.f16 %f114, %rs21;}

	// end inline asm
	sub.f32 	%f134, %f110, %f12;
	mul.f32 	%f135, %f134, %f25;
	fma.rn.f32 	%f136, %f111, %f135, %f112;
	add.f32 	%f137, %f113, 0f3F800000;
	fma.rn.f32 	%f115, %f137, %f136, %f114;
	// begin inline asm
	{  cvt.rn.f16.f32 %rs22, %f115;}

	// end inline asm
	add.s64 	%rd75, %rd65, %rd5;
	cvta.to.global.u64 	%rd76, %rd173;
	shl.b64 	%rd77, %rd75, 1;
	add.s64 	%rd78, %rd76, %rd77;
	st.global.u16 	[%rd78], %rs22;
	add.s32 	%r134, %r161, %r2;
	cvt.u64.u32 	%rd79, %r134;
	mul.wide.u32 	%rd80, %r134, 2;
	add.s64 	%rd81, %rd6, %rd80;
	ld.global.nc.u16 	%rs23, [%rd81];
	// begin inline asm
	{  cvt.f32.f16 %f116, %rs23;}

	// end inline asm
	add.s64 	%rd82, %rd3, %rd80;
	ld.global.nc.u16 	%rs24, [%rd82];
	// begin inline asm
	{  cvt.f32.f16 %f117, %rs24;}

	// end inline asm
	add.s64 	%rd83, %rd69, %rd80;
	ld.global.nc.u16 	%rs25, [%rd83];
	// begin inline asm
	{  cvt.f32.f16 %f118, %rs25;}

	// end inline asm
	add.s64 	%rd84, %rd79, %rd7;
	shl.b64 	%rd85, %rd84, 1;
	add.s64 	%rd86, %rd2, %rd85;
	ld.global.nc.u16 	%rs26, [%rd86];
	// begin inline asm
	{  cvt.f32.f16 %f119, %rs26;}

	// end inline asm
	add.s64 	%rd87, %rd1, %rd85;
	ld.global.nc.u16 	%rs27, [%rd87];
	// begin inline asm
	{  cvt.f32.f16 %f120, %rs27;}

	// end inline asm
	sub.f32 	%f138, %f116, %f12;
	mul.f32 	%f139, %f138, %f25;
	fma.rn.f32 	%f140, %f117, %f139, %f118;
	add.f32 	%f141, %f119, 0f3F800000;
	fma.rn.f32 	%f121, %f141, %f140, %f120;
	// begin inline asm
	{  cvt.rn.f16.f32 %rs28, %f121;}

	// end inline asm
	add.s64 	%rd88, %rd79, %rd5;
	shl.b64 	%rd89, %rd88, 1;
	add.s64 	%rd90, %rd76, %rd89;
	st.global.u16 	[%rd90], %rs28;
	add.s32 	%r135, %r134, %r2;
	cvt.u64.u32 	%rd91, %r135;
	mul.wide.u32 	%rd92, %r135, 2;
	add.s64 	%rd93, %rd6, %rd92;
	ld.global.nc.u16 	%rs29, [%rd93];
	// begin inline asm
	{  cvt.f32.f16 %f122, %rs29;}

	// end inline asm
	add.s64 	%rd94, %rd3, %rd92;
	ld.global.nc.u16 	%rs30, [%rd94];
	// begin inline asm
	{  cvt.f32.f16 %f123, %rs30;}

	// end inline asm
	add.s64 	%rd95, %rd69, %rd92;
	ld.global.nc.u16 	%rs31, [%rd95];
	// begin inline asm
	{  cvt.f32.f16 %f124, %rs31;}

	// end inline asm
	add.s64 	%rd96, %rd91, %rd7;
	shl.b64 	%rd97, %rd96, 1;
	add.s64 	%rd98, %rd2, %rd97;
	ld.global.nc.u16 	%rs32, [%rd98];
	// begin inline asm
	{  cvt.f32.f16 %f125, %rs32;}

	// end inline asm
	add.s64 	%rd99, %rd1, %rd97;
	ld.global.nc.u16 	%rs33, [%rd99];
	// begin inline asm
	{  cvt.f32.f16 %f126, %rs33;}

	// end inline asm
	sub.f32 	%f142, %f122, %f12;
	mul.f32 	%f143, %f142, %f25;
	fma.rn.f32 	%f144, %f123, %f143, %f124;
	add.f32 	%f145, %f125, 0f3F800000;
	fma.rn.f32 	%f127, %f145, %f144, %f126;
	// begin inline asm
	{  cvt.rn.f16.f32 %rs34, %f127;}

	// end inline asm
	add.s64 	%rd100, %rd91, %rd5;
	shl.b64 	%rd101, %rd100, 1;
	add.s64 	%rd102, %rd76, %rd101;
	st.global.u16 	[%rd102], %rs34;
	add.s32 	%r136, %r135, %r2;
	cvt.u64.u32 	%rd103, %r136;
	mul.wide.u32 	%rd104, %r136, 2;
	add.s64 	%rd105, %rd6, %rd104;
	ld.global.nc.u16 	%rs35, [%rd105];
	// begin inline asm
	{  cvt.f32.f16 %f128, %rs35;}

	// end inline asm
	add.s64 	%rd106, %rd3, %rd104;
	ld.global.nc.u16 	%rs36, [%rd106];
	// begin inline asm
	{  cvt.f32.f16 %f129, %rs36;}

	// end inline asm
	add.s64 	%rd107, %rd69, %rd104;
	ld.global.nc.u16 	%rs37, [%rd107];
	// begin inline asm
	{  cvt.f32.f16 %f130, %rs37;}

	// end inline asm
	add.s64 	%rd108, %rd103, %rd7;
	shl.b64 	%rd109, %rd108, 1;
	add.s64 	%rd110, %rd2, %rd109;
	ld.global.nc.u16 	%rs38, [%rd110];
	// begin inline asm
	{  cvt.f32.f16 %f131, %rs38;}

	// end inline asm
	add.s64 	%rd111, %rd1, %rd109;
	ld.global.nc.u16 	%rs39, [%rd111];
	// begin inline asm
	{  cvt.f32.f16 %f132, %rs39;}

	// end inline asm
	sub.f32 	%f146, %f128, %f12;
	mul.f32 	%f147, %f146, %f25;
	fma.rn.f32 	%f148, %f129, %f147, %f130;
	add.f32 	%f149, %f131, 0f3F800000;
	fma.rn.f32 	%f133, %f149, %f148, %f132;
	// begin inline asm
	{  cvt.rn.f16.f32 %rs40, %f133;}

	// end inline asm
	add.s64 	%rd112, %rd103, %rd5;
	shl.b64 	%rd113, %rd112, 1;
	add.s64 	%rd114, %rd76, %rd113;
	st.global.u16 	[%rd114], %rs40;
	add.s32 	%r161, %r136, %r2;
	setp.lt.s32 	%p51, %r161, %r40;
	@%p51 bra 	$L__BB3_38;
$L__BB3_39:
	ret;

}
	// .globl	_Z22adaln_layernorm_kernelI13__nv_bfloat16fEvPT_PKS1_S4_S4_S4_S4_iiif
.visible .entry _Z22adaln_layernorm_kernelI13__nv_bfloat16fEvPT_PKS1_S4_S4_S4_S4_iiif(
	.param .u64 .ptr .align 1 _Z22adaln_layernorm_kernelI13__nv_bfloat16fEvPT_PKS1_S4_S4_S4_S4_iiif_param_0,
	.param .u64 .ptr .align 1 _Z22adaln_layernorm_kernelI13__nv_bfloat16fEvPT_PKS1_S4_S4_S4_S4_iiif_param_1,
	.param .u64 .ptr .align 1 _Z22adaln_layernorm_kernelI13__nv_bfloat16fEvPT_PKS1_S4_S4_S4_S4_iiif_param_2,
	.param .u64 .ptr .align 1 _Z22adaln_layernorm_kernelI13__nv_bfloat16fEvPT_PKS1_S4_S4_S4_S4_iiif_param_3,
	.param .u64 .ptr .align 1 _Z22adaln_layernorm_kernelI13__nv_bfloat16fEvPT_PKS1_S4_S4_S4_S4_iiif_param_4,
	.param .u64 .ptr .align 1 _Z22adaln_layernorm_kernelI13__nv_bfloat16fEvPT_PKS1_S4_S4_S4_S4_iiif_param_5,
	.param .u32 _Z22adaln_layernorm_kernelI13__nv_bfloat16fEvPT_PKS1_S4_S4_S4_S4_iiif_param_6,
	.param .u32 _Z22adaln_layernorm_kernelI13__nv_bfloat16fEvPT_PKS1_S4_S4_S4_S4_iiif_param_7,
	.param .u32 _Z22adaln_layernorm_kernelI13__nv_bfloat16fEvPT_PKS1_S4_S4_S4_S4_iiif_param_8,
	.param .f32 _Z22adaln_layernorm_kernelI13__nv_bfloat16fEvPT_PKS1_S4_S4_S4_S4_iiif_param_9
)
{
	.reg .pred 	%p<58>;
	.reg .b16 	%rs<66>;
	.reg .b32 	%r<166>;
	.reg .b32 	%f<209>;
	.reg .b64 	%rd<183>;
	// demoted variable
	.shared .align 4 .f32 _ZZ22adaln_layernorm_kernelI13__nv_bfloat16fEvPT_PKS1_S4_S4_S4_S4_iiifE8mean_val;
	// demoted variable
	.shared .align 4 .f32 _ZZ22adaln_layernorm_kernelI13__nv_bfloat16fEvPT_PKS1_S4_S4_S4_S4_iiifE7inv_std;
	ld.param.u64 	%rd22, [_Z22adaln_layernorm_kernelI13__nv_bfloat16fEvPT_PKS1_S4_S4_S4_S4_iiif_param_1];
	ld.param.u64 	%rd23, [_Z22adaln_layernorm_kernelI13__nv_bfloat16fEvPT_PKS1_S4_S4_S4_S4_iiif_param_2];
	ld.param.u64 	%rd24, [_Z22adaln_layernorm_kernelI13__nv_bfloat16fEvPT_PKS1_S4_S4_S4_S4_iiif_param_4];
	ld.param.u64 	%rd25, [_Z22adaln_layernorm_kernelI13__nv_bfloat16fEvPT_PKS1_S4_S4_S4_S4_iiif_param_5];
	ld.param.u32 	%r41, [_Z22adaln_layernorm_kernelI13__nv_bfloat16fEvPT_PKS1_S4_S4_S4_S4_iiif_param_7];
	ld.param.u32 	%r40, [_Z22adaln_layernorm_kernelI13__nv_bfloat16fEvPT_PKS1_S4_S4_S4_S4_iiif_param_8];
	cvta.to.global.u64 	%rd1, %rd25;
	cvta.to.global.u64 	%rd2, %rd24;
	cvta.to.global.u64 	%rd3, %rd23;
	cvta.to.global.u64 	%rd4, %rd22;
	mov.u32 	%r42, %ctaid.x;
	div.s32 	%r43, %r42, %r41;
	mov.u32 	%r161, %tid.x;
	mov.u32 	%r2, %ntid.x;
	mul.lo.s32 	%r44, %r40, %r42;
	cvt.s64.s32 	%rd5, %r44;
	mul.wide.s32 	%rd26, %r44, 2;
	add.s64 	%rd6, %rd4, %rd26;
	mul.lo.s32 	%r45, %r43, %r40;
	cvt.s64.s32 	%rd7, %r45;
	setp.ge.s32 	%p2, %r161, %r40;
	mov.f32 	%f200, 0f00000000;
	@%p2 bra 	$L__BB4_6;
	add.s32 	%r46, %r161, %r2;
	max.u32 	%r47, %r40, %r46;
	setp.lt.u32 	%p3, %r46, %r40;
	selp.u32 	%r48, 1, 0, %p3;
	add.s32 	%r49, %r46, %r48;
	sub.s32 	%r50, %r47, %r49;
	div.u32 	%r51, %r50, %r2;
	add.s32 	%r3, %r51, %r48;
	and.b32  	%r52, %r3, 3;
	setp.eq.s32 	%p4, %r52, 3;
	mov.f32 	%f200, 0f00000000;
	mov.u32 	%r154, %r161;
	@%p4 bra 	$L__BB4_4;
	shl.b64 	%rd27, %rd5, 1;
	mul.wide.u32 	%rd28, %r161, 2;
	add.s64 	%rd29, %rd27, %rd28;
	add.s64 	%rd179, %rd4, %rd29;
	add.s32 	%r53, %r3, 1;
	and.b32  	%r54, %r53, 3;
	neg.s32 	%r152, %r54;
	mov.f32 	%f200, 0f00000000;
	mul.wide.u32 	%rd30, %r2, 2;
	mov.u32 	%r154, %r161;
$L__BB4_3:
	.pragma "nounroll";
	ld.global.nc.u16 	%rs1, [%rd179];
	// begin inline asm
	{ cvt.f32.bf16 %f31, %rs1;}

	// end inline asm
	add.f32 	%f200, %f200, %f31;
	add.s32 	%r154, %r154, %r2;
	add.s64 	%rd179, %rd179, %rd30;
	add.s32 	%r152, %r152, 1;
	setp.ne.s32 	%p5, %r152, 0;
	@%p5 bra 	$L__BB4_3;
$L__BB4_4:
	setp.lt.u32 	%p6, %r3, 3;
	@%p6 bra 	$L__BB4_6;
$L__BB4_5:
	mul.wide.u32 	%rd31, %r154, 2;
	add.s64 	%rd32, %rd6, %rd31;
	ld.global.nc.u16 	%rs2, [%rd32];
	// begin inline asm
	{ cvt.f32.bf16 %f32, %rs2;}

	// end inline asm
	add.f32 	%f36, %f200, %f32;
	add.s32 	%r55, %r154, %r2;
	mul.wide.u32 	%rd33, %r55, 2;
	add.s64 	%rd34, %rd6, %rd33;
	ld.global.nc.u16 	%rs3, [%rd34];
	// begin inline asm
	{ cvt.f32.bf16 %f33, %rs3;}

	// end inline asm
	add.f32 	%f37, %f36, %f33;
	add.s32 	%r56, %r55, %r2;
	mul.wide.u32 	%rd35, %r56, 2;
	add.s64 	%rd36, %rd6, %rd35;
	ld.global.nc.u16 	%rs4, [%rd36];
	// begin inline asm
	{ cvt.f32.bf16 %f34, %rs4;}

	// end inline asm
	add.f32 	%f38, %f37, %f34;
	add.s32 	%r57, %r56, %r2;
	mul.wide.u32 	%rd37, %r57, 2;
	add.s64 	%rd38, %rd6, %rd37;
	ld.global.nc.u16 	%rs5, [%rd38];
	// begin inline asm
	{ cvt.f32.bf16 %f35, %rs5;}

	// end inline asm
	add.f32 	%f200, %f38, %f35;
	add.s32 	%r154, %r57, %r2;
	setp.lt.s32 	%p7, %r154, %r40;
	@%p7 bra 	$L__BB4_5;
$L__BB4_6:
	and.b32  	%r12, %r161, 31;
	mov.b32 	%r58, %f200;
	shfl.sync.bfly.b32	%r59|%p8, %r58, 16, 31, -1;
	mov.b32 	%f39, %r59;
	add.f32 	%f40, %f200, %f39;
	mov.b32 	%r60, %f40;
	shfl.sync.bfly.b32	%r61|%p9, %r60, 8, 31, -1;
	mov.b32 	%f41, %r61;
	add.f32 	%f42, %f40, %f41;
	mov.b32 	%r62, %f42;
	shfl.sync.bfly.b32	%r63|%p10, %r62, 4, 31, -1;
	mov.b32 	%f43, %r63;
	add.f32 	%f44, %f42, %f43;
	mov.b32 	%r64, %f44;
	shfl.sync.bfly.b32	%r65|%p11, %r64, 2, 31, -1;
	mov.b32 	%f45, %r65;
	add.f32 	%f46, %f44, %f45;
	mov.b32 	%r66, %f46;
	shfl.sync.bfly.b32	%r67|%p12, %r66, 1, 31, -1;
	mov.b32 	%f47, %r67;
	add.f32 	%f8, %f46, %f47;
	setp.ne.s32 	%p13, %r12, 0;
	shr.u32 	%r68, %r161, 3;
	mov.u32 	%r69, smem;
	add.s32 	%r13, %r69, %r68;
	@%p13 bra 	$L__BB4_8;
	st.shared.f32 	[%r13], %f8;
$L__BB4_8:
	bar.sync 	0;
	add.s32 	%r70, %r2, 31;
	shr.u32 	%r14, %r70, 5;
	setp.ge.u32 	%p14, %r161, %r14;
	mov.f32 	%f201, 0f00000000;
	@%p14 bra 	$L__BB4_10;
	shl.b32 	%r71, %r161, 2;
	add.s32 	%r73, %r69, %r71;
	ld.shared.f32 	%f201, [%r73];
$L__BB4_10:
	setp.gt.u32 	%p16, %r161, 31;
	mov.pred 	%p57, 0;
	@%p16 bra 	$L__BB4_13;
	mov.b32 	%r74, %f201;
	shfl.sync.bfly.b32	%r75|%p18, %r74, 16, 31, -1;
	mov.b32 	%f49, %r75;
	add.f32 	%f50, %f201, %f49;
	mov.b32 	%r76, %f50;
	shfl.sync.bfly.b32	%r77|%p19, %r76, 8, 31, -1;
	mov.b32 	%f51, %r77;
	add.f32 	%f52, %f50, %f51;
	mov.b32 	%r78, %f52;
	shfl.sync.bfly.b32	%r79|%p20, %r78, 4, 31, -1;
	mov.b32 	%f53, %r79;
	add.f32 	%f54, %f52, %f53;
	mov.b32 	%r80, %f54;
	shfl.sync.bfly.b32	%r81|%p21, %r80, 2, 31, -1;
	mov.b32 	%f55, %r81;
	add.f32 	%f56, %f54, %f55;
	mov.b32 	%r82, %f56;
	shfl.sync.bfly.b32	%r83|%p22, %r82, 1, 31, -1;
	mov.b32 	%f57, %r83;
	add.f32 	%f11, %f56, %f57;
	setp.ne.s32 	%p23, %r161, 0;
	@%p23 bra 	$L__BB4_13;
	cvt.rn.f32.s32 	%f58, %r40;
	div.rn.f32 	%f59, %f11, %f58;
	st.shared.f32 	[_ZZ22adaln_layernorm_kernelI13__nv_bfloat16fEvPT_PKS1_S4_S4_S4_S4_iiifE8mean_val], %f59;
	mov.pred 	%p57, -1;
$L__BB4_13:
	setp.ge.s32 	%p25, %r161, %r40;
	bar.sync 	0;
	mov.f32 	%f206, 0f00000000;
	ld.shared.f32 	%f12, [_ZZ22adaln_layernorm_kernelI13__nv_bfloat16fEvPT_PKS1_S4_S4_S4_S4_iiifE8mean_val];
	@%p25 bra 	$L__BB4_19;
	add.s32 	%r84, %r161, %r2;
	max.u32 	%r85, %r40, %r84;
	setp.lt.u32 	%p26, %r84, %r40;
	selp.u32 	%r86, 1, 0, %p26;
	add.s32 	%r87, %r84, %r86;
	sub.s32 	%r88, %r85, %r87;
	div.u32 	%r89, %r88, %r2;
	add.s32 	%r15, %r89, %r86;
	and.b32  	%r90, %r15, 3;
	setp.eq.s32 	%p27, %r90, 3;
	mov.f32 	%f206, 0f00000000;
	mov.u32 	%r158, %r161;
	@%p27 bra 	$L__BB4_17;
	shl.b64 	%rd39, %rd5, 1;
	mul.wide.u32 	%rd40, %r161, 2;
	add.s64 	%rd41, %rd39, %rd40;
	add.s64 	%rd180, %rd4, %rd41;
	add.s32 	%r91, %r15, 1;
	and.b32  	%r92, %r91, 3;
	neg.s32 	%r156, %r92;
	mov.f32 	%f206, 0f00000000;
	mul.wide.u32 	%rd42, %r2, 2;
	mov.u32 	%r158, %r161;
$L__BB4_16:
	.pragma "nounroll";
	ld.global.nc.u16 	%rs6, [%rd180];
	// begin inline asm
	{ cvt.f32.bf16 %f64, %rs6;}

	// end inline asm
	sub.f32 	%f65, %f64, %f12;
	fma.rn.f32 	%f206, %f65, %f65, %f206;
	add.s32 	%r158, %r158, %r2;
	add.s64 	%rd180, %rd180, %rd42;
	add.s32 	%r156, %r156, 1;
	setp.ne.s32 	%p28, %r156, 0;
	@%p28 bra 	$L__BB4_16;
$L__BB4_17:
	setp.lt.u32 	%p29, %r15, 3;
	@%p29 bra 	$L__BB4_19;
$L__BB4_18:
	mul.wide.u32 	%rd43, %r158, 2;
	add.s64 	%rd44, %rd6, %rd43;
	ld.global.nc.u16 	%rs7, [%rd44];
	// begin inline asm
	{ cvt.f32.bf16 %f66, %rs7;}

	// end inline asm
	sub.f32 	%f70, %f66, %f12;
	fma.rn.f32 	%f71, %f70, %f70, %f206;
	add.s32 	%r93, %r158, %r2;
	mul.wide.u32 	%rd45, %r93, 2;
	add.s64 	%rd46, %rd6, %rd45;
	ld.global.nc.u16 	%rs8, [%rd46];
	// begin inline asm
	{ cvt.f32.bf16 %f67, %rs8;}

	// end inline asm
	sub.f32 	%f72, %f67, %f12;
	fma.rn.f32 	%f73, %f72, %f72, %f71;
	add.s32 	%r94, %r93, %r2;
	mul.wide.u32 	%rd47, %r94, 2;
	add.s64 	%rd48, %rd6, %rd47;
	ld.global.nc.u16 	%rs9, [%rd48];
	// begin inline asm
	{ cvt.f32.bf16 %f68, %rs9;}

	// end inline asm
	sub.f32 	%f74, %f68, %f12;
	fma.rn.f32 	%f75, %f74, %f74, %f73;
	add.s32 	%r95, %r94, %r2;
	mul.wide.u32 	%rd49, %r95, 2;
	add.s64 	%rd50, %rd6, %rd49;
	ld.global.nc.u16 	%rs10, [%rd50];
	// begin inline asm
	{ cvt.f32.bf16 %f69, %rs10;}

	// end inline asm
	sub.f32 	%f76, %f69, %f12;
	fma.rn.f32 	%f206, %f76, %f76, %f75;
	add.s32 	%r158, %r95, %r2;
	setp.lt.s32 	%p30, %r158, %r40;
	@%p30 bra 	$L__BB4_18;
$L__BB4_19:
	setp.ne.s32 	%p31, %r12, 0;
	mov.b32 	%r96, %f206;
	shfl.sync.bfly.b32	%r97|%p32, %r96, 16, 31, -1;
	mov.b32 	%f77, %r97;
	add.f32 	%f78, %f206, %f77;
	mov.b32 	%r98, %f78;
	shfl.sync.bfly.b32	%r99|%p33, %r98, 8, 31, -1;
	mov.b32 	%f79, %r99;
	add.f32 	%f80, %f78, %f79;
	mov.b32 	%r100, %f80;
	shfl.sync.bfly.b32	%r101|%p34, %r100, 4, 31, -1;
	mov.b32 	%f81, %r101;
	add.f32 	%f82, %f80, %f81;
	mov.b32 	%r102, %f82;
	shfl.sync.bfly.b32	%r103|%p35, %r102, 2, 31, -1;
	mov.b32 	%f83, %r103;
	add.f32 	%f84, %f82, %f83;
	mov.b32 	%r104, %f84;
	shfl.sync.bfly.b32	%r105|%p36, %r104, 1, 31, -1;
	mov.b32 	%f85, %r105;
	add.f32 	%f20, %f84, %f85;
	@%p31 bra 	$L__BB4_21;
	st.shared.f32 	[%r13], %f20;
$L__BB4_21:
	setp.ge.u32 	%p37, %r161, %r14;
	bar.sync 	0;
	mov.f32 	%f208, 0f00000000;
	@%p37 bra 	$L__BB4_23;
	shl.b32 	%r109, %r161, 2;
	add.s32 	%r111, %r69, %r109;
	ld.shared.f32 	%f208, [%r111];
$L__BB4_23:
	setp.gt.u32 	%p38, %r161, 31;
	@%p38 bra 	$L__BB4_25;
	mov.b32 	%r112, %f208;
	shfl.sync.bfly.b32	%r113|%p39, %r112, 16, 31, -1;
	mov.b32 	%f87, %r113;
	add.f32 	%f88, %f208, %f87;
	mov.b32 	%r114, %f88;
	shfl.sync.bfly.b32	%r115|%p40, %r114, 8, 31, -1;
	mov.b32 	%f89, %r115;
	add.f32 	%f90, %f88, %f89;
	mov.b32 	%r116, %f90;
	shfl.sync.bfly.b32	%r117|%p41, %r116, 4, 31, -1;
	mov.b32 	%f91, %r117;
	add.f32 	%f92, %f90, %f91;
	mov.b32 	%r118, %f92;
	shfl.sync.bfly.b32	%r119|%p42, %r118, 2, 31, -1;
	mov.b32 	%f93, %r119;
	add.f32 	%f94, %f92, %f93;
	mov.b32 	%r120, %f94;
	shfl.sync.bfly.b32	%r121|%p43, %r120, 1, 31, -1;
	mov.b32 	%f95, %r121;
	add.f32 	%f208, %f94, %f95;
$L__BB4_25:
	not.pred 	%p44, %p57;
	@%p44 bra 	$L__BB4_27;
	ld.param.f32 	%f195, [_Z22adaln_layernorm_kernelI13__nv_bfloat16fEvPT_PKS1_S4_S4_S4_S4_iiif_param_9];
	cvt.rn.f32.s32 	%f96, %r40;
	div.rn.f32 	%f97, %f208, %f96;
	add.f32 	%f98, %f195, %f97;
	rsqrt.approx.f32 	%f99, %f98;
	st.shared.f32 	[_ZZ22adaln_layernorm_kernelI13__nv_bfloat16fEvPT_PKS1_S4_S4_S4_S4_iiifE7inv_std], %f99;
$L__BB4_27:
	setp.ge.s32 	%p45, %r161, %r40;
	bar.sync 	0;
	@%p45 bra 	$L__BB4_39;
	ld.param.u64 	%rd176, [_Z22adaln_layernorm_kernelI13__nv_bfloat16fEvPT_PKS1_S4_S4_S4_S4_iiif_param_3];
	setp.ne.s64 	%p46, %rd176, 0;
	ld.shared.f32 	%f25, [_ZZ22adaln_layernorm_kernelI13__nv_bfloat16fEvPT_PKS1_S4_S4_S4_S4_iiifE7inv_std];
	@%p46 bra 	$L__BB4_34;
	add.s32 	%r137, %r161, %r2;
	max.u32 	%r138, %r40, %r137;
	setp.lt.u32 	%p52, %r137, %r40;
	selp.u32 	%r139, 1, 0, %p52;
	add.s32 	%r140, %r137, %r139;
	sub.s32 	%r141, %r138, %r140;
	div.u32 	%r142, %r141, %r2;
	add.s32 	%r24, %r142, %r139;
	and.b32  	%r143, %r24, 3;
	setp.eq.s32 	%p53, %r143, 3;
	@%p53 bra 	$L__BB4_32;
	add.s32 	%r144, %r24, 1;
	and.b32  	%r145, %r144, 3;
	mul.wide.u32 	%rd181, %r161, 2;
	neg.s32 	%r160, %r145;
	shl.b64 	%rd117, %rd7, 1;
	add.s64 	%rd118, %rd2, %rd117;
	add.s64 	%rd120, %rd1, %rd117;
	shl.b64 	%rd122, %rd5, 1;
	mul.wide.u32 	%rd126, %r2, 2;
$L__BB4_31:
	.pragma "nounroll";
	ld.param.u64 	%rd174, [_Z22adaln_layernorm_kernelI13__nv_bfloat16fEvPT_PKS1_S4_S4_S4_S4_iiif_param_0];
	mov.u32 	%r146, %tid.x;
	add.s32 	%r147, %r24, 1;
	and.b32  	%r148, %r147, 3;
	mad.lo.s32 	%r161, %r2, %r148, %r146;
	add.s64 	%rd115, %rd6, %rd181;
	ld.global.nc.u16 	%rs41, [%rd115];
	// begin inline asm
	{ cvt.f32.bf16 %f150, %rs41;}

	// end inline asm
	add.s64 	%rd116, %rd3, %rd181;
	ld.global.nc.u16 	%rs42, [%rd116];
	// begin inline asm
	{ cvt.f32.bf16 %f151, %rs42;}

	// end inline asm
	add.s64 	%rd119, %rd118, %rd181;
	ld.global.nc.u16 	%rs43, [%rd119];
	// begin inline asm
	{ cvt.f32.bf16 %f152, %rs43;}

	// end inline asm
	add.s64 	%rd121, %rd120, %rd181;
	ld.global.nc.u16 	%rs44, [%rd121];
	// begin inline asm
	{ cvt.f32.bf16 %f153, %rs44;}

	// end inline asm
	sub.f32 	%f155, %f150, %f12;
	mul.f32 	%f156, %f155, %f25;
	fma.rn.f32 	%f157, %f151, %f156, 0f00000000;
	add.f32 	%f158, %f152, 0f3F800000;
	fma.rn.f32 	%f154, %f158, %f157, %f153;
	// begin inline asm
	{  cvt.rn.bf16.f32 %rs45, %f154;}

	// end inline asm
	cvta.to.global.u64 	%rd123, %rd174;
	add.s64 	%rd124, %rd123, %rd122;
	add.s64 	%rd125, %rd124, %rd181;
	st.global.u16 	[%rd125], %rs45;
	add.s64 	%rd181, %rd181, %rd126;
	add.s32 	%r160, %r160, 1;
	setp.ne.s32 	%p54, %r160, 0;
	@%p54 bra 	$L__BB4_31;
$L__BB4_32:
	setp.lt.u32 	%p55, %r24, 3;
	@%p55 bra 	$L__BB4_39;
$L__BB4_33:
	ld.param.u64 	%rd175, [_Z22adaln_layernorm_kernelI13__nv_bfloat16fEvPT_PKS1_S4_S4_S4_S4_iiif_param_0];
	cvt.u64.u32 	%rd127, %r161;
	mul.wide.u32 	%rd128, %r161, 2;
	add.s64 	%rd129, %rd6, %rd128;
	ld.global.nc.u16 	%rs46, [%rd129];
	// begin inline asm
	{ cvt.f32.bf16 %f159, %rs46;}

	// end inline asm
	add.s64 	%rd130, %rd3, %rd128;
	ld.global.nc.u16 	%rs47, [%rd130];
	// begin inline asm
	{ cvt.f32.bf16 %f160, %rs47;}

	// end inline asm
	add.s64 	%rd131, %rd127, %rd7;
	shl.b64 	%rd132, %rd131, 1;
	add.s64 	%rd133, %rd2, %rd132;
	ld.global.nc.u16 	%rs48, [%rd133];
	// begin inline asm
	{ cvt.f32.bf16 %f161, %rs48;}

	// end inline asm
	add.s64 	%rd134, %rd1, %rd132;
	ld.global.nc.u16 	%rs49, [%rd134];
	// begin inline asm
	{ cvt.f32.bf16 %f162, %rs49;}

	// end inline asm
	sub.f32 	%f179, %f159, %f12;
	mul.f32 	%f180, %f179, %f25;
	fma.rn.f32 	%f181, %f160, %f180, 0f00000000;
	add.f32 	%f182, %f161, 0f3F800000;
	fma.rn.f32 	%f163, %f182, %f181, %f162;
	// begin inline asm
	{  cvt.rn.bf16.f32 %rs50, %f163;}

	// end inline asm
	add.s64 	%rd135, %rd127, %rd5;
	cvta.to.global.u64 	%rd136, %rd175;
	shl.b64 	%rd137, %rd135, 1;
	add.s64 	%rd138, %rd136, %rd137;
	st.global.u16 	[%rd138], %rs50;
	add.s32 	%r149, %r161, %r2;
	cvt.u64.u32 	%rd139, %r149;
	mul.wide.u32 	%rd140, %r149, 2;
	add.s64 	%rd141, %rd6, %rd140;
	ld.global.nc.u16 	%rs51, [%rd141];
	// begin inline asm
	{ cvt.f32.bf16 %f164, %rs51;}

	// end inline asm
	add.s64 	%rd142, %rd3, %rd140;
	ld.global.nc.u16 	%rs52, [%rd142];
	// begin inline asm
	{ cvt.f32.bf16 %f165, %rs52;}

	// end inline asm
	add.s64 	%rd143, %rd139, %rd7;
	shl.b64 	%rd144, %rd143, 1;
	add.s64 	%rd145, %rd2, %rd144;
	ld.global.nc.u16 	%rs53, [%rd145];
	// begin inline asm
	{ cvt.f32.bf16 %f166, %rs53;}

	// end inline asm
	add.s64 	%rd146, %rd1, %rd144;
	ld.global.nc.u16 	%rs54, [%rd146];
	// begin inline asm
	{ cvt.f32.bf16 %f167, %rs54;}

	// end inline asm
	sub.f32 	%f183, %f164, %f12;
	mul.f32 	%f184, %f183, %f25;
	fma.rn.f32 	%f185, %f165, %f184, 0f00000000;
	add.f32 	%f186, %f166, 0f3F800000;
	fma.rn.f32 	%f168, %f186, %f185, %f167;
	// begin inline asm
	{  cvt.rn.bf16.f32 %rs55, %f168;}

	// end inline asm
	add.s64 	%rd147, %rd139, %rd5;
	shl.b64 	%rd148, %rd147, 1;
	add.s64 	%rd149, %rd136, %rd148;
	st.global.u16 	[%rd149], %rs55;
	add.s32 	%r150, %r149, %r2;
	cvt.u64.u32 	%rd150, %r150;
	mul.wide.u32 	%rd151, %r150, 2;
	add.s64 	%rd152, %rd6, %rd151;
	ld.global.nc.u16 	%rs56, [%rd152];
	// begin inline asm
	{ cvt.f32.bf16 %f169, %rs56;}

	// end inline asm
	add.s64 	%rd153, %rd3, %rd151;
	ld.global.nc.u16 	%rs57, [%rd153];
	// begin inline asm
	{ cvt.f32.bf16 %f170, %rs57;}

	// end inline asm
	add.s64 	%rd154, %rd150, %rd7;
	shl.b64 	%rd155, %rd154, 1;
	add.s64 	%rd156, %rd2, %rd155;
	ld.global.nc.u16 	%rs58, [%rd156];
	// begin inline asm
	{ cvt.f32.bf16 %f171, %rs58;}

	// end inline asm
	add.s64 	%rd157, %rd1, %rd155;
	ld.global.nc.u16 	%rs59, [%rd157];
	// begin inline asm
	{ cvt.f32.bf16 %f172, %rs59;}

	// end inline asm
	sub.f32 	%f187, %f169, %f12;
	mul.f32 	%f188, %f187, %f25;
	fma.rn.f32 	%f189, %f170, %f188, 0f00000000;
	add.f32 	%f190, %f171, 0f3F800000;
	fma.rn.f32 	%f173, %f190, %f189, %f172;
	// begin inline asm
	{  cvt.rn.bf16.f32 %rs60, %f173;}

	// end inline asm
	add.s64 	%rd158, %rd150, %rd5;
	shl.b64 	%rd159, %rd158, 1;
	add.s64 	%rd160, %rd136, %rd159;
	st.global.u16 	[%rd160], %rs60;
	add.s32 	%r151, %r150, %r2;
	cvt.u64.u32 	%rd161, %r151;
	mul.wide.u32 	%rd162, %r151, 2;
	add.s64 	%rd163, %rd6, %rd162;
	ld.global.nc.u16 	%rs61, [%rd163];
	// begin inline asm
	{ cvt.f32.bf16 %f174, %rs61;}

	// end inline asm
	add.s64 	%rd164, %rd3, %rd162;
	ld.global.nc.u16 	%rs62, [%rd164];
	// begin inline asm
	{ cvt.f32.bf16 %f175, %rs62;}

	// end inline asm
	add.s64 	%rd165, %rd161, %rd7;
	shl.b64 	%rd166, %rd165, 1;
	add.s64 	%rd167, %rd2, %rd166;
	ld.global.nc.u16 	%rs63, [%rd167];
	// begin inline asm
	{ cvt.f32.bf16 %f176, %rs63;}

	// end inline asm
	add.s64 	%rd168, %rd1, %rd166;
	ld.global.nc.u16 	%rs64, [%rd168];
	// begin inline asm
	{ cvt.f32.bf16 %f177, %rs64;}

	// end inline asm
	sub.f32 	%f191, %f174, %f12;
	mul.f32 	%f192, %f191, %f25;
	fma.rn.f32 	%f193, %f175, %f192, 0f00000000;
	add.f32 	%f194, %f176, 0f3F800000;
	fma.rn.f32 	%f178, %f194, %f193, %f177;
	// begin inline asm
	{  cvt.rn.bf16.f32 %rs65, %f178;}

	// end inline asm
	add.s64 	%rd169, %rd161, %rd5;
	shl.b64 	%rd170, %rd169, 1;
	add.s64 	%rd171, %rd136, %rd170;
	st.global.u16 	[%rd171], %rs65;
	add.s32 	%r161, %r151, %r2;
	setp.lt.s32 	%p56, %r161, %r40;
	@%p56 bra 	$L__BB4_33;
	bra.uni 	$L__BB4_39;
$L__BB4_34:
	add.s32 	%r122, %r161, %r2;
	max.u32 	%r123, %r40, %r122;
	setp.lt.u32 	%p47, %r122, %r40;
	selp.u32 	%r124, 1, 0, %p47;
	add.s32 	%r125, %r122, %r124;
	sub.s32 	%r126, %r123, %r125;
	div.u32 	%r127, %r126, %r2;
	add.s32 	%r32, %r127, %r124;
	and.b32  	%r128, %r32, 3;
	setp.eq.s32 	%p48, %r128, 3;
	@%p48 bra 	$L__BB4_37;
	add.s32 	%r129, %r32, 1;
	and.b32  	%r130, %r129, 3;
	mul.wide.u32 	%rd182, %r161, 2;
	neg.s32 	%r163, %r130;
	shl.b64 	%rd55, %rd7, 1;
	add.s64 	%rd56, %rd2, %rd55;
	add.s64 	%rd58, %rd1, %rd55;
	shl.b64 	%rd60, %rd5, 1;
	mul.wide.u32 	%rd64, %r2, 2;
$L__BB4_36:
	.pragma "nounroll";
	ld.param.u64 	%rd177, [_Z22adaln_layernorm_kernelI13__nv_bfloat16fEvPT_PKS1_S4_S4_S4_S4_iiif_param_3];
	ld.param.u64 	%rd172, [_Z22adaln_layernorm_kernelI13__nv_bfloat16fEvPT_PKS1_S4_S4_S4_S4_iiif_param_0];
	mov.u32 	%r131, %tid.x;
	add.s32 	%r132, %r32, 1;
	and.b32  	%r133, %r132, 3;
	mad.lo.s32 	%r161, %r2, %r133, %r131;
	add.s64 	%rd51, %rd6, %rd182;
	ld.global.nc.u16 	%rs11, [%rd51];
	// begin inline asm
	{ cvt.f32.bf16 %f100, %rs11;}

	// end inline asm
	add.s64 	%rd52, %rd3, %rd182;
	ld.global.nc.u16 	%rs12, [%rd52];
	// begin inline asm
	{ cvt.f32.bf16 %f101, %rs12;}

	// end inline asm
	cvta.to.global.u64 	%rd53, %rd177;
	add.s64 	%rd54, %rd53, %rd182;
	ld.global.nc.u16 	%rs13, [%rd54];
	// begin inline asm
	{ cvt.f32.bf16 %f102, %rs13;}

	// end inline asm
	add.s64 	%rd57, %rd56, %rd182;
	ld.global.nc.u16 	%rs14, [%rd57];
	// begin inline asm
	{ cvt.f32.bf16 %f103, %rs14;}

	// end inline asm
	add.s64 	%rd59, %rd58, %rd182;
	ld.global.nc.u16 	%rs15, [%rd59];
	// begin inline asm
	{ cvt.f32.bf16 %f104, %rs15;}

	// end inline asm
	sub.f32 	%f106, %f100, %f12;
	mul.f32 	%f107, %f106, %f25;
	fma.rn.f32 	%f108, %f101, %f107, %f102;
	add.f32 	%f109, %f103, 0f3F800000;
	fma.rn.f32 	%f105, %f109, %f108, %f104;
	// begin inline asm
	{  cvt.rn.bf16.f32 %rs16, %f105;}

	// end inline asm
	cvta.to.global.u64 	%rd61, %rd172;
	add.s64 	%rd62, %rd61, %rd60;
	add.s64 	%rd63, %rd62, %rd182;
	st.global.u16 	[%rd63], %rs16;
	add.s64 	%rd182, %rd182, %rd64;
	add.s32 	%r163, %r163, 1;
	setp.ne.s32 	%p49, %r163, 0;
	@%p49 bra 	$L__BB4_36;
$L__BB4_37:
	setp.lt.u32 	%p50, %r32, 3;
	@%p50 bra 	$L__BB4_39;
$L__BB4_38:
	ld.param.u64 	%rd178, [_Z22adaln_layernorm_kernelI13__nv_bfloat16fEvPT_PKS1_S4_S4_S4_S4_iiif_param_3];
	ld.param.u64 	%rd173, [_Z22adaln_layernorm_kernelI13__nv_bfloat16fEvPT_PKS1_S4_S4_S4_S4_iiif_param_0];
	cvt.u64.u32 	%rd65, %r161;
	mul.wide.u32 	%rd66, %r161, 2;
	add.s64 	%rd67, %rd6, %rd66;
	ld.global.nc.u16 	%rs17, [%rd67];
	// begin inline asm
	{ cvt.f32.bf16 %f110, %rs17;}

	// end inline asm
	add.s64 	%rd68, %rd3, %rd66;
	ld.global.nc.u16 	%rs18, [%rd68];
	// begin inline asm
	{ cvt.f32.bf16 %f111, %rs18;}

	// end inline asm
	cvta.to.global.u64 	%rd69, %rd178;
	add.s64 	%rd70, %rd69, %rd66;
	ld.global.nc.u16 	%rs19, [%rd70];
	// begin inline asm
	{ cvt.f32.bf16 %f112, %rs19;}

	// end inline asm
	add.s64 	%rd71, %rd65, %rd7;
	shl.b64 	%rd72, %rd71, 1;
	add.s64 	%rd73, %rd2, %rd72;
	ld.global.nc.u16 	%rs20, [%rd73];
	// begin inline asm
	{ cvt.f32.bf16 %f113, %rs20;}

	// end inline asm
	add.s64 	%rd74, %rd1, %rd72;
	ld.global.nc.u16 	%rs21, [%rd74];
	// begin inline asm
	{ cvt.f32.bf16 %f114, %rs21;}

	// end inline asm
	sub.f32 	%f134, %f110, %f12;
	mul.f32 	%f135, %f134, %f25;
	fma.rn.f32 	%f136, %f111, %f135, %f112;
	add.f32 	%f137, %f113, 0f3F800000;
	fma.rn.f32 	%f115, %f137, %f136, %f114;
	// begin inline asm
	{  cvt.rn.bf16.f32 %rs22, %f115;}

	// end inline asm
	add.s64 	%rd75, %rd65, %rd5;
	cvta.to.global.u64 	%rd76, %rd173;
	shl.b64 	%rd77, %rd75, 1;
	add.s64 	%rd78, %rd76, %rd77;
	st.global.u16 	[%rd78], %rs22;
	add.s32 	%r134, %r161, %r2;
	cvt.u64.u32 	%rd79, %r134;
	mul.wide.u32 	%rd80, %r134, 2;
	add.s64 	%rd81, %rd6, %rd80;
	ld.global.nc.u16 	%rs23, [%rd81];
	// begin inline asm
	{ cvt.f32.bf16 %f116, %rs23;}

	// end inline asm
	add.s64 	%rd82, %rd3, %rd80;
	ld.global.nc.u16 	%rs24, [%rd82];
	// begin inline asm
	{ cvt.f32.bf16 %f117, %rs24;}

	// end inline asm
	add.s64 	%rd83, %rd69, %rd80;
	ld.global.nc.u16 	%rs25, [%rd83];
	// begin inline asm
	{ cvt.f32.bf16 %f118, %rs25;}

	// end inline asm
	add.s64 	%rd84, %rd79, %rd7;
	shl.b64 	%rd85, %rd84, 1;
	add.s64 	%rd86, %rd2, %rd85;
	ld.global.nc.u16 	%rs26, [%rd86];
	// begin inline asm
	{ cvt.f32.bf16 %f119, %rs26;}

	// end inline asm
	add.s64 	%rd87, %rd1, %rd85;
	ld.global.nc.u16 	%rs27, [%rd87];
	// begin inline asm
	{ cvt.f32.bf16 %f120, %rs27;}

	// end inline asm
	sub.f32 	%f138, %f116, %f12;
	mul.f32 	%f139, %f138, %f25;
	fma.rn.f32 	%f140, %f117, %f139, %f118;
	add.f32 	%f141, %f119, 0f3F800000;
	fma.rn.f32 	%f121, %f141, %f140, %f120;
	// begin inline asm
	{  cvt.rn.bf16.f32 %rs28, %f121;}

	// end inline asm
	add.s64 	%rd88, %rd79, %rd5;
	shl.b64 	%rd89, %rd88, 1;
	add.s64 	%rd90, %rd76, %rd89;
	st.global.u16 	[%rd90], %rs28;
	add.s32 	%r135, %r134, %r2;
	cvt.u64.u32 	%rd91, %r135;
	mul.wide.u32 	%rd92, %r135, 2;
	add.s64 	%rd93, %rd6, %rd92;
	ld.global.nc.u16 	%rs29, [%rd93];
	// begin inline asm
	{ cvt.f32.bf16 %f122, %rs29;}

	// end inline asm
	add.s64 	%rd94, %rd3, %rd92;
	ld.global.nc.u16 	%rs30, [%rd94];
	// begin inline asm
	{ cvt.f32.bf16 %f123, %rs30;}

	// end inline asm
	add.s64 	%rd95, %rd69, %rd92;
	ld.global.nc.u16 	%rs31, [%rd95];
	// begin inline asm
	{ cvt.f32.bf16 %f124, %rs31;}

	// end inline asm
	add.s64 	%rd96, %rd91, %rd7;
	shl.b64 	%rd97, %rd96, 1;
	add.s64 	%rd98, %rd2, %rd97;
	ld.global.nc.u16 	%rs32, [%rd98];
	// begin inline asm
	{ cvt.f32.bf16 %f125, %rs32;}

	// end inline asm
	add.s64 	%rd99, %rd1, %rd97;
	ld.global.nc.u16 	%rs33, [%rd99];
	// begin inline asm
	{ cvt.f32.bf16 %f126, %rs33;}

	// end inline asm
	sub.f32 	%f142, %f122, %f12;
	mul.f32 	%f143, %f142, %f25;
	fma.rn.f32 	%f144, %f123, %f143, %f124;
	add.f32 	%f145, %f125, 0f3F800000;
	fma.rn.f32 	%f127, %f145, %f144, %f126;
	// begin inline asm
	{  cvt.rn.bf16.f32 %rs34, %f127;}

	// end inline asm
	add.s64 	%rd100, %rd91, %rd5;
	shl.b64 	%rd101, %rd100, 1;
	add.s64 	%rd102, %rd76, %rd101;
	st.global.u16 	[%rd102], %rs34;
	add.s32 	%r136, %r135, %r2;
	cvt.u64.u32 	%rd103, %r136;
	mul.wide.u32 	%rd104, %r136, 2;
	add.s64 	%rd105, %rd6, %rd104;
	ld.global.nc.u16 	%rs35, [%rd105];
	// begin inline asm
	{ cvt.f32.bf16 %f128, %rs35;}

	// end inline asm
	add.s64 	%rd106, %rd3, %rd104;
	ld.global.nc.u16 	%rs36, [%rd106];
	// begin inline asm
	{ cvt.f32.bf16 %f129, %rs36;}

	// end inline asm
	add.s64 	%rd107, %rd69, %rd104;
	ld.global.nc.u16 	%rs37, [%rd107];
	// begin inline asm
	{ cvt.f32.bf16 %f130, %rs37;}

	// end inline asm
	add.s64 	%rd108, %rd103, %rd7;
	shl.b64 	%rd109, %rd108, 1;
	add.s64 	%rd110, %rd2, %rd109;
	ld.global.nc.u16 	%rs38, [%rd110];
	// begin inline asm
	{ cvt.f32.bf16 %f131, %rs38;}

	// end inline asm
	add.s64 	%rd111, %rd1, %rd109;
	ld.global.nc.u16 	%rs39, [%rd111];
	// begin inline asm
	{ cvt.f32.bf16 %f132, %rs39;}

	// end inline asm
	sub.f32 	%f146, %f128, %f12;
	mul.f32 	%f147, %f146, %f25;
	fma.rn.f32 	%f148, %f129, %f147, %f130;
	add.f32 	%f149, %f131, 0f3F800000;
	fma.rn.f32 	%f133, %f149, %f148, %f132;
	// begin inline asm
	{  cvt.rn.bf16.f32 %rs40, %f133;}

	// end inline asm
	add.s64 	%rd112, %rd103, %rd5;
	shl.b64 	%rd113, %rd112, 1;
	add.s64 	%rd114, %rd76, %rd113;
	st.global.u16 	[%rd114], %rs40;
	add.s32 	%r161, %r136, %r2;
	setp.lt.s32 	%p51, %r161, %r40;
	@%p51 bra 	$L__BB4_38;
$L__BB4_39:
	ret;

}
	// .globl	_Z22adaln_layernorm_kernelIffEvPT_PKS0_S3_S3_S3_S3_iiif
.visible .entry _Z22adaln_layernorm_kernelIffEvPT_PKS0_S3_S3_S3_S3_iiif(
	.param .u64 .ptr .align 1 _Z22adaln_layernorm_kernelIffEvPT_PKS0_S3_S3_S3_S3_iiif_param_0,
	.param .u64 .ptr .align 1 _Z22adaln_layernorm_kernelIffEvPT_PKS0_S3_S3_S3_S3_iiif_param_1,
	.param .u64 .ptr .align 1 _Z22adaln_layernorm_kernelIffEvPT_PKS0_S3_S3_S3_S3_iiif_param_2,
	.param .u64 .ptr .align 1 _Z22adaln_layernorm_kernelIffEvPT_PKS0_S3_S3_S3_S3_iiif_param_3,
	.param .u64 .ptr .align 1 _Z22adaln_layernorm_kernelIffEvPT_PKS0_S3_S3_S3_S3_iiif_param_4,
	.param .u64 .ptr .align 1 _Z22adaln_layernorm_kernelIffEvPT_PKS0_S3_S3_S3_S3_iiif_param_5,
	.param .u32 _Z22adaln_layernorm_kernelIffEvPT_PKS0_S3_S3_S3_S3_iiif_param_6,
	.param .u32 _Z22adaln_layernorm_kernelIffEvPT_PKS0_S3_S3_S3_S3_iiif_param_7,
	.param .u32 _Z22adaln_layernorm_kernelIffEvPT_PKS0_S3_S3_S3_S3_iiif_param_8,
	.param .f32 _Z22adaln_layernorm_kernelIffEvPT_PKS0_S3_S3_S3_S3_iiif_param_9
)
{
	.reg .pred 	%p<58>;
	.reg .b32 	%r<166>;
	.reg .b32 	%f<209>;
	.reg .b64 	%rd<183>;
	// demoted variable
	.shared .align 4 .f32 _ZZ22adaln_layernorm_kernelIffEvPT_PKS0_S3_S3_S3_S3_iiifE8mean_val;
	// demoted variable
	.shared .align 4 .f32 _ZZ22adaln_layernorm_kernelIffEvPT_PKS0_S3_S3_S3_S3_iiifE7inv_std;
	ld.param.u64 	%rd22, [_Z22adaln_layernorm_kernelIffEvPT_PKS0_S3_S3_S3_S3_iiif_param_1];
	ld.param.u64 	%rd23, [_Z22adaln_layernorm_kernelIffEvPT_PKS0_S3_S3_S3_S3_iiif_param_2];
	ld.param.u64 	%rd24, [_Z22adaln_layernorm_kernelIffEvPT_PKS0_S3_S3_S3_S3_iiif_param_4];
	ld.param.u64 	%rd25, [_Z22adaln_layernorm_kernelIffEvPT_PKS0_S3_S3_S3_S3_iiif_param_5];
	ld.param.u32 	%r41, [_Z22adaln_layernorm_kernelIffEvPT_PKS0_S3_S3_S3_S3_iiif_param_7];
	ld.param.u32 	%r40, [_Z22adaln_layernorm_kernelIffEvPT_PKS0_S3_S3_S3_S3_iiif_param_8];
	cvta.to.global.u64 	%rd1, %rd25;
	cvta.to.global.u64 	%rd2, %rd24;
	cvta.to.global.u64 	%rd3, %rd23;
	cvta.to.global.u64 	%rd4, %rd22;
	mov.u32 	%r42, %ctaid.x;
	div.s32 	%r43, %r42, %r41;
	mov.u32 	%r161, %tid.x;
	mov.u32 	%r2, %ntid.x;
	mul.lo.s32 	%r44, %r40, %r42;
	cvt.s64.s32 	%rd5, %r44;
	mul.wide.s32 	%rd26, %r44, 4;
	add.s64 	%rd6, %rd4, %rd26;
	mul.lo.s32 	%r45, %r43, %r40;
	cvt.s64.s32 	%rd7, %r45;
	setp.ge.s32 	%p2, %r161, %r40;
	mov.f32 	%f200, 0f00000000;
	@%p2 bra 	$L__BB5_6;
	add.s32 	%r46, %r161, %r2;
	max.u32 	%r47, %r40, %r46;
	setp.lt.u32 	%p3, %r46, %r40;
	selp.u32 	%r48, 1, 0, %p3;
	add.s32 	%r49, %r46, %r48;
	sub.s32 	%r50, %r47, %r49;
	div.u32 	%r51, %r50, %r2;
	add.s32 	%r3, %r51, %r48;
	and.b32  	%r52, %r3, 3;
	setp.eq.s32 	%p4, %r52, 3;
	mov.f32 	%f200, 0f00000000;
	mov.u32 	%r154, %r161;
	@%p4 bra 	$L__BB5_4;
	shl.b64 	%rd27, %rd5, 2;
	mul.wide.u32 	%rd28, %r161, 4;
	add.s64 	%rd29, %rd27, %rd28;
	add.s64 	%rd179, %rd4, %rd29;
	add.s32 	%r53, %r3, 1;
	and.b32  	%r54, %r53, 3;
	neg.s32 	%r152, %r54;
	mov.f32 	%f200, 0f00000000;
	mul.wide.u32 	%rd30, %r2, 4;
	mov.u32 	%r154, %r161;
$L__BB5_3:
	.pragma "nounroll";
	ld.global.nc.f32 	%f31, [%rd179];
	add.f32 	%f200, %f200, %f31;
	add.s32 	%r154, %r154, %r2;
	add.s64 	%rd179, %rd179, %rd30;
	add.s32 	%r152, %r152, 1;
	setp.ne.s32 	%p5, %r152, 0;
	@%p5 bra 	$L__BB5_3;
$L__BB5_4:
	setp.lt.u32 	%p6, %r3, 3;
	@%p6 bra 	$L__BB5_6;
$L__BB5_5:
	mul.wide.u32 	%rd31, %r154, 4;
	add.s64 	%rd32, %rd6, %rd31;
	ld.global.nc.f32 	%f32, [%rd32];
	add.f32 	%f33, %f200, %f32;
	add.s32 	%r55, %r154, %r2;
	mul.wide.u32 	%rd33, %r55, 4;
	add.s64 	%rd34, %rd6, %rd33;
	ld.global.nc.f32 	%f34, [%rd34];
	add.f32 	%f35, %f33, %f34;
	add.s32 	%r56, %r55, %r2;
	mul.wide.u32 	%rd35, %r56, 4;
	add.s64 	%rd36, %rd6, %rd35;
	ld.global.nc.f32 	%f36, [%rd36];
	add.f32 	%f37, %f35, %f36;
	add.s32 	%r57, %r56, %r2;
	mul.wide.u32 	%rd37, %r57, 4;
	add.s64 	%rd38, %rd6, %rd37;
	ld.global.nc.f32 	%f38, [%rd38];
	add.f32 	%f200, %f37, %f38;
	add.s32 	%r154, %r57, %r2;
	setp.lt.s32 	%p7, %r154, %r40;
	@%p7 bra 	$L__BB5_5;
$L__BB5_6:
	and.b32  	%r12, %r161, 31;
	mov.b32 	%r58, %f200;
	shfl.sync.bfly.b32	%r59|%p8, %r58, 16, 31, -1;
	mov.b32 	%f39, %r59;
	add.f32 	%f40, %f200, %f39;
	mov.b32 	%r60, %f40;
	shfl.sync.bfly.b32	%r61|%p9, %r60, 8, 31, -1;
	mov.b32 	%f41, %r61;
	add.f32 	%f42, %f40, %f41;
	mov.b32 	%r62, %f42;
	shfl.sync.bfly.b32	%r63|%p10, %r62, 4, 31, -1;
	mov.b32 	%f43, %r63;
	add.f32 	%f44, %f42, %f43;
	mov.b32 	%r64, %f44;
	shfl.sync.bfly.b32	%r65|%p11, %r64, 2, 31, -1;
	mov.b32 	%f45, %r65;
	add.f32 	%f46, %f44, %f45;
	mov.b32 	%r66, %f46;
	shfl.sync.bfly.b32	%r67|%p12, %r66, 1, 31, -1;
	mov.b32 	%f47, %r67;
	add.f32 	%f8, %f46, %f47;
	setp.ne.s32 	%p13, %r12, 0;
	shr.u32 	%r68, %r161, 3;
	mov.u32 	%r69, smem;
	add.s32 	%r13, %r69, %r68;
	@%p13 bra 	$L__BB5_8;
	st.shared.f32 	[%r13], %f8;
$L__BB5_8:
	bar.sync 	0;
	add.s32 	%r70, %r2, 31;
	shr.u32 	%r14, %r70, 5;
	setp.ge.u32 	%p14, %r161, %r14;
	mov.f32 	%f201, 0f00000000;
	@%p14 bra 	$L__BB5_10;
	shl.b32 	%r71, %r161, 2;
	add.s32 	%r73, %r69, %r71;
	ld.shared.f32 	%f201, [%r73];
$L__BB5_10:
	setp.gt.u32 	%p16, %r161, 31;
	mov.pred 	%p57, 0;
	@%p16 bra 	$L__BB5_13;
	mov.b32 	%r74, %f201;
	shfl.sync.bfly.b32	%r75|%p18, %r74, 16, 31, -1;
	mov.b32 	%f49, %r75;
	add.f32 	%f50, %f201, %f49;
	mov.b32 	%r76, %f50;
	shfl.sync.bfly.b32	%r77|%p19, %r76, 8, 31, -1;
	mov.b32 	%f51, %r77;
	add.f32 	%f52, %f50, %f51;
	mov.b32 	%r78, %f52;
	shfl.sync.bfly.b32	%r79|%p20, %r78, 4, 31, -1;
	mov.b32 	%f53, %r79;
	add.f32 	%f54, %f52, %f53;
	mov.b32 	%r80, %f54;
	shfl.sync.bfly.b32	%r81|%p21, %r80, 2, 31, -1;
	mov.b32 	%f55, %r81;
	add.f32 	%f56, %f54, %f55;
	mov.b32 	%r82, %f56;
	shfl.sync.bfly.b32	%r83|%p22, %r82, 1, 31, -1;
	mov.b32 	%f57, %r83;
	add.f32 	%f11, %f56, %f57;
	setp.ne.s32 	%p23, %r161, 0;
	@%p23 bra 	$L__BB5_13;
	cvt.rn.f32.s32 	%f58, %r40;
	div.rn.f32 	%f59, %f11, %f58;
	st.shared.f32 	[_ZZ22adaln_layernorm_kernelIffEvPT_PKS0_S3_S3_S3_S3_iiifE8mean_val], %f59;
	mov.pred 	%p57, -1;
$L__BB5_13:
	setp.ge.s32 	%p25, %r161, %r40;
	bar.sync 	0;
	mov.f32 	%f206, 0f00000000;
	ld.shared.f32 	%f12, [_ZZ22adaln_layernorm_kernelIffEvPT_PKS0_S3_S3_S3_S3_iiifE8mean_val];
	@%p25 bra 	$L__BB5_19;
	add.s32 	%r84, %r161, %r2;
	max.u32 	%r85, %r40, %r84;
	setp.lt.u32 	%p26, %r84, %r40;
	selp.u32 	%r86, 1, 0, %p26;
	add.s32 	%r87, %r84, %r86;
	sub.s32 	%r88, %r85, %r87;
	div.u32 	%r89, %r88, %r2;
	add.s32 	%r15, %r89, %r86;
	and.b32  	%r90, %r15, 3;
	setp.eq.s32 	%p27, %r90, 3;
	mov.f32 	%f206, 0f00000000;
	mov.u32 	%r158, %r161;
	@%p27 bra 	$L__BB5_17;
	shl.b64 	%rd39, %rd5, 2;
	mul.wide.u32 	%rd40, %r161, 4;
	add.s64 	%rd41, %rd39, %rd40;
	add.s64 	%rd180, %rd4, %rd41;
	add.s32 	%r91, %r15, 1;
	and.b32  	%r92, %r91, 3;
	neg.s32 	%r156, %r92;
	mov.f32 	%f206, 0f00000000;
	mul.wide.u32 	%rd42, %r2, 4;
	mov.u32 	%r158, %r161;
$L__BB5_16:
	.pragma "nounroll";
	ld.global.nc.f32 	%f64, [%rd180];
	sub.f32 	%f65, %f64, %f12;
	fma.rn.f32 	%f206, %f65, %f65, %f206;
	add.s32 	%r158, %r158, %r2;
	add.s64 	%rd180, %rd180, %rd42;
	add.s32 	%r156, %r156, 1;
	setp.ne.s32 	%p28, %r156, 0;
	@%p28 bra 	$L__BB5_16;
$L__BB5_17:
	setp.lt.u32 	%p29, %r15, 3;
	@%p29 bra 	$L__BB5_19;
$L__BB5_18:
	mul.wide.u32 	%rd43, %r158, 4;
	add.s64 	%rd44, %rd6, %rd43;
	ld.global.nc.f32 	%f66, [%rd44];
	sub.f32 	%f67, %f66, %f12;
	fma.rn.f32 	%f68, %f67, %f67, %f206;
	add.s32 	%r93, %r158, %r2;
	mul.wide.u32 	%rd45, %r93, 4;
	add.s64 	%rd46, %rd6, %rd45;
	ld.global.nc.f32 	%f69, [%rd46];
	sub.f32 	%f70, %f69, %f12;
	fma.rn.f32 	%f71, %f70, %f70, %f68;
	add.s32 	%r94, %r93, %r2;
	mul.wide.u32 	%rd47, %r94, 4;
	add.s64 	%rd48, %rd6, %rd47;
	ld.global.nc.f32 	%f72, [%rd48];
	sub.f32 	%f73, %f72, %f12;
	fma.rn.f32 	%f74, %f73, %f73, %f71;
	add.s32 	%r95, %r94, %r2;
	mul.wide.u32 	%rd49, %r95, 4;
	add.s64 	%rd50, %rd6, %rd49;
	ld.global.nc.f32 	%f75, [%rd50];
	sub.f32 	%f76, %f75, %f12;
	fma.rn.f32 	%f206, %f76, %f76, %f74;
	add.s32 	%r158, %r95, %r2;
	setp.lt.s32 	%p30, %r158, %r40;
	@%p30 bra 	$L__BB5_18;
$L__BB5_19:
	setp.ne.s32 	%p31, %r12, 0;
	mov.b32 	%r96, %f206;
	shfl.sync.bfly.b32	%r97|%p32, %r96, 16, 31, -1;
	mov.b32 	%f77, %r97;
	add.f32 	%f78, %f206, %f77;
	mov.b32 	%r98, %f78;
	shfl.sync.bfly.b32	%r99|%p33, %r98, 8, 31, -1;
	mov.b32 	%f79, %r99;
	add.f32 	%f80, %f78, %f79;
	mov.b32 	%r100, %f80;
	shfl.sync.bfly.b32	%r101|%p34, %r100, 4, 31, -1;
	mov.b32 	%f81, %r101;
	add.f32 	%f82, %f80, %f81;
	mov.b32 	%r102, %f82;
	shfl.sync.bfly.b32	%r103|%p35, %r102, 2, 31, -1;
	mov.b32 	%f83, %r103;
	add.f32 	%f84, %f82, %f83;
	mov.b32 	%r104, %f84;
	shfl.sync.bfly.b32	%r105|%p36, %r104, 1, 31, -1;
	mov.b32 	%f85, %r105;
	add.f32 	%f20, %f84, %f85;
	@%p31 bra 	$L__BB5_21;
	st.shared.f32 	[%r13], %f20;
$L__BB5_21:
	setp.ge.u32 	%p37, %r161, %r14;
	bar.sync 	0;
	mov.f32 	%f208, 0f00000000;
	@%p37 bra 	$L__BB5_23;
	shl.b32 	%r109, %r161, 2;
	add.s32 	%r111, %r69, %r109;
	ld.shared.f32 	%f208, [%r111];
$L__BB5_23:
	setp.gt.u32 	%p38, %r161, 31;
	@%p38 bra 	$L__BB5_25;
	mov.b32 	%r112, %f208;
	shfl.sync.bfly.b32	%r113|%p39, %r112, 16, 31, -1;
	mov.b32 	%f87, %r113;
	add.f32 	%f88, %f208, %f87;
	mov.b32 	%r114, %f88;
	shfl.sync.bfly.b32	%r115|%p40, %r114, 8, 31, -1;
	mov.b32 	%f89, %r115;
	add.f32 	%f90, %f88, %f89;
	mov.b32 	%r116, %f90;
	shfl.sync.bfly.b32	%r117|%p41, %r116, 4, 31, -1;
	mov.b32 	%f91, %r117;
	add.f32 	%f92, %f90, %f91;
	mov.b32 	%r118, %f92;
	shfl.sync.bfly.b32	%r119|%p42, %r118, 2, 31, -1;
	mov.b32 	%f93, %r119;
	add.f32 	%f94, %f92, %f93;
	mov.b32 	%r120, %f94;
	shfl.sync.bfly.b32	%r121|%p43, %r120, 1, 31, -1;
	mov.b32 	%f95, %r121;
	add.f32 	%f208, %f94, %f95;
$L__BB5_25:
	not.pred 	%p44, %p57;
	@%p44 bra 	$L__BB5_27;
	ld.param.f32 	%f195, [_Z22adaln_layernorm_kernelIffEvPT_PKS0_S3_S3_S3_S3_iiif_param_9];
	cvt.rn.f32.s32 	%f96, %r40;
	div.rn.f32 	%f97, %f208, %f96;
	add.f32 	%f98, %f195, %f97;
	rsqrt.approx.f32 	%f99, %f98;
	st.shared.f32 	[_ZZ22adaln_layernorm_kernelIffEvPT_PKS0_S3_S3_S3_S3_iiifE7inv_std], %f99;
$L__BB5_27:
	setp.ge.s32 	%p45, %r161, %r40;
	bar.sync 	0;
	@%p45 bra 	$L__BB5_39;
	ld.param.u64 	%rd176, [_Z22adaln_layernorm_kernelIffEvPT_PKS0_S3_S3_S3_S3_iiif_param_3];
	setp.ne.s64 	%p46, %rd176, 0;
	ld.shared.f32 	%f25, [_ZZ22adaln_layernorm_kernelIffEvPT_PKS0_S3_S3_S3_S3_iiifE7inv_std];
	@%p46 bra 	$L__BB5_34;
	add.s32 	%r137, %r161, %r2;
	max.u32 	%r138, %r40, %r137;
	setp.lt.u32 	%p52, %r137, %r40;
	selp.u32 	%r139, 1, 0, %p52;
	add.s32 	%r140, %r137, %r139;
	sub.s32 	%r141, %r138, %r140;
	div.u32 	%r142, %r141, %r2;
	add.s32 	%r24, %r142, %r139;
	and.b32  	%r143, %r24, 3;
	setp.eq.s32 	%p53, %r143, 3;
	@%p53 bra 	$L__BB5_32;
	add.s32 	%r144, %r24, 1;
	and.b32  	%r145, %r144, 3;
	mul.wide.u32 	%rd181, %r161, 4;
	neg.s32 	%r160, %r145;
	shl.b64 	%rd117, %rd7, 2;
	add.s64 	%rd118, %rd2, %rd117;
	add.s64 	%rd120, %rd1, %rd117;
	shl.b64 	%rd122, %rd5, 2;
	mul.wide.u32 	%rd126, %r2, 4;
$L__BB5_31:
	.pragma "nounroll";
	ld.param.u64 	%rd174, [_Z22adaln_layernorm_kernelIffEvPT_PKS0_S3_S3_S3_S3_iiif_param_0];
	mov.u32 	%r146, %tid.x;
	add.s32 	%r147, %r24, 1;
	and.b32  	%r148, %r147, 3;
	mad.lo.s32 	%r161, %r2, %r148, %r146;
	add.s64 	%rd115, %rd6, %rd181;
	add.s64 	%rd116, %rd3, %rd181;
	ld.global.nc.f32 	%f150, [%rd116];
	ld.global.nc.f32 	%f151, [%rd115];
	add.s64 	%rd119, %rd118, %rd181;
	ld.global.nc.f32 	%f152, [%rd119];
	add.s64 	%rd121, %rd120, %rd181;
	ld.global.nc.f32 	%f153, [%rd121];
	sub.f32 	%f154, %f151, %f12;
	mul.f32 	%f155, %f154, %f25;
	fma.rn.f32 	%f156, %f150, %f155, 0f00000000;
	add.f32 	%f157, %f152, 0f3F800000;
	fma.rn.f32 	%f158, %f157, %f156, %f153;
	cvta.to.global.u64 	%rd123, %rd174;
	add.s64 	%rd124, %rd123, %rd122;
	add.s64 	%rd125, %rd124, %rd181;
	st.global.f32 	[%rd125], %f158;
	add.s64 	%rd181, %rd181, %rd126;
	add.s32 	%r160, %r160, 1;
	setp.ne.s32 	%p54, %r160, 0;
	@%p54 bra 	$L__BB5_31;
$L__BB5_32:
	setp.lt.u32 	%p55, %r24, 3;
	@%p55 bra 	$L__BB5_39;
$L__BB5_33:
	ld.param.u64 	%rd175, [_Z22adaln_layernorm_kernelIffEvPT_PKS0_S3_S3_S3_S3_iiif_param_0];
	cvt.u64.u32 	%rd127, %r161;
	mul.wide.u32 	%rd128, %r161, 4;
	add.s64 	%rd129, %rd6, %rd128;
	add.s64 	%rd130, %rd3, %rd128;
	ld.global.nc.f32 	%f159, [%rd130];
	ld.global.nc.f32 	%f160, [%rd129];
	add.s64 	%rd131, %rd127, %rd7;
	shl.b64 	%rd132, %rd131, 2;
	add.s64 	%rd133, %rd2, %rd132;
	ld.global.nc.f32 	%f161, [%rd133];
	add.s64 	%rd134, %rd1, %rd132;
	ld.global.nc.f32 	%f162, [%rd134];
	sub.f32 	%f163, %f160, %f12;
	mul.f32 	%f164, %f163, %f25;
	fma.rn.f32 	%f165, %f159, %f164, 0f00000000;
	add.f32 	%f166, %f161, 0f3F800000;
	fma.rn.f32 	%f167, %f166, %f165, %f162;
	add.s64 	%rd135, %rd127, %rd5;
	cvta.to.global.u64 	%rd136, %rd175;
	shl.b64 	%rd137, %rd135, 2;
	add.s64 	%rd138, %rd136, %rd137;
	st.global.f32 	[%rd138], %f167;
	add.s32 	%r149, %r161, %r2;
	cvt.u64.u32 	%rd139, %r149;
	mul.wide.u32 	%rd140, %r149, 4;
	add.s64 	%rd141, %rd6, %rd140;
	add.s64 	%rd142, %rd3, %rd140;
	ld.global.nc.f32 	%f168, [%rd142];
	ld.global.nc.f32 	%f169, [%rd141];
	add.s64 	%rd143, %rd139, %rd7;
	shl.b64 	%rd144, %rd143, 2;
	add.s64 	%rd145, %rd2, %rd144;
	ld.global.nc.f32 	%f170, [%rd145];
	add.s64 	%rd146, %rd1, %rd144;
	ld.global.nc.f32 	%f171, [%rd146];
	sub.f32 	%f172, %f169, %f12;
	mul.f32 	%f173, %f172, %f25;
	fma.rn.f32 	%f174, %f168, %f173, 0f00000000;
	add.f32 	%f175, %f170, 0f3F800000;
	fma.rn.f32 	%f176, %f175, %f174, %f171;
	add.s64 	%rd147, %rd139, %rd5;
	shl.b64 	%rd148, %rd147, 2;
	add.s64 	%rd149, %rd136, %rd148;
	st.global.f32 	[%rd149], %f176;
	add.s32 	%r150, %r149, %r2;
	cvt.u64.u32 	%rd150, %r150;
	mul.wide.u32 	%rd151, %r150, 4;
	add.s64 	%rd152, %rd6, %rd151;
	add.s64 	%rd153, %rd3, %rd151;
	ld.global.nc.f32 	%f177, [%rd153];
	ld.global.nc.f32 	%f178, [%rd152];
	add.s64 	%rd154, %rd150, %rd7;
	shl.b64 	%rd155, %rd154, 2;
	add.s64 	%rd156, %rd2, %rd155;
	ld.global.nc.f32 	%f179, [%rd156];
	add.s64 	%rd157, %rd1, %rd155;
	ld.global.nc.f32 	%f180, [%rd157];
	sub.f32 	%f181, %f178, %f12;
	mul.f32 	%f182, %f181, %f25;
	fma.rn.f32 	%f183, %f177, %f182, 0f00000000;
	add.f32 	%f184, %f179, 0f3F800000;
	fma.rn.f32 	%f185, %f184, %f183, %f180;
	add.s64 	%rd158, %rd150, %rd5;
	shl.b64 	%rd159, %rd158, 2;
	add.s64 	%rd160, %rd136, %rd159;
	st.global.f32 	[%rd160], %f185;
	add.s32 	%r151, %r150, %r2;
	cvt.u64.u32 	%rd161, %r151;
	mul.wide.u32 	%rd162, %r151, 4;
	add.s64 	%rd163, %rd6, %rd162;
	add.s64 	%rd164, %rd3, %rd162;
	ld.global.nc.f32 	%f186, [%rd164];
	ld.global.nc.f32 	%f187, [%rd163];
	add.s64 	%rd165, %rd161, %rd7;
	shl.b64 	%rd166, %rd165, 2;
	add.s64 	%rd167, %rd2, %rd166;
	ld.global.nc.f32 	%f188, [%rd167];
	add.s64 	%rd168, %rd1, %rd166;
	ld.global.nc.f32 	%f189, [%rd168];
	sub.f32 	%f190, %f187, %f12;
	mul.f32 	%f191, %f190, %f25;
	fma.rn.f32 	%f192, %f186, %f191, 0f00000000;
	add.f32 	%f193, %f188, 0f3F800000;
	fma.rn.f32 	%f194, %f193, %f192, %f189;
	add.s64 	%rd169, %rd161, %rd5;
	shl.b64 	%rd170, %rd169, 2;
	add.s64 	%rd171, %rd136, %rd170;
	st.global.f32 	[%rd171], %f194;
	add.s32 	%r161, %r151, %r2;
	setp.lt.s32 	%p56, %r161, %r40;
	@%p56 bra 	$L__BB5_33;
	bra.uni 	$L__BB5_39;
$L__BB5_34:
	add.s32 	%r122, %r161, %r2;
	max.u32 	%r123, %r40, %r122;
	setp.lt.u32 	%p47, %r122, %r40;
	selp.u32 	%r124, 1, 0, %p47;
	add.s32 	%r125, %r122, %r124;
	sub.s32 	%r126, %r123, %r125;
	div.u32 	%r127, %r126, %r2;
	add.s32 	%r32, %r127, %r124;
	and.b32  	%r128, %r32, 3;
	setp.eq.s32 	%p48, %r128, 3;
	@%p48 bra 	$L__BB5_37;
	add.s32 	%r129, %r32, 1;
	and.b32  	%r130, %r129, 3;
	mul.wide.u32 	%rd182, %r161, 4;
	neg.s32 	%r163, %r130;
	shl.b64 	%rd55, %rd7, 2;
	add.s64 	%rd56, %rd2, %rd55;
	add.s64 	%rd58, %rd1, %rd55;
	shl.b64 	%rd60, %rd5, 2;
	mul.wide.u32 	%rd64, %r2, 4;
$L__BB5_36:
	.pragma "nounroll";
	ld.param.u64 	%rd177, [_Z22adaln_layernorm_kernelIffEvPT_PKS0_S3_S3_S3_S3_iiif_param_3];
	ld.param.u64 	%rd172, [_Z22adaln_layernorm_kernelIffEvPT_PKS0_S3_S3_S3_S3_iiif_param_0];
	mov.u32 	%r131, %tid.x;
	add.s32 	%r132, %r32, 1;
	and.b32  	%r133, %r132, 3;
	mad.lo.s32 	%r161, %r2, %r133, %r131;
	add.s64 	%rd51, %rd6, %rd182;
	ld.global.nc.f32 	%f100, [%rd51];
	add.s64 	%rd52, %rd3, %rd182;
	ld.global.nc.f32 	%f101, [%rd52];
	cvta.to.global.u64 	%rd53, %rd177;
	add.s64 	%rd54, %rd53, %rd182;
	ld.global.nc.f32 	%f102, [%rd54];
	add.s64 	%rd57, %rd56, %rd182;
	ld.global.nc.f32 	%f103, [%rd57];
	add.s64 	%rd59, %rd58, %rd182;
	ld.global.nc.f32 	%f104, [%rd59];
	sub.f32 	%f105, %f100, %f12;
	mul.f32 	%f106, %f105, %f25;
	fma.rn.f32 	%f107, %f101, %f106, %f102;
	add.f32 	%f108, %f103, 0f3F800000;
	fma.rn.f32 	%f109, %f108, %f107, %f104;
	cvta.to.global.u64 	%rd61, %rd172;
	add.s64 	%rd62, %rd61, %rd60;
	add.s64 	%rd63, %rd62, %rd182;
	st.global.f32 	[%rd63], %f109;
	add.s64 	%rd182, %rd182, %rd64;
	add.s32 	%r163, %r163, 1;
	setp.ne.s32 	%p49, %r163, 0;
	@%p49 bra 	$L__BB5_36;
$L__BB5_37:
	setp.lt.u32 	%p50, %r32, 3;
	@%p50 bra 	$L__BB5_39;
$L__BB5_38:
	ld.param.u64 	%rd178, [_Z22adaln_layernorm_kernelIffEvPT_PKS0_S3_S3_S3_S3_iiif_param_3];
	ld.param.u64 	%rd173, [_Z22adaln_layernorm_kernelIffEvPT_PKS0_S3_S3_S3_S3_iiif_param_0];
	cvt.u64.u32 	%rd65, %r161;
	mul.wide.u32 	%rd66, %r161, 4;
	add.s64 	%rd67, %rd6, %rd66;
	ld.global.nc.f32 	%f110, [%rd67];
	add.s64 	%rd68, %rd3, %rd66;
	ld.global.nc.f32 	%f111, [%rd68];
	cvta.to.global.u64 	%rd69, %rd178;
	add.s64 	%rd70, %rd69, %rd66;
	ld.global.nc.f32 	%f112, [%rd70];
	add.s64 	%rd71, %rd65, %rd7;
	shl.b64 	%rd72, %rd71, 2;
	add.s64 	%rd73, %rd2, %rd72;
	ld.global.nc.f32 	%f113, [%rd73];
	add.s64 	%rd74, %rd1, %rd72;
	ld.global.nc.f32 	%f114, [%rd74];
	sub.f32 	%f115, %f110, %f12;
	mul.f32 	%f116, %f115, %f25;
	fma.rn.f32 	%f117, %f111, %f116, %f112;
	add.f32 	%f118, %f113, 0f3F800000;
	fma.rn.f32 	%f119, %f118, %f117, %f114;
	add.s64 	%rd75, %rd65, %rd5;
	cvta.to.global.u64 	%rd76, %rd173;
	shl.b64 	%rd77, %rd75, 2;
	add.s64 	%rd78, %rd76, %rd77;
	st.global.f32 	[%rd78], %f119;
	add.s32 	%r134, %r161, %r2;
	cvt.u64.u32 	%rd79, %r134;
	mul.wide.u32 	%rd80, %r134, 4;
	add.s64 	%rd81, %rd6, %rd80;
	ld.global.nc.f32 	%f120, [%rd81];
	add.s64 	%rd82, %rd3, %rd80;
	ld.global.nc.f32 	%f121, [%rd82];
	add.s64 	%rd83, %rd69, %rd80;
	ld.global.nc.f32 	%f122, [%rd83];
	add.s64 	%rd84, %rd79, %rd7;
	shl.b64 	%rd85, %rd84, 2;
	add.s64 	%rd86, %rd2, %rd85;
	ld.global.nc.f32 	%f123, [%rd86];
	add.s64 	%rd87, %rd1, %rd85;
	ld.global.nc.f32 	%f124, [%rd87];
	sub.f32 	%f125, %f120, %f12;
	mul.f32 	%f126, %f125, %f25;
	fma.rn.f32 	%f127, %f121, %f126, %f122;
	add.f32 	%f128, %f123, 0f3F800000;
	fma.rn.f32 	%f129, %f128, %f127, %f124;
	add.s64 	%rd88, %rd79, %rd5;
	shl.b64 	%rd89, %rd88, 2;
	add.s64 	%rd90, %rd76, %rd89;
	st.global.f32 	[%rd90], %f129;
	add.s32 	%r135, %r134, %r2;
	cvt.u64.u32 	%rd91, %r135;
	mul.wide.u32 	%rd92, %r135, 4;
	add.s64 	%rd93, %rd6, %rd92;
	ld.global.nc.f32 	%f130, [%rd93];
	add.s64 	%rd94, %rd3, %rd92;
	ld.global.nc.f32 	%f131, [%rd94];
	add.s64 	%rd95, %rd69, %rd92;
	ld.global.nc.f32 	%f132, [%rd95];
	add.s64 	%rd96, %rd91, %rd7;
	shl.b64 	%rd97, %rd96, 2;
	add.s64 	%rd98, %rd2, %rd97;
	ld.global.nc.f32 	%f133, [%rd98];
	add.s64 	%rd99, %rd1, %rd97;
	ld.global.nc.f32 	%f134, [%rd99];
	sub.f32 	%f135, %f130, %f12;
	mul.f32 	%f136, %f135, %f25;
	fma.rn.f32 	%f137, %f131, %f136, %f132;
	add.f32 	%f138, %f133, 0f3F800000;
	fma.rn.f32 	%f139, %f138, %f137, %f134;
	add.s64 	%rd100, %rd91, %rd5;
	shl.b64 	%rd101, %rd100, 2;
	add.s64 	%rd102, %rd76, %rd101;
	st.global.f32 	[%rd102], %f139;
	add.s32 	%r136, %r135, %r2;
	cvt.u64.u32 	%rd103, %r136;
	mul.wide.u32 	%rd104, %r136, 4;
	add.s64 	%rd105, %rd6, %rd104;
	ld.global.nc.f32 	%f140, [%rd105];
	add.s64 	%rd106, %rd3, %rd104;
	ld.global.nc.f32 	%f141, [%rd106];
	add.s64 	%rd107, %rd69, %rd104;
	ld.global.nc.f32 	%f142, [%rd107];
	add.s64 	%rd108, %rd103, %rd7;
	shl.b64 	%rd109, %rd108, 2;
	add.s64 	%rd110, %rd2, %rd109;
	ld.global.nc.f32 	%f143, [%rd110];
	add.s64 	%rd111, %rd1, %rd109;
	ld.global.nc.f32 	%f144, [%rd111];
	sub.f32 	%f145, %f140, %f12;
	mul.f32 	%f146, %f145, %f25;
	fma.rn.f32 	%f147, %f141, %f146, %f142;
	add.f32 	%f148, %f143, 0f3F800000;
	fma.rn.f32 	%f149, %f148, %f147, %f144;
	add.s64 	%rd112, %rd103, %rd5;
	shl.b64 	%rd113, %rd112, 2;
	add.s64 	%rd114, %rd76, %rd113;
	st.global.f32 	[%rd114], %f149;
	add.s32 	%r161, %r136, %r2;
	setp.lt.s32 	%p51, %r161, %r40;
	@%p51 bra 	$L__BB5_38;
$L__BB5_39:
	ret;

}
	// .globl	_Z17adaln_zero_kernelI6__halffEvPT_PKS1_S4_S4_S4_S4_iiif
.visible .entry _Z17adaln_zero_kernelI6__halffEvPT_PKS1_S4_S4_S4_S4_iiif(
	.param .u64 .ptr .align 1 _Z17adaln_zero_kernelI6__halffEvPT_PKS1_S4_S4_S4_S4_iiif_param_0,
	.param .u64 .ptr .align 1 _Z17adaln_zero_kernelI6__halffEvPT_PKS1_S4_S4_S4_S4_iiif_param_1,
	.param .u64 .ptr .align 1 _Z17adaln_zero_kernelI6__halffEvPT_PKS1_S4_S4_S4_S4_iiif_param_2,
	.param .u64 .ptr .align 1 _Z17adaln_zero_kernelI6__halffEvPT_PKS1_S4_S4_S4_S4_iiif_param_3,
	.param .u64 .ptr .align 1 _Z17adaln_zero_kernelI6__halffEvPT_PKS1_S4_S4_S4_S4_iiif_param_4,
	.param .u64 .ptr .align 1 _Z17adaln_zero_kernelI6__halffEvPT_PKS1_S4_S4_S4_S4_iiif_param_5,
	.param .u32 _Z17adaln_zero_kernelI6__halffEvPT_PKS1_S4_S4_S4_S4_iiif_param_6,
	.param .u32 _Z17adaln_zero_kernelI6__halffEvPT_PKS1_S4_S4_S4_S4_iiif_param_7,
	.param .u32 _Z17adaln_zero_kernelI6__halffEvPT_PKS1_S4_S4_S4_S4_iiif_param_8,
	.param .f32 _Z17adaln_zero_kernelI6__halffEvPT_PKS1_S4_S4_S4_S4_iiif_param_9
)
{
	.reg .pred 	%p<27>;
	.reg .b16 	%rs<36>;
	.reg .b32 	%r<89>;
	.reg .b32 	%f<106>;
	.reg .b64 	%rd<104>;
	// demoted variable
	.shared .align 4 .f32 _ZZ17adaln_zero_kernelI6__halffEvPT_PKS1_S4_S4_S4_S4_iiifE7rms_inv;
	ld.param.u64 	%rd17, [_Z17adaln_zero_kernelI6__halffEvPT_PKS1_S4_S4_S4_S4_iiif_param_1];
	ld.param.u64 	%rd18, [_Z17adaln_zero_kernelI6__halffEvPT_PKS1_S4_S4_S4_S4_iiif_param_2];
	ld.param.u64 	%rd19, [_Z17adaln_zero_kernelI6__halffEvPT_PKS1_S4_S4_S4_S4_iiif_param_3];
	ld.param.u64 	%rd20, [_Z17adaln_zero_kernelI6__halffEvPT_PKS1_S4_S4_S4_S4_iiif_param_4];
	ld.param.u32 	%r21, [_Z17adaln_zero_kernelI6__halffEvPT_PKS1_S4_S4_S4_S4_iiif_param_7];
	ld.param.u32 	%r20, [_Z17adaln_zero_kernelI6__halffEvPT_PKS1_S4_S4_S4_S4_iiif_param_8];
	cvta.to.global.u64 	%rd1, %rd20;
	cvta.to.global.u64 	%rd2, %rd19;
	cvta.to.global.u64 	%rd3, %rd18;
	cvta.to.global.u64 	%rd4, %rd17;
	mov.u32 	%r22, %ctaid.x;
	div.s32 	%r23, %r22, %r21;
	mov.u32 	%r88, %tid.x;
	mov.u32 	%r2, %ntid.x;
	mul.lo.s32 	%r24, %r20, %r22;
	cvt.s64.s32 	%rd5, %r24;
	mul.wide.s32 	%rd21, %r24, 2;
	add.s64 	%rd6, %rd4, %rd21;
	mul.lo.s32 	%r25, %r23, %r20;
	cvt.s64.s32 	%rd7, %r25;
	setp.ge.s32 	%p1, %r88, %r20;
	mov.f32 	%f104, 0f00000000;
	@%p1 bra 	$L__BB6_6;
	add.s32 	%r26, %r88, %r2;
	max.u32 	%r27, %r20, %r26;
	setp.lt.u32 	%p2, %r26, %r20;
	selp.u32 	%r28, 1, 0, %p2;
	add.s32 	%r29, %r26, %r28;
	sub.s32 	%r30, %r27, %r29;
	div.u32 	%r31, %r30, %r2;
	add.s32 	%r3, %r31, %r28;
	and.b32  	%r32, %r3, 3;
	setp.eq.s32 	%p3, %r32, 3;
	mov.f32 	%f104, 0f00000000;
	mov.u32 	%r84, %r88;
	@%p3 bra 	$L__BB6_4;
	shl.b64 	%rd22, %rd5, 1;
	mul.wide.u32 	%rd23, %r88, 2;
	add.s64 	%rd24, %rd22, %rd23;
	add.s64 	%rd102, %rd4, %rd24;
	mul.wide.u32 	%rd9, %r2, 2;
	add.s32 	%r33, %r3, 1;
	and.b32  	%r34, %r33, 3;
	neg.s32 	%r82, %r34;
	mov.f32 	%f104, 0f00000000;
	mov.u32 	%r84, %r88;
$L__BB6_3:
	.pragma "nounroll";
	ld.global.nc.u16 	%rs1, [%rd102];
	// begin inline asm
	{  cvt.f32.f16 %f18, %rs1;}

	// end inline asm
	fma.rn.f32 	%f104, %f18, %f18, %f104;
	add.s32 	%r84, %r84, %r2;
	add.s64 	%rd102, %rd102, %rd9;
	add.s32 	%r82, %r82, 1;
	setp.ne.s32 	%p4, %r82, 0;
	@%p4 bra 	$L__BB6_3;
$L__BB6_4:
	setp.lt.u32 	%p5, %r3, 3;
	@%p5 bra 	$L__BB6_6;
$L__BB6_5:
	mul.wide.u32 	%rd25, %r84, 2;
	add.s64 	%rd26, %rd6, %rd25;
	ld.global.nc.u16 	%rs2, [%rd26];
	// begin inline asm
	{  cvt.f32.f16 %f19, %rs2;}

	// end inline asm
	fma.rn.f32 	%f23, %f19, %f19, %f104;
	add.s32 	%r35, %r84, %r2;
	mul.wide.u32 	%rd27, %r35, 2;
	add.s64 	%rd28, %rd6, %rd27;
	ld.global.nc.u16 	%rs3, [%rd28];
	// begin inline asm
	{  cvt.f32.f16 %f20, %rs3;}

	// end inline asm
	fma.rn.f32 	%f24, %f20, %f20, %f23;
	add.s32 	%r36, %r35, %r2;
	mul.wide.u32 	%rd29, %r36, 2;
	add.s64 	%rd30, %rd6, %rd29;
	ld.global.nc.u16 	%rs4, [%rd30];
	// begin inline asm
	{  cvt.f32.f16 %f21, %rs4;}

	// end inline asm
	fma.rn.f32 	%f25, %f21, %f21, %f24;
	add.s32 	%r37, %r36, %r2;
	mul.wide.u32 	%rd31, %r37, 2;
	add.s64 	%rd32, %rd6, %rd31;
	ld.global.nc.u16 	%rs5, [%rd32];
	// begin inline asm
	{  cvt.f32.f16 %f22, %rs5;}

	// end inline asm
	fma.rn.f32 	%f104, %f22, %f22, %f25;
	add.s32 	%r84, %r37, %r2;
	setp.lt.s32 	%p6, %r84, %r20;
	@%p6 bra 	$L__BB6_5;
$L__BB6_6:
	and.b32  	%r38, %r88, 31;
	mov.b32 	%r39, %f104;
	shfl.sync.bfly.b32	%r40|%p7, %r39, 16, 31, -1;
	mov.b32 	%f26, %r40;
	add.f32 	%f27, %f104, %f26;
	mov.b32 	%r41, %f27;
	shfl.sync.bfly.b32	%r42|%p8, %r41, 8, 31, -1;
	mov.b32 	%f28, %r42;
	add.f32 	%f29, %f27, %f28;
	mov.b32 	%r43, %f29;
	shfl.sync.bfly.b32	%r44|%p9, %r43, 4, 31, -1;
	mov.b32 	%f30, %r44;
	add.f32 	%f31, %f29, %f30;
	mov.b32 	%r45, %f31;
	shfl.sync.bfly.b32	%r46|%p10, %r45, 2, 31, -1;
	mov.b32 	%f32, %r46;
	add.f32 	%f33, %f31, %f32;
	mov.b32 	%r47, %f33;
	shfl.sync.bfly.b32	%r48|%p11, %r47, 1, 31, -1;
	mov.b32 	%f34, %r48;
	add.f32 	%f8, %f33, %f34;
	setp.ne.s32 	%p12, %r38, 0;
	@%p12 bra 	$L__BB6_8;
	shr.u32 	%r49, %r88, 3;
	mov.u32 	%r50, smem;
	add.s32 	%r51, %r50, %r49;
	st.shared.f32 	[%r51], %f8;
$L__BB6_8:
	bar.sync 	0;
	add.s32 	%r52, %r2, 31;
	shr.u32 	%r53, %r52, 5;
	setp.ge.u32 	%p13, %r88, %r53;
	mov.f32 	%f105, 0f00000000;
	@%p13 bra 	$L__BB6_10;
	shl.b32 	%r54, %r88, 2;
	mov.u32 	%r55, smem;
	add.s32 	%r56, %r55, %r54;
	ld.shared.f32 	%f105, [%r56];
$L__BB6_10:
	setp.gt.u32 	%p14, %r88, 31;
	@%p14 bra 	$L__BB6_13;
	mov.b32 	%r57, %f105;
	shfl.sync.bfly.b32	%r58|%p15, %r57, 16, 31, -1;
	mov.b32 	%f36, %r58;
	add.f32 	%f37, %f105, %f36;
	mov.b32 	%r59, %f37;
	shfl.sync.bfly.b32	%r60|%p16, %r59, 8, 31, -1;
	mov.b32 	%f38, %r60;
	add.f32 	%f39, %f37, %f38;
	mov.b32 	%r61, %f39;
	shfl.sync.bfly.b32	%r62|%p17, %r61, 4, 31, -1;
	mov.b32 	%f40, %r62;
	add.f32 	%f41, %f39, %f40;
	mov.b32 	%r63, %f41;
	shfl.sync.bfly.b32	%r64|%p18, %r63, 2, 31, -1;
	mov.b32 	%f42, %r64;
	add.f32 	%f43, %f41, %f42;
	mov.b32 	%r65, %f43;
	shfl.sync.bfly.b32	%r66|%p19, %r65, 1, 31, -1;
	mov.b32 	%f44, %r66;
	add.f32 	%f11, %f43, %f44;
	setp.ne.s32 	%p20, %r88, 0;
	@%p20 bra 	$L__BB6_13;
	ld.param.f32 	%f99, [_Z17adaln_zero_kernelI6__halffEvPT_PKS1_S4_S4_S4_S4_iiif_param_9];
	cvt.rn.f32.s32 	%f45, %r20;
	div.rn.f32 	%f46, %f11, %f45;
	add.f32 	%f47, %f99, %f46;
	rsqrt.approx.f32 	%f48, %f47;
	st.shared.f32 	[_ZZ17adaln_zero_kernelI6__halffEvPT_PKS1_S4_S4_S4_S4_iiifE7rms_inv], %f48;
$L__BB6_13:
	setp.ge.s32 	%p21, %r88, %r20;
	bar.sync 	0;
	@%p21 bra 	$L__BB6_19;
	ld.shared.f32 	%f12, [_ZZ17adaln_zero_kernelI6__halffEvPT_PKS1_S4_S4_S4_S4_iiifE7rms_inv];
	add.s32 	%r67, %r88, %r2;
	max.u32 	%r68, %r20, %r67;
	setp.lt.u32 	%p22, %r67, %r20;
	selp.u32 	%r69, 1, 0, %p22;
	add.s32 	%r70, %r67, %r69;
	sub.s32 	%r71, %r68, %r70;
	div.u32 	%r72, %r71, %r2;
	add.s32 	%r12, %r72, %r69;
	and.b32  	%r73, %r12, 3;
	setp.eq.s32 	%p23, %r73, 3;
	@%p23 bra 	$L__BB6_17;
	add.s32 	%r74, %r12, 1;
	and.b32  	%r75, %r74, 3;
	mul.wide.u32 	%rd103, %r88, 2;
	neg.s32 	%r86, %r75;
	shl.b64 	%rd35, %rd7, 1;
	add.s64 	%rd36, %rd2, %rd35;
	add.s64 	%rd38, %rd1, %rd35;
	shl.b64 	%rd43, %rd5, 1;
	mul.wide.u32 	%rd47, %r2, 2;
$L__BB6_16:
	.pragma "nounroll";
	ld.param.u64 	%rd100, [_Z17adaln_zero_kernelI6__halffEvPT_PKS1_S4_S4_S4_S4_iiif_param_5];
	ld.param.u64 	%rd98, [_Z17adaln_zero_kernelI6__halffEvPT_PKS1_S4_S4_S4_S4_iiif_param_0];
	mov.u32 	%r76, %tid.x;
	add.s32 	%r77, %r12, 1;
	and.b32  	%r78, %r77, 3;
	mad.lo.s32 	%r88, %r2, %r78, %r76;
	add.s64 	%rd33, %rd6, %rd103;
	ld.global.nc.u16 	%rs6, [%rd33];
	// begin inline asm
	{  cvt.f32.f16 %f49, %rs6;}

	// end inline asm
	add.s64 	%rd34, %rd3, %rd103;
	ld.global.nc.u16 	%rs7, [%rd34];
	// begin inline asm
	{  cvt.f32.f16 %f50, %rs7;}

	// end inline asm
	add.s64 	%rd37, %rd36, %rd103;
	ld.global.nc.u16 	%rs8, [%rd37];
	// begin inline asm
	{  cvt.f32.f16 %f51, %rs8;}

	// end inline asm
	add.s64 	%rd39, %rd38, %rd103;
	ld.global.nc.u16 	%rs9, [%rd39];
	// begin inline asm
	{  cvt.f32.f16 %f52, %rs9;}

	// end inline asm
	cvta.to.global.u64 	%rd40, %rd100;
	add.s64 	%rd41, %rd40, %rd35;
	add.s64 	%rd42, %rd41, %rd103;
	ld.global.nc.u16 	%rs10, [%rd42];
	// begin inline asm
	{  cvt.f32.f16 %f53, %rs10;}

	// end inline asm
	mul.f32 	%f55, %f49, %f12;
	mul.f32 	%f56, %f50, %f55;
	add.f32 	%f57, %f51, 0f3F800000;
	fma.rn.f32 	%f58, %f57, %f56, %f52;
	mul.f32 	%f54, %f53, %f58;
	// begin inline asm
	{  cvt.rn.f16.f32 %rs11, %f54;}

	// end inline asm
	cvta.to.global.u64 	%rd44, %rd98;
	add.s64 	%rd45, %rd44, %rd43;
	add.s64 	%rd46, %rd45, %rd103;
	st.global.u16 	[%rd46], %rs11;
	add.s64 	%rd103, %rd103, %rd47;
	add.s32 	%r86, %r86, 1;
	setp.ne.s32 	%p24, %r86, 0;
	@%p24 bra 	$L__BB6_16;
$L__BB6_17:
	setp.lt.u32 	%p25, %r12, 3;
	@%p25 bra 	$L__BB6_19;
$L__BB6_18:
	ld.param.u64 	%rd101, [_Z17adaln_zero_kernelI6__halffEvPT_PKS1_S4_S4_S4_S4_iiif_param_5];
	ld.param.u64 	%rd99, [_Z17adaln_zero_kernelI6__halffEvPT_PKS1_S4_S4_S4_S4_iiif_param_0];
	cvt.u64.u32 	%rd48, %r88;
	mul.wide.u32 	%rd49, %r88, 2;
	add.s64 	%rd50, %rd6, %rd49;
	ld.global.nc.u16 	%rs12, [%rd50];
	// begin inline asm
	{  cvt.f32.f16 %f59, %rs12;}

	// end inline asm
	add.s64 	%rd51, %rd3, %rd49;
	ld.global.nc.u16 	%rs13, [%rd51];
	// begin inline asm
	{  cvt.f32.f16 %f60, %rs13;}

	// end inline asm
	add.s64 	%rd52, %rd48, %rd7;
	shl.b64 	%rd53, %rd52, 1;
	add.s64 	%rd54, %rd2, %rd53;
	ld.global.nc.u16 	%rs14, [%rd54];
	// begin inline asm
	{  cvt.f32.f16 %f61, %rs14;}

	// end inline asm
	add.s64 	%rd55, %rd1, %rd53;
	ld.global.nc.u16 	%rs15, [%rd55];
	// begin inline asm
	{  cvt.f32.f16 %f62, %rs15;}

	// end inline asm
	cvta.to.global.u64 	%rd56, %rd101;
	add.s64 	%rd57, %rd56, %rd53;
	ld.global.nc.u16 	%rs16, [%rd57];
	// begin inline asm
	{  cvt.f32.f16 %f63, %rs16;}

	// end inline asm
	mul.f32 	%f83, %f59, %f12;
	mul.f32 	%f84, %f60, %f83;
	add.f32 	%f85, %f61, 0f3F800000;
	fma.rn.f32 	%f86, %f85, %f84, %f62;
	mul.f32 	%f64, %f63, %f86;
	// begin inline asm
	{  cvt.rn.f16.f32 %rs17, %f64;}

	// end inline asm
	add.s64 	%rd58, %rd48, %rd5;
	cvta.to.global.u64 	%rd59, %rd99;
	shl.b64 	%rd60, %rd58, 1;
	add.s64 	%rd61, %rd59, %rd60;
	st.global.u16 	[%rd61], %rs17;
	add.s32 	%r79, %r88, %r2;
	cvt.u64.u32 	%rd62, %r79;
	mul.wide.u32 	%rd63, %r79, 2;
	add.s64 	%rd64, %rd6, %rd63;
	ld.global.nc.u16 	%rs18, [%rd64];
	// begin inline asm
	{  cvt.f32.f16 %f65, %rs18;}

	// end inline asm
	add.s64 	%rd65, %rd3, %rd63;
	ld.global.nc.u16 	%rs19, [%rd65];
	// begin inline asm
	{  cvt.f32.f16 %f66, %rs19;}

	// end inline asm
	add.s64 	%rd66, %rd62, %rd7;
	shl.b64 	%rd67, %rd66, 1;
	add.s64 	%rd68, %rd2, %rd67;
	ld.global.nc.u16 	%rs20, [%rd68];
	// begin inline asm
	{  cvt.f32.f16 %f67, %rs20;}

	// end inline asm
	add.s64 	%rd69, %rd1, %rd67;
	ld.global.nc.u16 	%rs21, [%rd69];
	// begin inline asm
	{  cvt.f32.f16 %f68, %rs21;}

	// end inline asm
	add.s64 	%rd70, %rd56, %rd67;
	ld.global.nc.u16 	%rs22, [%rd70];
	// begin inline asm
	{  cvt.f32.f16 %f69, %rs22;}

	// end inline asm
	mul.f32 	%f87, %f65, %f12;
	mul.f32 	%f88, %f66, %f87;
	add.f32 	%f89, %f67, 0f3F800000;
	fma.rn.f32 	%f90, %f89, %f88, %f68;
	mul.f32 	%f70, %f69, %f90;
	// begin inline asm
	{  cvt.rn.f16.f32 %rs23, %f70;}

	// end inline asm
	add.s64 	%rd71, %rd62, %rd5;
	shl.b64 	%rd72, %rd71, 1;
	add.s64 	%rd73, %rd59, %rd72;
	st.global.u16 	[%rd73], %rs23;
	add.s32 	%r80, %r79, %r2;
	cvt.u64.u32 	%rd74, %r80;
	mul.wide.u32 	%rd75, %r80, 2;
	add.s64 	%rd76, %rd6, %rd75;
	ld.global.nc.u16 	%rs24, [%rd76];
	// begin inline asm
	{  cvt.f32.f16 %f71, %rs24;}

	// end inline asm
	add.s64 	%rd77, %rd3, %rd75;
	ld.global.nc.u16 	%rs25, [%rd77];
	// begin inline asm
	{  cvt.f32.f16 %f72, %rs25;}

	// end inline asm
	add.s64 	%rd78, %rd74, %rd7;
	shl.b64 	%rd79, %rd78, 1;
	add.s64 	%rd80, %rd2, %rd79;
	ld.global.nc.u16 	%rs26, [%rd80];
	// begin inline asm
	{  cvt.f32.f16 %f73, %rs26;}

	// end inline asm
	add.s64 	%rd81, %rd1, %rd79;
	ld.global.nc.u16 	%rs27, [%rd81];
	// begin inline asm
	{  cvt.f32.f16 %f74, %rs27;}

	// end inline asm
	add.s64 	%rd82, %rd56, %rd79;
	ld.global.nc.u16 	%rs28, [%rd82];
	// begin inline asm
	{  cvt.f32.f16 %f75, %rs28;}

	// end inline asm
	mul.f32 	%f91, %f71, %f12;
	mul.f32 	%f92, %f72, %f91;
	add.f32 	%f93, %f73, 0f3F800000;
	fma.rn.f32 	%f94, %f93, %f92, %f74;
	mul.f32 	%f76, %f75, %f94;
	// begin inline asm
	{  cvt.rn.f16.f32 %rs29, %f76;}

	// end inline asm
	add.s64 	%rd83, %rd74, %rd5;
	shl.b64 	%rd84, %rd83, 1;
	add.s64 	%rd85, %rd59, %rd84;
	st.global.u16 	[%rd85], %rs29;
	add.s32 	%r81, %r80, %r2;
	cvt.u64.u32 	%rd86, %r81;
	mul.wide.u32 	%rd87, %r81, 2;
	add.s64 	%rd88, %rd6, %rd87;
	ld.global.nc.u16 	%rs30, [%rd88];
	// begin inline asm
	{  cvt.f32.f16 %f77, %rs30;}

	// end inline asm
	add.s64 	%rd89, %rd3, %rd87;
	ld.global.nc.u16 	%rs31, [%rd89];
	// begin inline asm
	{  cvt.f32.f16 %f78, %rs31;}

	// end inline asm
	add.s64 	%rd90, %rd86, %rd7;
	shl.b64 	%rd91, %rd90, 1;
	add.s64 	%rd92, %rd2, %rd91;
	ld.global.nc.u16 	%rs32, [%rd92];
	// begin inline asm
	{  cvt.f32.f16 %f79, %rs32;}

	// end inline asm
	add.s64 	%rd93, %rd1, %rd91;
	ld.global.nc.u16 	%rs33, [%rd93];
	// begin inline asm
	{  cvt.f32.f16 %f80, %rs33;}

	// end inline asm
	add.s64 	%rd94, %rd56, %rd91;
	ld.global.nc.u16 	%rs34, [%rd94];
	// begin inline asm
	{  cvt.f32.f16 %f81, %rs34;}

	// end inline asm
	mul.f32 	%f95, %f77, %f12;
	mul.f32 	%f96, %f78, %f95;
	add.f32 	%f97, %f79, 0f3F800000;
	fma.rn.f32 	%f98, %f97, %f96, %f80;
	mul.f32 	%f82, %f81, %f98;
	// begin inline asm
	{  cvt.rn.f16.f32 %rs35, %f82;}

	// end inline asm
	add.s64 	%rd95, %rd86, %rd5;
	shl.b64 	%rd96, %rd95, 1;
	add.s64 	%rd97, %rd59, %rd96;
	st.global.u16 	[%rd97], %rs35;
	add.s32 	%r88, %r81, %r2;
	setp.lt.s32 	%p26, %r88, %r20;
	@%p26 bra 	$L__BB6_18;
$L__BB6_19:
	ret;

}
	// .globl	_Z17adaln_zero_kernelI13__nv_bfloat16fEvPT_PKS1_S4_S4_S4_S4_iiif
.visible .entry _Z17adaln_zero_kernelI13__nv_bfloat16fEvPT_PKS1_S4_S4_S4_S4_iiif(
	.param .u64 .ptr .align 1 _Z17adaln_zero_kernelI13__nv_bfloat16fEvPT_PKS1_S4_S4_S4_S4_iiif_param_0,
	.param .u64 .ptr .align 1 _Z17adaln_zero_kernelI13__nv_bfloat16fEvPT_PKS1_S4_S4_S4_S4_iiif_param_1,
	.param .u64 .ptr .align 1 _Z17adaln_zero_kernelI13__nv_bfloat16fEvPT_PKS1_S4_S4_S4_S4_iiif_param_2,
	.param .u64 .ptr .align 1 _Z17adaln_zero_kernelI13__nv_bfloat16fEvPT_PKS1_S4_S4_S4_S4_iiif_param_3,
	.param .u64 .ptr .align 1 _Z17adaln_zero_kernelI13__nv_bfloat16fEvPT_PKS1_S4_S4_S4_S4_iiif_param_4,
	.param .u64 .ptr .align 1 _Z17adaln_zero_kernelI13__nv_bfloat16fEvPT_PKS1_S4_S4_S4_S4_iiif_param_5,
	.param .u32 _Z17adaln_zero_kernelI13__nv_bfloat16fEvPT_PKS1_S4_S4_S4_S4_iiif_param_6,
	.param .u32 _Z17adaln_zero_kernelI13__nv_bfloat16fEvPT_PKS1_S4_S4_S4_S4_iiif_param_7,
	.param .u32 _Z17adaln_zero_kernelI13__nv_bfloat16fEvPT_PKS1_S4_S4_S4_S4_iiif_param_8,
	.param .f32 _Z17adaln_zero_kernelI13__nv_bfloat16fEvPT_PKS1_S4_S4_S4_S4_iiif_param_9
)
{
	.reg .pred 	%p<27>;
	.reg .b16 	%rs<36>;
	.reg .b32 	%r<89>;
	.reg .b32 	%f<106>;
	.reg .b64 	%rd<104>;
	// demoted variable
	.shared .align 4 .f32 _ZZ17adaln_zero_kernelI13__nv_bfloat16fEvPT_PKS1_S4_S4_S4_S4_iiifE7rms_inv;
	ld.param.u64 	%rd17, [_Z17adaln_zero_kernelI13__nv_bfloat16fEvPT_PKS1_S4_S4_S4_S4_iiif_param_1];
	ld.param.u64 	%rd18, [_Z17adaln_zero_kernelI13__nv_bfloat16fEvPT_PKS1_S4_S4_S4_S4_iiif_param_2];
	ld.param.u64 	%rd19, [_Z17adaln_zero_kernelI13__nv_bfloat16fEvPT_PKS1_S4_S4_S4_S4_iiif_param_3];
	ld.param.u64 	%rd20, [_Z17adaln_zero_kernelI13__nv_bfloat16fEvPT_PKS1_S4_S4_S4_S4_iiif_param_4];
	ld.param.u32 	%r21, [_Z17adaln_zero_kernelI13__nv_bfloat16fEvPT_PKS1_S4_S4_S4_S4_iiif_param_7];
	ld.param.u32 	%r20, [_Z17adaln_zero_kernelI13__nv_bfloat16fEvPT_PKS1_S4_S4_S4_S4_iiif_param_8];
	cvta.to.global.u64 	%rd1, %rd20;
	cvta.to.global.u64 	%rd2, %rd19;
	cvta.to.global.u64 	%rd3, %rd18;
	cvta.to.global.u64 	%rd4, %rd17;
	mov.u32 	%r22, %ctaid.x;
	div.s32 	%r23, %r22, %r21;
	mov.u32 	%r88, %tid.x;
	mov.u32 	%r2, %ntid.x;
	mul.lo.s32 	%r24, %r20, %r22;
	cvt.s64.s32 	%rd5, %r24;
	mul.wide.s32 	%rd21, %r24, 2;
	add.s64 	%rd6, %rd4, %rd21;
	mul.lo.s32 	%r25, %r23, %r20;
	cvt.s64.s32 	%rd7, %r25;
	setp.ge.s32 	%p1, %r88, %r20;
	mov.f32 	%f104, 0f00000000;
	@%p1 bra 	$L__BB7_6;
	add.s32 	%r26, %r88, %r2;
	max.u32 	%r27, %r20, %r26;
	setp.lt.u32 	%p2, %r26, %r20;
	selp.u32 	%r28, 1, 0, %p2;
	add.s32 	%r29, %r26, %r28;
	sub.s32 	%r30, %r27, %r29;
	div.u32 	%r31, %r30, %r2;
	add.s32 	%r3, %r31, %r28;
	and.b32  	%r32, %r3, 3;
	setp.eq.s32 	%p3, %r32, 3;
	mov.f32 	%f104, 0f00000000;
	mov.u32 	%r84, %r88;
	@%p3 bra 	$L__BB7_4;
	shl.b64 	%rd22, %rd5, 1;
	mul.wide.u32 	%rd23, %r88, 2;
	add.s64 	%rd24, %rd22, %rd23;
	add.s64 	%rd102, %rd4, %rd24;
	mul.wide.u32 	%rd9, %r2, 2;
	add.s32 	%r33, %r3, 1;
	and.b32  	%r34, %r33, 3;
	neg.s32 	%r82, %r34;
	mov.f32 	%f104, 0f00000000;
	mov.u32 	%r84, %r88;
$L__BB7_3:
	.pragma "nounroll";
	ld.global.nc.u16 	%rs1, [%rd102];
	// begin inline asm
	{ cvt.f32.bf16 %f18, %rs1;}

	// end inline asm
	fma.rn.f32 	%f104, %f18, %f18, %f104;
	add.s32 	%r84, %r84, %r2;
	add.s64 	%rd102, %rd102, %rd9;
	add.s32 	%r82, %r82, 1;
	setp.ne.s32 	%p4, %r82, 0;
	@%p4 bra 	$L__BB7_3;
$L__BB7_4:
	setp.lt.u32 	%p5, %r3, 3;
	@%p5 bra 	$L__BB7_6;
$L__BB7_5:
	mul.wide.u32 	%rd25, %r84, 2;
	add.s64 	%rd26, %rd6, %rd25;
	ld.global.nc.u16 	%rs2, [%rd26];
	// begin inline asm
	{ cvt.f32.bf16 %f19, %rs2;}

	// end inline asm
	fma.rn.f32 	%f23, %f19, %f19, %f104;
	add.s32 	%r35, %r84, %r2;
	mul.wide.u32 	%rd27, %r35, 2;
	add.s64 	%rd28, %rd6, %rd27;
	ld.global.nc.u16 	%rs3, [%rd28];
	// begin inline asm
	{ cvt.f32.bf16 %f20, %rs3;}

	// end inline asm
	fma.rn.f32 	%f24, %f20, %f20, %f23;
	add.s32 	%r36, %r35, %r2;
	mul.wide.u32 	%rd29, %r36, 2;
	add.s64 	%rd30, %rd6, %rd29;
	ld.global.nc.u16 	%rs4, [%rd30];
	// begin inline asm
	{ cvt.f32.bf16 %f21, %rs4;}

	// end inline asm
	fma.rn.f32 	%f25, %f21, %f21, %f24;
	add.s32 	%r37, %r36, %r2;
	mul.wide.u32 	%rd31, %r37, 2;
	add.s64 	%rd32, %rd6, %rd31;
	ld.global.nc.u16 	%rs5, [%rd32];
	// begin inline asm
	{ cvt.f32.bf16 %f22, %rs5;}

	// end inline asm
	fma.rn.f32 	%f104, %f22, %f22, %f25;
	add.s32 	%r84, %r37, %r2;
	setp.lt.s32 	%p6, %r84, %r20;
	@%p6 bra 	$L__BB7_5;
$L__BB7_6:
	and.b32  	%r38, %r88, 31;
	mov.b32 	%r39, %f104;
	shfl.sync.bfly.b32	%r40|%p7, %r39, 16, 31, -1;
	mov.b32 	%f26, %r40;
	add.f32 	%f27, %f104, %f26;
	mov.b32 	%r41, %f27;
	shfl.sync.bfly.b32	%r42|%p8, %r41, 8, 31, -1;
	mov.b32 	%f28, %r42;
	add.f32 	%f29, %f27, %f28;
	mov.b32 	%r43, %f29;
	shfl.sync.bfly.b32	%r44|%p9, %r43, 4, 31, -1;
	mov.b32 	%f30, %r44;
	add.f32 	%f31, %f29, %f30;
	mov.b32 	%r45, %f31;
	shfl.sync.bfly.b32	%r46|%p10, %r45, 2, 31, -1;
	mov.b32 	%f32, %r46;
	add.f32 	%f33, %f31, %f32;
	mov.b32 	%r47, %f33;
	shfl.sync.bfly.b32	%r48|%p11, %r47, 1, 31, -1;
	mov.b32 	%f34, %r48;
	add.f32 	%f8, %f33, %f34;
	setp.ne.s32 	%p12, %r38, 0;
	@%p12 bra 	$L__BB7_8;
	shr.u32 	%r49, %r88, 3;
	mov.u32 	%r50, smem;
	add.s32 	%r51, %r50, %r49;
	st.shared.f32 	[%r51], %f8;
$L__BB7_8:
	bar.sync 	0;
	add.s32 	%r52, %r2, 31;
	shr.u32 	%r53, %r52, 5;
	setp.ge.u32 	%p13, %r88, %r53;
	mov.f32 	%f105, 0f00000000;
	@%p13 bra 	$L__BB7_10;
	shl.b32 	%r54, %r88, 2;
	mov.u32 	%r55, smem;
	add.s32 	%r56, %r55, %r54;
	ld.shared.f32 	%f105, [%r56];
$L__BB7_10:
	setp.gt.u32 	%p14, %r88, 31;
	@%p14 bra 	$L__BB7_13;
	mov.b32 	%r57, %f105;
	shfl.sync.bfly.b32	%r58|%p15, %r57, 16, 31, -1;
	mov.b32 	%f36, %r58;
	add.f32 	%f37, %f105, %f36;
	mov.b32 	%r59, %f37;
	shfl.sync.bfly.b32	%r60|%p16, %r59, 8, 31, -1;
	mov.b32 	%f38, %r60;
	add.f32 	%f39, %f37, %f38;
	mov.b32 	%r61, %f39;
	shfl.sync.bfly.b32	%r62|%p17, %r61, 4, 31, -1;
	mov.b32 	%f40, %r62;
	add.f32 	%f41, %f39, %f40;
	mov.b32 	%r63, %f41;
	shfl.sync.bfly.b32	%r64|%p18, %r63, 2, 31, -1;
	mov.b32 	%f42, %r64;
	add.f32 	%f43, %f41, %f42;
	mov.b32 	%r65, %f43;
	shfl.sync.bfly.b32	%r66|%p19, %r65, 1, 31, -1;
	mov.b32 	%f44, %r66;
	add.f32 	%f11, %f43, %f44;
	setp.ne.s32 	%p20, %r88, 0;
	@%p20 bra 	$L__BB7_13;
	ld.param.f32 	%f99, [_Z17adaln_zero_kernelI13__nv_bfloat16fEvPT_PKS1_S4_S4_S4_S4_iiif_param_9];
	cvt.rn.f32.s32 	%f45, %r20;
	div.rn.f32 	%f46, %f11, %f45;
	add.f32 	%f47, %f99, %f46;
	rsqrt.approx.f32 	%f48, %f47;
	st.shared.f32 	[_ZZ17adaln_zero_kernelI13__nv_bfloat16fEvPT_PKS1_S4_S4_S4_S4_iiifE7rms_inv], %f48;
$L__BB7_13:
	setp.ge.s32 	%p21, %r88, %r20;
	bar.sync 	0;
	@%p21 bra 	$L__BB7_19;
	ld.shared.f32 	%f12, [_ZZ17adaln_zero_kernelI13__nv_bfloat16fEvPT_PKS1_S4_S4_S4_S4_iiifE7rms_inv];
	add.s32 	%r67, %r88, %r2;
	max.u32 	%r68, %r20, %r67;
	setp.lt.u32 	%p22, %r67, %r20;
	selp.u32 	%r69, 1, 0, %p22;
	add.s32 	%r70, %r67, %r69;
	sub.s32 	%r71, %r68, %r70;
	div.u32 	%r72, %r71, %r2;
	add.s32 	%r12, %r72, %r69;
	and.b32  	%r73, %r12, 3;
	setp.eq.s32 	%p23, %r73, 3;
	@%p23 bra 	$L__BB7_17;
	add.s32 	%r74, %r12, 1;
	and.b32  	%r75, %r74, 3;
	mul.wide.u32 	%rd103, %r88, 2;
	neg.s32 	%r86, %r75;
	shl.b64 	%rd35, %rd7, 1;
	add.s64 	%rd36, %rd2, %rd35;
	add.s64 	%rd38, %rd1, %rd35;
	shl.b64 	%rd43, %rd5, 1;
	mul.wide.u32 	%rd47, %r2, 2;
$L__BB7_16:
	.pragma "nounroll";
	ld.param.u64 	%rd100, [_Z17adaln_zero_kernelI13__nv_bfloat16fEvPT_PKS1_S4_S4_S4_S4_iiif_param_5];
	ld.param.u64 	%rd98, [_Z17adaln_zero_kernelI13__nv_bfloat16fEvPT_PKS1_S4_S4_S4_S4_iiif_param_0];
	mov.u32 	%r76, %tid.x;
	add.s32 	%r77, %r12, 1;
	and.b32  	%r78, %r77, 3;
	mad.lo.s32 	%r88, %r2, %r78, %r76;
	add.s64 	%rd33, %rd6, %rd103;
	ld.global.nc.u16 	%rs6, [%rd33];
	// begin inline asm
	{ cvt.f32.bf16 %f49, %rs6;}

	// end inline asm
	add.s64 	%rd34, %rd3, %rd103;
	ld.global.nc.u16 	%rs7, [%rd34];
	// begin inline asm
	{ cvt.f32.bf16 %f50, %rs7;}

	// end inline asm
	add.s64 	%rd37, %rd36, %rd103;
	ld.global.nc.u16 	%rs8, [%rd37];
	// begin inline asm
	{ cvt.f32.bf16 %f51, %rs8;}

	// end inline asm
	add.s64 	%rd39, %rd38, %rd103;
	ld.global.nc.u16 	%rs9, [%rd39];
	// begin inline asm
	{ cvt.f32.bf16 %f52, %rs9;}

	// end inline asm
	cvta.to.global.u64 	%rd40, %rd100;
	add.s64 	%rd41, %rd40, %rd35;
	add.s64 	%rd42, %rd41, %rd103;
	ld.global.nc.u16 	%rs10, [%rd42];
	// begin inline asm
	{ cvt.f32.bf16 %f53, %rs10;}

	// end inline asm
	mul.f32 	%f55, %f49, %f12;
	mul.f32 	%f56, %f50, %f55;
	add.f32 	%f57, %f51, 0f3F800000;
	fma.rn.f32 	%f58, %f57, %f56, %f52;
	mul.f32 	%f54, %f53, %f58;
	// begin inline asm
	{  cvt.rn.bf16.f32 %rs11, %f54;}

	// end inline asm
	cvta.to.global.u64 	%rd44, %rd98;
	add.s64 	%rd45, %rd44, %rd43;
	add.s64 	%rd46, %rd45, %rd103;
	st.global.u16 	[%rd46], %rs11;
	add.s64 	%rd103, %rd103, %rd47;
	add.s32 	%r86, %r86, 1;
	setp.ne.s32 	%p24, %r86, 0;
	@%p24 bra 	$L__BB7_16;
$L__BB7_17:
	setp.lt.u32 	%p25, %r12, 3;
	@%p25 bra 	$L__BB7_19;
$L__BB7_18:
	ld.param.u64 	%rd101, [_Z17adaln_zero_kernelI13__nv_bfloat16fEvPT_PKS1_S4_S4_S4_S4_iiif_param_5];
	ld.param.u64 	%rd99, [_Z17adaln_zero_kernelI13__nv_bfloat16fEvPT_PKS1_S4_S4_S4_S4_iiif_param_0];
	cvt.u64.u32 	%rd48, %r88;
	mul.wide.u32 	%rd49, %r88, 2;
	add.s64 	%rd50, %rd6, %rd49;
	ld.global.nc.u16 	%rs12, [%rd50];
	// begin inline asm
	{ cvt.f32.bf16 %f59, %rs12;}

	// end inline asm
	add.s64 	%rd51, %rd3, %rd49;
	ld.global.nc.u16 	%rs13, [%rd51];
	// begin inline asm
	{ cvt.f32.bf16 %f60, %rs13;}

	// end inline asm
	add.s64 	%rd52, %rd48, %rd7;
	shl.b64 	%rd53, %rd52, 1;
	add.s64 	%rd54, %rd2, %rd53;
	ld.global.nc.u16 	%rs14, [%rd54];
	// begin inline asm
	{ cvt.f32.bf16 %f61, %rs14;}

	// end inline asm
	add.s64 	%rd55, %rd1, %rd53;
	ld.global.nc.u16 	%rs15, [%rd55];
	// begin inline asm
	{ cvt.f32.bf16 %f62, %rs15;}

	// end inline asm
	cvta.to.global.u64 	%rd56, %rd101;
	add.s64 	%rd57, %rd56, %rd53;
	ld.global.nc.u16 	%rs16, [%rd57];
	// begin inline asm
	{ cvt.f32.bf16 %f63, %rs16;}

	// end inline asm
	mul.f32 	%f83, %f59, %f12;
	mul.f32 	%f84, %f60, %f83;
	add.f32 	%f85, %f61, 0f3F800000;
	fma.rn.f32 	%f86, %f85, %f84, %f62;
	mul.f32 	%f64, %f63, %f86;
	// begin inline asm
	{  cvt.rn.bf16.f32 %rs17, %f64;}

	// end inline asm
	add.s64 	%rd58, %rd48, %rd5;
	cvta.to.global.u64 	%rd59, %rd99;
	shl.b64 	%rd60, %rd58, 1;
	add.s64 	%rd61, %rd59, %rd60;
	st.global.u16 	[%rd61], %rs17;
	add.s32 	%r79, %r88, %r2;
	cvt.u64.u32 	%rd62, %r79;
	mul.wide.u32 	%rd63, %r79, 2;
	add.s64 	%rd64, %rd6, %rd63;
	ld.global.nc.u16 	%rs18, [%rd64];
	// begin inline asm
	{ cvt.f32.bf16 %f65, %rs18;}

	// end inline asm
	add.s64 	%rd65, %rd3, %rd63;
	ld.global.nc.u16 	%rs19, [%rd65];
	// begin inline asm
	{ cvt.f32.bf16 %f66, %rs19;}

	// end inline asm
	add.s64 	%rd66, %rd62, %rd7;
	shl.b64 	%rd67, %rd66, 1;
	add.s64 	%rd68, %rd2, %rd67;
	ld.global.nc.u16 	%rs20, [%rd68];
	// begin inline asm
	{ cvt.f32.bf16 %f67, %rs20;}

	// end inline asm
	add.s64 	%rd69, %rd1, %rd67;
	ld.global.nc.u16 	%rs21, [%rd69];
	// begin inline asm
	{ cvt.f32.bf16 %f68, %rs21;}

	// end inline asm
	add.s64 	%rd70, %rd56, %rd67;
	ld.global.nc.u16 	%rs22, [%rd70];
	// begin inline asm
	{ cvt.f32.bf16 %f69, %rs22;}

	// end inline asm
	mul.f32 	%f87, %f65, %f12;
	mul.f32 	%f88, %f66, %f87;
	add.f32 	%f89, %f67, 0f3F800000;
	fma.rn.f32 	%f90, %f89, %f88, %f68;
	mul.f32 	%f70, %f69, %f90;
	// begin inline asm
	{  cvt.rn.bf16.f32 %rs23, %f70;}

	// end inline asm
	add.s64 	%rd71, %rd62, %rd5;
	shl.b64 	%rd72, %rd71, 1;
	add.s64 	%rd73, %rd59, %rd72;
	st.global.u16 	[%rd73], %rs23;
	add.s32 	%r80, %r79, %r2;
	cvt.u64.u32 	%rd74, %r80;
	mul.wide.u32 	%rd75, %r80, 2;
	add.s64 	%rd76, %rd6, %rd75;
	ld.global.nc.u16 	%rs24, [%rd76];
	// begin inline asm
	{ cvt.f32.bf16 %f71, %rs24;}

	// end inline asm
	add.s64 	%rd77, %rd3, %rd75;
	ld.global.nc.u16 	%rs25, [%rd77];
	// begin inline asm
	{ cvt.f32.bf16 %f72, %rs25;}

	// end inline asm
	add.s64 	%rd78, %rd74, %rd7;
	shl.b64 	%rd79, %rd78, 1;
	add.s64 	%rd80, %rd2, %rd79;
	ld.global.nc.u16 	%rs26, [%rd80];
	// begin inline asm
	{ cvt.f32.bf16 %f73, %rs26;}

	// end inline asm
	add.s64 	%rd81, %rd1, %rd79;
	ld.global.nc.u16 	%rs27, [%rd81];
	// begin inline asm
	{ cvt.f32.bf16 %f74, %rs27;}

	// end inline asm
	add.s64 	%rd82, %rd56, %rd79;
	ld.global.nc.u16 	%rs28, [%rd82];
	// begin inline asm
	{ cvt.f32.bf16 %f75, %rs28;}

	// end inline asm
	mul.f32 	%f91, %f71, %f12;
	mul.f32 	%f92, %f72, %f91;
	add.f32 	%f93, %f73, 0f3F800000;
	fma.rn.f32 	%f94, %f93, %f92, %f74;
	mul.f32 	%f76, %f75, %f94;
	// begin inline asm
	{  cvt.rn.bf16.f32 %rs29, %f76;}

	// end inline asm
	add.s64 	%rd83, %rd74, %rd5;
	shl.b64 	%rd84, %rd83, 1;
	add.s64 	%rd85, %rd59, %rd84;
	st.global.u16 	[%rd85], %rs29;
	add.s32 	%r81, %r80, %r2;
	cvt.u64.u32 	%rd86, %r81;
	mul.wide.u32 	%rd87, %r81, 2;
	add.s64 	%rd88, %rd6, %rd87;
	ld.global.nc.u16 	%rs30, [%rd88];
	// begin inline asm
	{ cvt.f32.bf16 %f77, %rs30;}

	// end inline asm
	add.s64 	%rd89, %rd3, %rd87;
	ld.global.nc.u16 	%rs31, [%rd89];
	// begin inline asm
	{ cvt.f32.bf16 %f78, %rs31;}

	// end inline asm
	add.s64 	%rd90, %rd86, %rd7;
	shl.b64 	%rd91, %rd90, 1;
	add.s64 	%rd92, %rd2, %rd91;
	ld.global.nc.u16 	%rs32, [%rd92];
	// begin inline asm
	{ cvt.f32.bf16 %f79, %rs32;}

	// end inline asm
	add.s64 	%rd93, %rd1, %rd91;
	ld.global.nc.u16 	%rs33, [%rd93];
	// begin inline asm
	{ cvt.f32.bf16 %f80, %rs33;}

	// end inline asm
	add.s64 	%rd94, %rd56, %rd91;
	ld.global.nc.u16 	%rs34, [%rd94];
	// begin inline asm
	{ cvt.f32.bf16 %f81, %rs34;}

	// end inline asm
	mul.f32 	%f95, %f77, %f12;
	mul.f32 	%f96, %f78, %f95;
	add.f32 	%f97, %f79, 0f3F800000;
	fma.rn.f32 	%f98, %f97, %f96, %f80;
	mul.f32 	%f82, %f81, %f98;
	// begin inline asm
	{  cvt.rn.bf16.f32 %rs35, %f82;}

	// end inline asm
	add.s64 	%rd95, %rd86, %rd5;
	shl.b64 	%rd96, %rd95, 1;
	add.s64 	%rd97, %rd59, %rd96;
	st.global.u16 	[%rd97], %rs35;
	add.s32 	%r88, %r81, %r2;
	setp.lt.s32 	%p26, %r88, %r20;
	@%p26 bra 	$L__BB7_18;
$L__BB7_19:
	ret;

}
	// .globl	_Z17adaln_zero_kernelIffEvPT_PKS0_S3_S3_S3_S3_iiif
.visible .entry _Z17adaln_zero_kernelIffEvPT_PKS0_S3_S3_S3_S3_iiif(
	.param .u64 .ptr .align 1 _Z17adaln_zero_kernelIffEvPT_PKS0_S3_S3_S3_S3_iiif_param_0,
	.param .u64 .ptr .align 1 _Z17adaln_zero_kernelIffEvPT_PKS0_S3_S3_S3_S3_iiif_param_1,
	.param .u64 .ptr .align 1 _Z17adaln_zero_kernelIffEvPT_PKS0_S3_S3_S3_S3_iiif_param_2,
	.param .u64 .ptr .align 1 _Z17adaln_zero_kernelIffEvPT_PKS0_S3_S3_S3_S3_iiif_param_3,
	.param .u64 .ptr .align 1 _Z17adaln_zero_kernelIffEvPT_PKS0_S3_S3_S3_S3_iiif_param_4,
	.param .u64 .ptr .align 1 _Z17adaln_zero_kernelIffEvPT_PKS0_S3_S3_S3_S3_iiif_param_5,
	.param .u32 _Z17adaln_zero_kernelIffEvPT_PKS0_S3_S3_S3_S3_iiif_param_6,
	.param .u32 _Z17adaln_zero_kernelIffEvPT_PKS0_S3_S3_S3_S3_iiif_param_7,
	.param .u32 _Z17adaln_zero_kernelIffEvPT_PKS0_S3_S3_S3_S3_iiif_param_8,
	.param .f32 _Z17adaln_zero_kernelIffEvPT_PKS0_S3_S3_S3_S3_iiif_param_9
)
{
	.reg .pred 	%p<27>;
	.reg .b32 	%r<89>;
	.reg .b32 	%f<106>;
	.reg .b64 	%rd<104>;
	// demoted variable
	.shared .align 4 .f32 _ZZ17adaln_zero_kernelIffEvPT_PKS0_S3_S3_S3_S3_iiifE7rms_inv;
	ld.param.u64 	%rd17, [_Z17adaln_zero_kernelIffEvPT_PKS0_S3_S3_S3_S3_iiif_param_1];
	ld.param.u64 	%rd18, [_Z17adaln_zero_kernelIffEvPT_PKS0_S3_S3_S3_S3_iiif_param_2];
	ld.param.u64 	%rd19, [_Z17adaln_zero_kernelIffEvPT_PKS0_S3_S3_S3_S3_iiif_param_3];
	ld.param.u64 	%rd20, [_Z17adaln_zero_kernelIffEvPT_PKS0_S3_S3_S3_S3_iiif_param_4];
	ld.param.u32 	%r21, [_Z17adaln_zero_kernelIffEvPT_PKS0_S3_S3_S3_S3_iiif_param_7];
	ld.param.u32 	%r20, [_Z17adaln_zero_kernelIffEvPT_PKS0_S3_S3_S3_S3_iiif_param_8];
	cvta.to.global.u64 	%rd1, %rd20;
	cvta.to.global.u64 	%rd2, %rd19;
	cvta.to.global.u64 	%rd3, %rd18;
	cvta.to.global.u64 	%rd4, %rd17;
	mov.u32 	%r22, %ctaid.x;
	div.s32 	%r23, %r22, %r21;
	mov.u32 	%r88, %tid.x;
	mov.u32 	%r2, %ntid.x;
	mul.lo.s32 	%r24, %r20, %r22;
	cvt.s64.s32 	%rd5, %r24;
	mul.wide.s32 	%rd21, %r24, 4;
	add.s64 	%rd6, %rd4, %rd21;
	mul.lo.s32 	%r25, %r23, %r20;
	cvt.s64.s32 	%rd7, %r25;
	setp.ge.s32 	%p1, %r88, %r20;
	mov.f32 	%f104, 0f00000000;
	@%p1 bra 	$L__BB8_6;
	add.s32 	%r26, %r88, %r2;
	max.u32 	%r27, %r20, %r26;
	setp.lt.u32 	%p2, %r26, %r20;
	selp.u32 	%r28, 1, 0, %p2;
	add.s32 	%r29, %r26, %r28;
	sub.s32 	%r30, %r27, %r29;
	div.u32 	%r31, %r30, %r2;
	add.s32 	%r3, %r31, %r28;
	and.b32  	%r32, %r3, 3;
	setp.eq.s32 	%p3, %r32, 3;
	mov.f32 	%f104, 0f00000000;
	mov.u32 	%r84, %r88;
	@%p3 bra 	$L__BB8_4;
	shl.b64 	%rd22, %rd5, 2;
	mul.wide.u32 	%rd23, %r88, 4;
	add.s64 	%rd24, %rd22, %rd23;
	add.s64 	%rd102, %rd4, %rd24;
	mul.wide.u32 	%rd9, %r2, 4;
	add.s32 	%r33, %r3, 1;
	and.b32  	%r34, %r33, 3;
	neg.s32 	%r82, %r34;
	mov.f32 	%f104, 0f00000000;
	mov.u32 	%r84, %r88;
$L__BB8_3:
	.pragma "nounroll";
	ld.global.nc.f32 	%f18, [%rd102];
	fma.rn.f32 	%f104, %f18, %f18, %f104;
	add.s32 	%r84, %r84, %r2;
	add.s64 	%rd102, %rd102, %rd9;
	add.s32 	%r82, %r82, 1;
	setp.ne.s32 	%p4, %r82, 0;
	@%p4 bra 	$L__BB8_3;
$L__BB8_4:
	setp.lt.u32 	%p5, %r3, 3;
	@%p5 bra 	$L__BB8_6;
$L__BB8_5:
	mul.wide.u32 	%rd25, %r84, 4;
	add.s64 	%rd26, %rd6, %rd25;
	ld.global.nc.f32 	%f19, [%rd26];
	fma.rn.f32 	%f20, %f19, %f19, %f104;
	add.s32 	%r35, %r84, %r2;
	mul.wide.u32 	%rd27, %r35, 4;
	add.s64 	%rd28, %rd6, %rd27;
	ld.global.nc.f32 	%f21, [%rd28];
	fma.rn.f32 	%f22, %f21, %f21, %f20;
	add.s32 	%r36, %r35, %r2;
	mul.wide.u32 	%rd29, %r36, 4;
	add.s64 	%rd30, %rd6, %rd29;
	ld.global.nc.f32 	%f23, [%rd30];
	fma.rn.f32 	%f24, %f23, %f23, %f22;
	add.s32 	%r37, %r36, %r2;
	mul.wide.u32 	%rd31, %r37, 4;
	add.s64 	%rd32, %rd6, %rd31;
	ld.global.nc.f32 	%f25, [%rd32];
	fma.rn.f32 	%f104, %f25, %f25, %f24;
	add.s32 	%r84, %r37, %r2;
	setp.lt.s32 	%p6, %r84, %r20;
	@%p6 bra 	$L__BB8_5;
$L__BB8_6:
	and.b32  	%r38, %r88, 31;
	mov.b32 	%r39, %f104;
	shfl.sync.bfly.b32	%r40|%p7, %r39, 16, 31, -1;
	mov.b32 	%f26, %r40;
	add.f32 	%f27, %f104, %f26;
	mov.b32 	%r41, %f27;
	shfl.sync.bfly.b32	%r42|%p8, %r41, 8, 31, -1;
	mov.b32 	%f28, %r42;
	add.f32 	%f29, %f27, %f28;
	mov.b32 	%r43, %f29;
	shfl.sync.bfly.b32	%r44|%p9, %r43, 4, 31, -1;
	mov.b32 	%f30, %r44;
	add.f32 	%f31, %f29, %f30;
	mov.b32 	%r45, %f31;
	shfl.sync.bfly.b32	%r46|%p10, %r45, 2, 31, -1;
	mov.b32 	%f32, %r46;
	add.f32 	%f33, %f31, %f32;
	mov.b32 	%r47, %f33;
	shfl.sync.bfly.b32	%r48|%p11, %r47, 1, 31, -1;
	mov.b32 	%f34, %r48;
	add.f32 	%f8, %f33, %f34;
	setp.ne.s32 	%p12, %r38, 0;
	@%p12 bra 	$L__BB8_8;
	shr.u32 	%r49, %r88, 3;
	mov.u32 	%r50, smem;
	add.s32 	%r51, %r50, %r49;
	st.shared.f32 	[%r51], %f8;
$L__BB8_8:
	bar.sync 	0;
	add.s32 	%r52, %r2, 31;
	shr.u32 	%r53, %r52, 5;
	setp.ge.u32 	%p13, %r88, %r53;
	mov.f32 	%f105, 0f00000000;
	@%p13 bra 	$L__BB8_10;
	shl.b32 	%r54, %r88, 2;
	mov.u32 	%r55, smem;
	add.s32 	%r56, %r55, %r54;
	ld.shared.f32 	%f105, [%r56];
$L__BB8_10:
	setp.gt.u32 	%p14, %r88, 31;
	@%p14 bra 	$L__BB8_13;
	mov.b32 	%r57, %f105;
	shfl.sync.bfly.b32	%r58|%p15, %r57, 16, 31, -1;
	mov.b32 	%f36, %r58;
	add.f32 	%f37, %f105, %f36;
	mov.b32 	%r59, %f37;
	shfl.sync.bfly.b32	%r60|%p16, %r59, 8, 31, -1;
	mov.b32 	%f38, %r60;
	add.f32 	%f39, %f37, %f38;
	mov.b32 	%r61, %f39;
	shfl.sync.bfly.b32	%r62|%p17, %r61, 4, 31, -1;
	mov.b32 	%f40, %r62;
	add.f32 	%f41, %f39, %f40;
	mov.b32 	%r63, %f41;
	shfl.sync.bfly.b32	%r64|%p18, %r63, 2, 31, -1;
	mov.b32 	%f42, %r64;
	add.f32 	%f43, %f41, %f42;
	mov.b32 	%r65, %f43;
	shfl.sync.bfly.b32	%r66|%p19, %r65, 1, 31, -1;
	mov.b32 	%f44, %r66;
	add.f32 	%f11, %f43, %f44;
	setp.ne.s32 	%p20, %r88, 0;
	@%p20 bra 	$L__BB8_13;
	ld.param.f32 	%f99, [_Z17adaln_zero_kernelIffEvPT_PKS0_S3_S3_S3_S3_iiif_param_9];
	cvt.rn.f32.s32 	%f45, %r20;
	div.rn.f32 	%f46, %f11, %f45;
	add.f32 	%f47, %f99, %f46;
	rsqrt.approx.f32 	%f48, %f47;
	st.shared.f32 	[_ZZ17adaln_zero_kernelIffEvPT_PKS0_S3_S3_S3_S3_iiifE7rms_inv], %f48;
$L__BB8_13:
	setp.ge.s32 	%p21, %r88, %r20;
	bar.sync 	0;
	@%p21 bra 	$L__BB8_19;
	ld.shared.f32 	%f12, [_ZZ17adaln_zero_kernelIffEvPT_PKS0_S3_S3_S3_S3_iiifE7rms_inv];
	add.s32 	%r67, %r88, %r2;
	max.u32 	%r68, %r20, %r67;
	setp.lt.u32 	%p22, %r67, %r20;
	selp.u32 	%r69, 1, 0, %p22;
	add.s32 	%r70, %r67, %r69;
	sub.s32 	%r71, %r68, %r70;
	div.u32 	%r72, %r71, %r2;
	add.s32 	%r12, %r72, %r69;
	and.b32  	%r73, %r12, 3;
	setp.eq.s32 	%p23, %r73, 3;
	@%p23 bra 	$L__BB8_17;
	add.s32 	%r74, %r12, 1;
	and.b32  	%r75, %r74, 3;
	mul.wide.u32 	%rd103, %r88, 4;
	neg.s32 	%r86, %r75;
	shl.b64 	%rd35, %rd7, 2;
	add.s64 	%rd36, %rd2, %rd35;
	add.s64 	%rd38, %rd1, %rd35;
	shl.b64 	%rd43, %rd5, 2;
	mul.wide.u32 	%rd47, %r2, 4;
$L__BB8_16:
	.pragma "nounroll";
	ld.param.u64 	%rd100, [_Z17adaln_zero_kernelIffEvPT_PKS0_S3_S3_S3_S3_iiif_param_5];
	ld.param.u64 	%rd98, [_Z17adaln_zero_kernelIffEvPT_PKS0_S3_S3_S3_S3_iiif_param_0];
	mov.u32 	%r76, %tid.x;
	add.s32 	%r77, %r12, 1;
	and.b32  	%r78, %r77, 3;
	mad.lo.s32 	%r88, %r2, %r78, %r76;
	add.s64 	%rd33, %rd6, %rd103;
	ld.global.nc.f32 	%f49, [%rd33];
	add.s64 	%rd34, %rd3, %rd103;
	ld.global.nc.f32 	%f50, [%rd34];
	add.s64 	%rd37, %rd36, %rd103;
	ld.global.nc.f32 	%f51, [%rd37];
	add.s64 	%rd39, %rd38, %rd103;
	ld.global.nc.f32 	%f52, [%rd39];
	cvta.to.global.u64 	%rd40, %rd100;
	add.s64 	%rd41, %rd40, %rd35;
	add.s64 	%rd42, %rd41, %rd103;
	ld.global.nc.f32 	%f53, [%rd42];
	mul.f32 	%f54, %f49, %f12;
	mul.f32 	%f55, %f50, %f54;
	add.f32 	%f56, %f51, 0f3F800000;
	fma.rn.f32 	%f57, %f56, %f55, %f52;
	mul.f32 	%f58, %f53, %f57;
	cvta.to.global.u64 	%rd44, %rd98;
	add.s64 	%rd45, %rd44, %rd43;
	add.s64 	%rd46, %rd45, %rd103;
	st.global.f32 	[%rd46], %f58;
	add.s64 	%rd103, %rd103, %rd47;
	add.s32 	%r86, %r86, 1;
	setp.ne.s32 	%p24, %r86, 0;
	@%p24 bra 	$L__BB8_16;
$L__BB8_17:
	setp.lt.u32 	%p25, %r12, 3;
	@%p25 bra 	$L__BB8_19;
$L__BB8_18:
	ld.param.u64 	%rd101, [_Z17adaln_zero_kernelIffEvPT_PKS0_S3_S3_S3_S3_iiif_param_5];
	ld.param.u64 	%rd99, [_Z17adaln_zero_kernelIffEvPT_PKS0_S3_S3_S3_S3_iiif_param_0];
	cvt.u64.u32 	%rd48, %r88;
	mul.wide.u32 	%rd49, %r88, 4;
	add.s64 	%rd50, %rd6, %rd49;
	ld.global.nc.f32 	%f59, [%rd50];
	add.s64 	%rd51, %rd3, %rd49;
	ld.global.nc.f32 	%f60, [%rd51];
	add.s64 	%rd52, %rd48, %rd7;
	shl.b64 	%rd53, %rd52, 2;
	add.s64 	%rd54, %rd2, %rd53;
	ld.global.nc.f32 	%f61, [%rd54];
	add.s64 	%rd55, %rd1, %rd53;
	ld.global.nc.f32 	%f62, [%rd55];
	cvta.to.global.u64 	%rd56, %rd101;
	add.s64 	%rd57, %rd56, %rd53;
	ld.global.nc.f32 	%f63, [%rd57];
	mul.f32 	%f64, %f59, %f12;
	mul.f32 	%f65, %f60, %f64;
	add.f32 	%f66, %f61, 0f3F800000;
	fma.rn.f32 	%f67, %f66, %f65, %f62;
	mul.f32 	%f68, %f63, %f67;
	add.s64 	%rd58, %rd48, %rd5;
	cvta.to.global.u64 	%rd59, %rd99;
	shl.b64 	%rd60, %rd58, 2;
	add.s64 	%rd61, %rd59, %rd60;
	st.global.f32 	[%rd61], %f68;
	add.s32 	%r79, %r88, %r2;
	cvt.u64.u32 	%rd62, %r79;
	mul.wide.u32 	%rd63, %r79, 4;
	add.s64 	%rd64, %rd6, %rd63;
	ld.global.nc.f32 	%f69, [%rd64];
	add.s64 	%rd65, %rd3, %rd63;
	ld.global.nc.f32 	%f70, [%rd65];
	add.s64 	%rd66, %rd62, %rd7;
	shl.b64 	%rd67, %rd66, 2;
	add.s64 	%rd68, %rd2, %rd67;
	ld.global.nc.f32 	%f71, [%rd68];
	add.s64 	%rd69, %rd1, %rd67;
	ld.global.nc.f32 	%f72, [%rd69];
	add.s64 	%rd70, %rd56, %rd67;
	ld.global.nc.f32 	%f73, [%rd70];
	mul.f32 	%f74, %f69, %f12;
	mul.f32 	%f75, %f70, %f74;
	add.f32 	%f76, %f71, 0f3F800000;
	fma.rn.f32 	%f77, %f76, %f75, %f72;
	mul.f32 	%f78, %f73, %f77;
	add.s64 	%rd71, %rd62, %rd5;
	shl.b64 	%rd72, %rd71, 2;
	add.s64 	%rd73, %rd59, %rd72;
	st.global.f32 	[%rd73], %f78;
	add.s32 	%r80, %r79, %r2;
	cvt.u64.u32 	%rd74, %r80;
	mul.wide.u32 	%rd75, %r80, 4;
	add.s64 	%rd76, %rd6, %rd75;
	ld.global.nc.f32 	%f79, [%rd76];
	add.s64 	%rd77, %rd3, %rd75;
	ld.global.nc.f32 	%f80, [%rd77];
	add.s64 	%rd78, %rd74, %rd7;
	shl.b64 	%rd79, %rd78, 2;
	add.s64 	%rd80, %rd2, %rd79;
	ld.global.nc.f32 	%f81, [%rd80];
	add.s64 	%rd81, %rd1, %rd79;
	ld.global.nc.f32 	%f82, [%rd81];
	add.s64 	%rd82, %rd56, %rd79;
	ld.global.nc.f32 	%f83, [%rd82];
	mul.f32 	%f84, %f79, %f12;
	mul.f32 	%f85, %f80, %f84;
	add.f32 	%f86, %f81, 0f3F800000;
	fma.rn.f32 	%f87, %f86, %f85, %f82;
	mul.f32 	%f88, %f83, %f87;
	add.s64 	%rd83, %rd74, %rd5;
	shl.b64 	%rd84, %rd83, 2;
	add.s64 	%rd85, %rd59, %rd84;
	st.global.f32 	[%rd85], %f88;
	add.s32 	%r81, %r80, %r2;
	cvt.u64.u32 	%rd86, %r81;
	mul.wide.u32 	%rd87, %r81, 4;
	add.s64 	%rd88, %rd6, %rd87;
	ld.global.nc.f32 	%f89, [%rd88];
	add.s64 	%rd89, %rd3, %rd87;
	ld.global.nc.f32 	%f90, [%rd89];
	add.s64 	%rd90, %rd86, %rd7;
	shl.b64 	%rd91, %rd90, 2;
	add.s64 	%rd92, %rd2, %rd91;
	ld.global.nc.f32 	%f91, [%rd92];
	add.s64 	%rd93, %rd1, %rd91;
	ld.global.nc.f32 	%f92, [%rd93];
	add.s64 	%rd94, %rd56, %rd91;
	ld.global.nc.f32 	%f93, [%rd94];
	mul.f32 	%f94, %f89, %f12;
	mul.f32 	%f95, %f90, %f94;
	add.f32 	%f96, %f91, 0f3F800000;
	fma.rn.f32 	%f97, %f96, %f95, %f92;
	mul.f32 	%f98, %f93, %f97;
	add.s64 	%rd95, %rd86, %rd5;
	shl.b64 	%rd96, %rd95, 2;
	add.s64 	%rd97, %rd59, %rd96;
	st.global.f32 	[%rd97], %f98;
	add.s32 	%r88, %r81, %r2;
	setp.lt.s32 	%p26, %r88, %r20;
	@%p26 bra 	$L__BB8_18;
$L__BB8_19:
	ret;

}


// ===== COMPILED SASS (sm_100) =====

	.target	sm_100

	.elftype	@"ET_EXEC"


//--------------------- .note.nv.tkinfo           --------------------------
	.section	.note.nv.tkinfo,"",@"SHT_NOTE"
	.sectionflags	@"SHF_NOTE_NV_TKINFO"
	.tkinfo
        /*0018*/ 	.word	0x00000002
        /*0030*/ 	.string	""
        /*0030*/ 	.string	"ptxas"
        /*0030*/ 	.string	"Cuda compilation tools, release 13.0, V13.0.88"
        /*0030*/ 	.string	"Build cuda_13.0.r13.0/compiler.36424714_0"
        /*0030*/ 	.string	"-arch sm_100 -m 64 "



//--------------------- .note.nv.cuinfo           --------------------------
	.section	.note.nv.cuinfo,"",@"SHT_NOTE"
	.sectionflags	@"SHF_NOTE_NV_CUINFO"
        /*0018*/ 	.short	0x0002
        /*001a*/ 	.short	0x0064
        /*001c*/ 	.short	0x0082
	.zero		2


//--------------------- .nv.info                  --------------------------
	.section	.nv.info,"",@"SHT_CUDA_INFO"
	.align	4


	//----- nvinfo : EIATTR_REGCOUNT
	.align		4
        /*0000*/ 	.byte	0x04, 0x2f
        /*0002*/ 	.short	(.L_1 - .L_0)
	.align		4
.L_0:
        /*0004*/ 	.word	index@(_Z20adaln_rmsnorm_kernelI6__halffEvPT_PKS1_S4_S4_S4_iiif)
        /*0008*/ 	.word	0x00000020


	//----- nvinfo : EIATTR_FRAME_SIZE
	.align		4
.L_1:
        /*000c*/ 	.byte	0x04, 0x11
        /*000e*/ 	.short	(.L_3 - .L_2)
	.align		4
.L_2:
        /*0010*/ 	.word	index@($__internal_8_$__cuda_sm3x_div_rn_noftz_f32_slowpath)
        /*0014*/ 	.word	0x00000000


	//----- nvinfo : EIATTR_FRAME_SIZE
	.align		4
.L_3:
        /*0018*/ 	.byte	0x04, 0x11
        /*001a*/ 	.short	(.L_5 - .L_4)
	.align		4
.L_4:
        /*001c*/ 	.word	index@(_Z20adaln_rmsnorm_kernelI6__halffEvPT_PKS1_S4_S4_S4_iiif)
        /*0020*/ 	.word	0x00000000


	//----- nvinfo : EIATTR_REGCOUNT
	.align		4
.L_5:
        /*0024*/ 	.byte	0x04, 0x2f
        /*0026*/ 	.short	(.L_7 - .L_6)
	.align		4
.L_6:
        /*0028*/ 	.word	index@(_Z20adaln_rmsnorm_kernelI13__nv_bfloat16fEvPT_PKS1_S4_S4_S4_iiif)
        /*002c*/ 	.word	0x00000020


	//----- nvinfo : EIATTR_FRAME_SIZE
	.align		4
.L_7:
        /*0030*/ 	.byte	0x04, 0x11
        /*0032*/ 	.short	(.L_9 - .L_8)
	.align		4
.L_8:
        /*0034*/ 	.word	index@($__internal_7_$__cuda_sm3x_div_rn_noftz_f32_slowpath)
        /*0038*/ 	.word	0x00000000


	//----- nvinfo : EIATTR_FRAME_SIZE
	.align		4
.L_9:
        /*003c*/ 	.byte	0x04, 0x11
        /*003e*/ 	.short	(.L_11 - .L_10)
	.align		4
.L_10:
        /*0040*/ 	.word	index@(_Z20adaln_rmsnorm_kernelI13__nv_bfloat16fEvPT_PKS1_S4_S4_S4_iiif)
        /*0044*/ 	.word	0x00000000


	//----- nvinfo : EIATTR_REGCOUNT
	.align		4
.L_11:
        /*0048*/ 	.byte	0x04, 0x2f
        /*004a*/ 	.short	(.L_13 - .L_12)
	.align		4
.L_12:
        /*004c*/ 	.word	index@(_Z20adaln_rmsnorm_kernelIffEvPT_PKS0_S3_S3_S3_iiif)
        /*0050*/ 	.word	0x00000020


	//----- nvinfo : EIATTR_FRAME_SIZE
	.align		4
.L_13:
        /*0054*/ 	.byte	0x04, 0x11
        /*0056*/ 	.short	(.L_15 - .L_14)
	.align		4
.L_14:
        /*0058*/ 	.word	index@($__internal_6_$__cuda_sm3x_div_rn_noftz_f32_slowpath)
        /*005c*/ 	.word	0x00000000


	//----- nvinfo : EIATTR_FRAME_SIZE
	.align		4
.L_15:
        /*0060*/ 	.byte	0x04, 0x11
        /*0062*/ 	.short	(.L_17 - .L_16)
	.align		4
.L_16:
        /*0064*/ 	.word	index@(_Z20adaln_rmsnorm_kernelIffEvPT_PKS0_S3_S3_S3_iiif)
        /*0068*/ 	.word	0x00000000


	//----- nvinfo : EIATTR_REGCOUNT
	.align		4
.L_17:
        /*006c*/ 	.byte	0x04, 0x2f
        /*006e*/ 	.short	(.L_19 - .L_18)
	.align		4
.L_18:
        /*0070*/ 	.word	index@(_Z22adaln_layernorm_kernelI6__halffEvPT_PKS1_S4_S4_S4_S4_iiif)
        /*0074*/ 	.word	0x00000020


	//----- nvinfo : EIATTR_FRAME_SIZE
	.align		4
.L_19:
        /*0078*/ 	.byte	0x04, 0x11
        /*007a*/ 	.short	(.L_21 - .L_20)
	.align		4
.L_20:
        /*007c*/ 	.word	index@($__internal_5_$__cuda_sm3x_div_rn_noftz_f32_slowpath)
        /*0080*/ 	.word	0x00000000


	//----- nvinfo : EIATTR_FRAME_SIZE
	.align		4
.L_21:
        /*0084*/ 	.byte	0x04, 0x11
        /*0086*/ 	.short	(.L_23 - .L_22)
	.align		4
.L_22:
        /*0088*/ 	.word	index@(_Z22adaln_layernorm_kernelI6__halffEvPT_PKS1_S4_S4_S4_S4_iiif)
        /*008c*/ 	.word	0x00000000


	//----- nvinfo : EIATTR_REGCOUNT
	.align		4
.L_23:
        /*0090*/ 	.byte	0x04, 0x2f
        /*0092*/ 	.short	(.L_25 - .L_24)
	.align		4
.L_24:
        /*0094*/ 	.word	index@(_Z22adaln_layernorm_kernelI13__nv_bfloat16fEvPT_PKS1_S4_S4_S4_S4_iiif)
        /*0098*/ 	.word	0x00000020


	//----- nvinfo : EIATTR_FRAME_SIZE
	.align		4
.L_25:
        /*009c*/ 	.byte	0x04, 0x11
        /*009e*/ 	.short	(.L_27 - .L_26)
	.align		4
.L_26:
        /*00a0*/ 	.word	index@($__internal_4_$__cuda_sm3x_div_rn_noftz_f32_slowpath)
        /*00a4*/ 	.word	0x00000000


	//----- nvinfo : EIATTR_FRAME_SIZE
	.align		4
.L_27:
        /*00a8*/ 	.byte	0x04, 0x11
        /*00aa*/ 	.short	(.L_29 - .L_28)
	.align		4
.L_28:
        /*00ac*/ 	.word	index@(_Z22adaln_layernorm_kernelI13__nv_bfloat16fEvPT_PKS1_S4_S4_S4_S4_iiif)
        /*00b0*/ 	.word	0x00000000


	//----- nvinfo : EIATTR_REGCOUNT
	.align		4
.L_29:
        /*00b4*/ 	.byte	0x04, 0x2f
        /*00b6*/ 	.short	(.L_31 - .L_30)
	.align		4
.L_30:
        /*00b8*/ 	.word	index@(_Z22adaln_layernorm_kernelIffEvPT_PKS0_S3_S3_S3_S3_iiif)
        /*00bc*/ 	.word	0x00000020


	//----- nvinfo : EIATTR_FRAME_SIZE
	.align		4
.L_31:
        /*00c0*/ 	.byte	0x04, 0x11
        /*00c2*/ 	.short	(.L_33 - .L_32)
	.align		4
.L_32:
        /*00c4*/ 	.word	index@($__internal_3_$__cuda_sm3x_div_rn_noftz_f32_slowpath)
        /*00c8*/ 	.word	0x00000000


	//----- nvinfo : EIATTR_FRAME_SIZE
	.align		4
.L_33:
        /*00cc*/ 	.byte	0x04, 0x11
        /*00ce*/ 	.short	(.L_35 - .L_34)
	.align		4
.L_34:
        /*00d0*/ 	.word	index@(_Z22adaln_layernorm_kernelIffEvPT_PKS0_S3_S3_S3_S3_iiif)
        /*00d4*/ 	.word	0x00000000


	//----- nvinfo : EIATTR_REGCOUNT
	.align		4
.L_35:
        /*00d8*/ 	.byte	0x04, 0x2f
        /*00da*/ 	.short	(.L_37 - .L_36)
	.align		4
.L_36:
        /*00dc*/ 	.word	index@(_Z17adaln_zero_kernelI6__halffEvPT_PKS1_S4_S4_S4_S4_iiif)
        /*00e0*/ 	.word	0x00000020


	//----- nvinfo : EIATTR_FRAME_SIZE
	.align		4
.L_37:
        /*00e4*/ 	.byte	0x04, 0x11
        /*00e6*/ 	.short	(.L_39 - .L_38)
	.align		4
.L_38:
        /*00e8*/ 	.word	index@($__internal_2_$__cuda_sm3x_div_rn_noftz_f32_slowpath)
        /*00ec*/ 	.word	0x00000000


	//----- nvinfo : EIATTR_FRAME_SIZE
	.align		4
.L_39:
        /*00f0*/ 	.byte	0x04, 0x11
        /*00f2*/ 	.short	(.L_41 - .L_40)
	.align		4
.L_40:
        /*00f4*/ 	.word	index@(_Z17adaln_zero_kernelI6__halffEvPT_PKS1_S4_S4_S4_S4_iiif)
        /*00f8*/ 	.word	0x00000000


	//----- nvinfo : EIATTR_REGCOUNT
	.align		4
.L_41:
        /*00fc*/ 	.byte	0x04, 0x2f
        /*00fe*/ 	.short	(.L_43 - .L_42)
	.align		4
.L_42:
        /*0100*/ 	.word	index@(_Z17adaln_zero_kernelI13__nv_bfloat16fEvPT_PKS1_S4_S4_S4_S4_iiif)
        /*0104*/ 	.word	0x00000020


	//----- nvinfo : EIATTR_FRAME_SIZE
	.align		4
.L_43:
        /*0108*/ 	.byte	0x04, 0x11
        /*010a*/ 	.short	(.L_45 - .L_44)
	.align		4
.L_44:
        /*010c*/ 	.word	index@($__internal_1_$__cuda_sm3x_div_rn_noftz_f32_slowpath)
        /*0110*/ 	.word	0x00000000


	//----- nvinfo : EIATTR_FRAME_SIZE
	.align		4
.L_45:
        /*0114*/ 	.byte	0x04, 0x11
        /*0116*/ 	.short	(.L_47 - .L_46)
	.align		4
.L_46:
        /*0118*/ 	.word	index@(_Z17adaln_zero_kernelI13__nv_bfloat16fEvPT_PKS1_S4_S4_S4_S4_iiif)
        /*011c*/ 	.word	0x00000000


	//----- nvinfo : EIATTR_REGCOUNT
	.align		4
.L_47:
        /*0120*/ 	.byte	0x04, 0x2f
        /*0122*/ 	.short	(.L_49 - .L_48)
	.align		4
.L_48:
        /*0124*/ 	.word	index@(_Z17adaln_zero_kernelIffEvPT_PKS0_S3_S3_S3_S3_iiif)
        /*0128*/ 	.word	0x00000020


	//----- nvinfo : EIATTR_FRAME_SIZE
	.align		4
.L_49:
        /*012c*/ 	.byte	0x04, 0x11
        /*012e*/ 	.short	(.L_51 - .L_50)
	.align		4
.L_50:
        /*0130*/ 	.word	index@($__internal_0_$__cuda_sm3x_div_rn_noftz_f32_slowpath)
        /*0134*/ 	.word	0x00000000


	//----- nvinfo : EIATTR_FRAME_SIZE
	.align		4
.L_51:
        /*0138*/ 	.byte	0x04, 0x11
        /*013a*/ 	.short	(.L_53 - .L_52)
	.align		4
.L_52:
        /*013c*/ 	.word	index@(_Z17adaln_zero_kernelIffEvPT_PKS0_S3_S3_S3_S3_iiif)
        /*0140*/ 	.word	0x00000000


	//----- nvinfo : EIATTR_MIN_STACK_SIZE
	.align		4
.L_53:
        /*0144*/ 	.byte	0x04, 0x12
        /*0146*/ 	.short	(.L_55 - .L_54)
	.align		4
.L_54:
        /*0148*/ 	.word	index@(_Z17adaln_zero_kernelIffEvPT_PKS0_S3_S3_S3_S3_iiif)
        /*014c*/ 	.word	0x00000000


	//----- nvinfo : EIATTR_MIN_STACK_SIZE
	.align		4
.L_55:
        /*0150*/ 	.byte	0x04, 0x12
        /*0152*/ 	.short	(.L_57 - .L_56)
	.align		4
.L_56:
        /*0154*/ 	.word	index@(_Z17adaln_zero_kernelI13__nv_bfloat16fEvPT_PKS1_S4_S4_S4_S4_iiif)
        /*0158*/ 	.word	0x00000000


	//----- nvinfo : EIATTR_MIN_STACK_SIZE
	.align		4
.L_57:
        /*015c*/ 	.byte	0x04, 0x12
        /*015e*/ 	.short	(.L_59 - .L_58)
	.align		4
.L_58:
        /*0160*/ 	.word	index@(_Z17adaln_zero_kernelI6__halffEvPT_PKS1_S4_S4_S4_S4_iiif)
        /*0164*/ 	.word	0x00000000


	//----- nvinfo : EIATTR_MIN_STACK_SIZE
	.align		4
.L_59:
        /*0168*/ 	.byte	0x04, 0x12
        /*016a*/ 	.short	(.L_61 - .L_60)
	.align		4
.L_60:
        /*016c*/ 	.word	index@(_Z22adaln_layernorm_kernelIffEvPT_PKS0_S3_S3_S3_S3_iiif)
        /*0170*/ 	.word	0x00000000


	//----- nvinfo : EIATTR_MIN_STACK_SIZE
	.align		4
.L_61:
        /*0174*/ 	.byte	0x04, 0x12
        /*0176*/ 	.short	(.L_63 - .L_62)
	.align		4
.L_62:
        /*0178*/ 	.word	index@(_Z22adaln_layernorm_kernelI13__nv_bfloat16fEvPT_PKS1_S4_S4_S4_S4_iiif)
        /*017c*/ 	.word	0x00000000


	//----- nvinfo : EIATTR_MIN_STACK_SIZE
	.align		4
.L_63:
        /*0180*/ 	.byte	0x04, 0x12
        /*0182*/ 	.short	(.L_65 - .L_64)
	.align		4
.L_64:
        /*0184*/ 	.word	index@(_Z22adaln_layernorm_kernelI6__halffEvPT_PKS1_S4_S4_S4_S4_iiif)
        /*0188*/ 	.word	0x00000000


	//----- nvinfo : EIATTR_MIN_STACK_SIZE
	.align		4
.L_65:
        /*018c*/ 	.byte	0x04, 0x12
        /*018e*/ 	.short	(.L_67 - .L_66)
	.align		4
.L_66:
        /*0190*/ 	.word	index@(_Z20adaln_rmsnorm_kernelIffEvPT_PKS0_S3_S3_S3_iiif)
        /*0194*/ 	.word	0x00000000


	//----- nvinfo : EIATTR_MIN_STACK_SIZE
	.align		4
.L_67:
        /*0198*/ 	.byte	0x04, 0x12
        /*019a*/ 	.short	(.L_69 - .L_68)
	.align		4
.L_68:
        /*019c*/ 	.word	index@(_Z20adaln_rmsnorm_kernelI13__nv_bfloat16fEvPT_PKS1_S4_S4_S4_iiif)
        /*01a0*/ 	.word	0x00000000


	//----- nvinfo : EIATTR_MIN_STACK_SIZE
	.align		4
.L_69:
        /*01a4*/ 	.byte	0x04, 0x12
        /*01a6*/ 	.short	(.L_71 - .L_70)
	.align		4
.L_70:
        /*01a8*/ 	.word	index@(_Z20adaln_rmsnorm_kernelI6__halffEvPT_PKS1_S4_S4_S4_iiif)
        /*01ac*/ 	.word	0x00000000
.L_71:


//--------------------- .nv.compat                --------------------------
	.section	.nv.compat,"",@"SHT_CUDA_COMPAT_INFO"
	.align	4
        /*0000*/ 	.byte	0x02, 0x09, 0x00, 0x00, 0x02, 0x02, 0x01, 0x00, 0x02, 0x05, 0x05, 0x00, 0x03, 0x07, 0x01, 0x01
        /*0010*/ 	.byte	0x02, 0x03, 0x00, 0x00, 0x02, 0x06, 0x01, 0x00, 0x04, 0x0b, 0x08, 0x00, 0x01, 0x00, 0x00, 0x00
        /*0020*/ 	.byte	0x00, 0x00, 0x00, 0x00


//--------------------- .nv.info._Z17adaln_zero_kernelIffEvPT_PKS0_S3_S3_S3_S3_iiif --------------------------
	.section	.nv.info._Z17adaln_zero_kernelIffEvPT_PKS0_S3_S3_S3_S3_iiif,"",@"SHT_CUDA_INFO"
	.sectionflags	@""
	.align	4


	//----- nvinfo : EIATTR_CUDA_API_VERSION
	.align		4
        /*0000*/ 	.byte	0x04, 0x37
        /*0002*/ 	.short	(.L_73 - .L_72)
.L_72:
        /*0004*/ 	.word	0x00000082


	//----- nvinfo : EIATTR_KPARAM_INFO
	.align		4
.L_73:
        /*0008*/ 	.byte	0x04, 0x17
        /*000a*/ 	.short	(.L_75 - .L_74)
.L_74:
        /*000c*/ 	.word	0x00000000
        /*0010*/ 	.short	0x0009
        /*0012*/ 	.short	0x003c
        /*0014*/ 	.byte	0x00, 0xf0, 0x11, 0x00


	//----- nvinfo : EIATTR_KPARAM_INFO
	.align		4
.L_75:
        /*0018*/ 	.byte	0x04, 0x17
        /*001a*/ 	.short	(.L_77 - .L_76)
.L_76:
        /*001c*/ 	.word	0x00000000
        /*0020*/ 	.short	0x0008
        /*0022*/ 	.short	0x0038
        /*0024*/ 	.byte	0x00, 0xf0, 0x11, 0x00


	//----- nvinfo : EIATTR_KPARAM_INFO
	.align		4
.L_77:
        /*0028*/ 	.byte	0x04, 0x17
        /*002a*/ 	.short	(.L_79 - .L_78)
.L_78:
        /*002c*/ 	.word	0x00000000
        /*0030*/ 	.short	0x0007
        /*0032*/ 	.short	0x0034
        /*0034*/ 	.byte	0x00, 0xf0, 0x11, 0x00


	//----- nvinfo : EIATTR_KPARAM_INFO
	.align		4
.L_79:
        /*0038*/ 	.byte	0x04, 0x17
        /*003a*/ 	.short	(.L_81 - .L_80)
.L_80:
        /*003c*/ 	.word	0x00000000
        /*0040*/ 	.short	0x0006
        /*0042*/ 	.short	0x0030
        /*0044*/ 	.byte	0x00, 0xf0, 0x11, 0x00


	//----- nvinfo : EIATTR_KPARAM_INFO
	.align		4
.L_81:
        /*0048*/ 	.byte	0x04, 0x17
        /*004a*/ 	.short	(.L_83 - .L_82)
.L_82:
        /*004c*/ 	.word	0x00000000
        /*0050*/ 	.short	0x0005
        /*0052*/ 	.short	0x0028
        /*0054*/ 	.byte	0x00, 0xf5, 0x21, 0x00


	//----- nvinfo : EIATTR_KPARAM_INFO
	.align		4
.L_83:
        /*0058*/ 	.byte	0x04, 0x17
        /*005a*/ 	.short	(.L_85 - .L_84)
.L_84:
        /*005c*/ 	.word	0x00000000
        /*0060*/ 	.short	0x0004
        /*0062*/ 	.short	0x0020
        /*0064*/ 	.byte	0x00, 0xf5, 0x21, 0x00


	//----- nvinfo : EIATTR_KPARAM_INFO
	.align		4
.L_85:
        /*0068*/ 	.byte	0x04, 0x17
        /*006a*/ 	.short	(.L_87 - .L_86)
.L_86:
        /*006c*/ 	.word	0x00000000
        /*0070*/ 	.short	0x0003
        /*0072*/ 	.short	0x0018
        /*0074*/ 	.byte	0x00, 0xf5, 0x21, 0x00


	//----- nvinfo : EIATTR_KPARAM_INFO
	.align		4
.L_87:
        /*0078*/ 	.byte	0x04, 0x17
        /*007a*/ 	.short	(.L_89 - .L_88)
.L_88:
        /*007c*/ 	.word	0x00000000
        /*0080*/ 	.short	0x0002
        /*0082*/ 	.short	0x0010
        /*0084*/ 	.byte	0x00, 0xf5, 0x21, 0x00


	//----- nvinfo : EIATTR_KPARAM_INFO
	.align		4
.L_89:
        /*0088*/ 	.byte	0x04, 0x17
        /*008a*/ 	.short	(.L_91 - .L_90)
.L_90:
        /*008c*/ 	.word	0x00000000
        /*0090*/ 	.short	0x0001
        /*0092*/ 	.short	0x0008
        /*0094*/ 	.byte	0x00, 0xf5, 0x21, 0x00


	//----- nvinfo : EIATTR_KPARAM_INFO
	.align		4
.L_91:
        /*0098*/ 	.byte	0x04, 0x17
        /*009a*/ 	.short	(.L_93 - .L_92)
.L_92:
        /*009c*/ 	.word	0x00000000
        /*00a0*/ 	.short	0x0000
        /*00a2*/ 	.short	0x0000
        /*00a4*/ 	.byte	0x00, 0xf5, 0x21, 0x00


	//----- nvinfo : EIATTR_SPARSE_MMA_MASK
	.align		4
.L_93:
        /*00a8*/ 	.byte	0x03, 0x50
        /*00aa*/ 	.short	0x0000


	//----- nvinfo : EIATTR_MAXREG_COUNT
	.align		4
        /*00ac*/ 	.byte	0x03, 0x1b
        /*00ae*/ 	.short	0x00ff


	//----- nvinfo : EIATTR_NUM_BARRIERS
	.align		4
        /*00b0*/ 	.byte	0x02, 0x4c
        /*00b2*/ 	.byte	0x01
	.zero		1


	//----- nvinfo : EIATTR_MERCURY_ISA_VERSION
	.align		4
        /*00b4*/ 	.byte	0x03, 0x5f
        /*00b6*/ 	.short	0x0101


	//----- nvinfo : EIATTR_COOP_GROUP_MASK_REGIDS
	.align		4
        /*00b8*/ 	.byte	0x04, 0x29
        /*00ba*/ 	.short	(.L_95 - .L_94)


	//   ....[0]....
.L_94:
        /*00bc*/ 	.word	0xffffffff


	//   ....[1]....
        /*00c0*/ 	.word	0xffffffff


	//   ....[2]....
        /*00c4*/ 	.word	0xffffffff


	//   ....[3]....
        /*00c8*/ 	.word	0xffffffff


	//   ....[4]....
        /*00cc*/ 	.word	0xffffffff


	//   ....[5]....
        /*00d0*/ 	.word	0xffffffff


	//   ....[6]....
        /*00d4*/ 	.word	0xffffffff


	//   ....[7]....
        /*00d8*/ 	.word	0xffffffff


	//   ....[8]....
        /*00dc*/ 	.word	0xffffffff


	//   ....[9]....
        /*00e0*/ 	.word	0xffffffff


	//   ....[10]....
        /*00e4*/ 	.word	0x05000009


	//   ....[11]....
        /*00e8*/ 	.word	0x05000009


	//   ....[12]....
        /*00ec*/ 	.word	0x05000009


	//   ....[13]....
        /*00f0*/ 	.word	0x05000009


	//   ....[14]....
        /*00f4*/ 	.word	0x05000009


	//----- nvinfo : EIATTR_COOP_GROUP_INSTR_OFFSETS
	.align		4
.L_95:
        /*00f8*/ 	.byte	0x04, 0x28
        /*00fa*/ 	.short	(.L_97 - .L_96)


	//   ....[0]....
.L_96:
        /*00fc*/ 	.word	0x00000780


	//   ....[1]....
        /*0100*/ 	.word	0x00000810


	//   ....[2]....
        /*0104*/ 	.word	0x00000860


	//   ....[3]....
        /*0108*/ 	.word	0x00000890


	//   ....[4]....
        /*010c*/ 	.word	0x000008e0


	//   ....[5]....
        /*0110*/ 	.word	0x00000980


	//   ....[6]....
        /*0114*/ 	.word	0x000009a0


	//   ....[7]....
        /*0118*/ 	.word	0x000009c0


	//   ....[8]....
        /*011c*/ 	.word	0x000009e0


	//   ....[9]....
        /*0120*/ 	.word	0x00000a00


	//   ....[10]....
        /*0124*/ 	.word	0x000019b0


	//   ....[11]....
        /*0128*/ 	.word	0x00001a20


	//   ....[12]....
        /*012c*/ 	.word	0x00001a90


	//   ....[13]....
        /*0130*/ 	.word	0x00001b00


	//   ....[14]....
        /*0134*/ 	.word	0x00001b70


	//----- nvinfo : EIATTR_VRC_CTA_INIT_COUNT
	.align		4
.L_97:
        /*0138*/ 	.byte	0x02, 0x4a
	.zero		1
	.zero		1


	//----- nvinfo : EIATTR_EXIT_INSTR_OFFSETS
	.align		4
        /*013c*/ 	.byte	0x04, 0x1c
        /*013e*/ 	.short	(.L_99 - .L_98)


	//   ....[0]....
.L_98:
        /*0140*/ 	.word	0x00000c00


	//   ....[1]....
        /*0144*/ 	.word	0x000011d0


	//   ....[2]....
        /*0148*/ 	.word	0x00001960


	//----- nvinfo : EIATTR_CRS_STACK_SIZE
	.align		4
.L_99:
        /*014c*/ 	.byte	0x04, 0x1e
        /*014e*/ 	.short	(.L_101 - .L_100)
.L_100:
        /*0150*/ 	.word	0x00000000


	//----- nvinfo : EIATTR_CBANK_PARAM_SIZE
	.align		4
.L_101:
        /*0154*/ 	.byte	0x03, 0x19
        /*0156*/ 	.short	0x0040


	//----- nvinfo : EIATTR_PARAM_CBANK
	.align		4
        /*0158*/ 	.byte	0x04, 0x0a
        /*015a*/ 	.short	(.L_103 - .L_102)
	.align		4
.L_102:
        /*015c*/ 	.word	index@(.nv.constant0._Z17adaln_zero_kernelIffEvPT_PKS0_S3_S3_S3_S3_iiif)
        /*0160*/ 	.short	0x0380
        /*0162*/ 	.short	0x0040


	//----- nvinfo : EIATTR_SW_WAR
	.align		4
.L_103:
        /*0164*/ 	.byte	0x04, 0x36
        /*0166*/ 	.short	(.L_105 - .L_104)
.L_104:
        /*0168*/ 	.word	0x00000008
.L_105:


//--------------------- .nv.info._Z17adaln_zero_kernelI13__nv_bfloat16fEvPT_PKS1_S4_S4_S4_S4_iiif --------------------------
	.section	.nv.info._Z17adaln_zero_kernelI13__nv_bfloat16fEvPT_PKS1_S4_S4_S4_S4_iiif,"",@"SHT_CUDA_INFO"
	.sectionflags	@""
	.align	4


	//----- nvinfo : EIATTR_CUDA_API_VERSION
	.align		4
        /*0000*/ 	.byte	0x04, 0x37
        /*0002*/ 	.short	(.L_107 - .L_106)
.L_106:
        /*0004*/ 	.word	0x00000082


	//----- nvinfo : EIATTR_KPARAM_INFO
	.align		4
.L_107:
        /*0008*/ 	.byte	0x04, 0x17
        /*000a*/ 	.short	(.L_109 - .L_108)
.L_108:
        /*000c*/ 	.word	0x00000000
        /*0010*/ 	.short	0x0009
        /*0012*/ 	.short	0x003c
        /*0014*/ 	.byte	0x00, 0xf0, 0x11, 0x00


	//----- nvinfo : EIATTR_KPARAM_INFO
	.align		4
.L_109:
        /*0018*/ 	.byte	0x04, 0x17
        /*001a*/ 	.short	(.L_111 - .L_110)
.L_110:
        /*001c*/ 	.word	0x00000000
        /*0020*/ 	.short	0x0008
        /*0022*/ 	.short	0x0038
        /*0024*/ 	.byte	0x00, 0xf0, 0x11, 0x00


	//----- nvinfo : EIATTR_KPARAM_INFO
	.align		4
.L_111:
        /*0028*/ 	.byte	0x04, 0x17
        /*002a*/ 	.short	(.L_113 - .L_112)
.L_112:
        /*002c*/ 	.word	0x00000000
        /*0030*/ 	.short	0x0007
        /*0032*/ 	.short	0x0034
        /*0034*/ 	.byte	0x00, 0xf0, 0x11, 0x00


	//----- nvinfo : EIATTR_KPARAM_INFO
	.align		4
.L_113:
        /*0038*/ 	.byte	0x04, 0x17
        /*003a*/ 	.short	(.L_115 - .L_114)
.L_114:
        /*003c*/ 	.word	0x00000000
        /*0040*/ 	.short	0x0006
        /*0042*/ 	.short	0x0030
        /*0044*/ 	.byte	0x00, 0xf0, 0x11, 0x00


	//----- nvinfo : EIATTR_KPARAM_INFO
	.align		4
.L_115:
        /*0048*/ 	.byte	0x04, 0x17
        /*004a*/ 	.short	(.L_117 - .L_116)
.L_116:
        /*004c*/ 	.word	0x00000000
        /*0050*/ 	.short	0x0005
        /*0052*/ 	.short	0x0028
        /*0054*/ 	.byte	0x00, 0xf5, 0x21, 0x00


	//----- nvinfo : EIATTR_KPARAM_INFO
	.align		4
.L_117:
        /*0058*/ 	.byte	0x04, 0x17
        /*005a*/ 	.short	(.L_119 - .L_118)
.L_118:
        /*005c*/ 	.word	0x00000000
        /*0060*/ 	.short	0x0004
        /*0062*/ 	.short	0x0020
        /*0064*/ 	.byte	0x00, 0xf5, 0x21, 0x00


	//----- nvinfo : EIATTR_KPARAM_INFO
	.align		4
.L_119:
        /*0068*/ 	.byte	0x04, 0x17
        /*006a*/ 	.short	(.L_121 - .L_120)
.L_120:
        /*006c*/ 	.word	0x00000000
        /*0070*/ 	.short	0x0003
        /*0072*/ 	.short	0x0018
        /*0074*/ 	.byte	0x00, 0xf5, 0x21, 0x00


	//----- nvinfo : EIATTR_KPARAM_INFO
	.align		4
.L_121:
        /*0078*/ 	.byte	0x04, 0x17
        /*007a*/ 	.short	(.L_123 - .L_122)
.L_122:
        /*007c*/ 	.word	0x00000000
        /*0080*/ 	.short	0x0002
        /*0082*/ 	.short	0x0010
        /*0084*/ 	.byte	0x00, 0xf5, 0x21, 0x00


	//----- nvinfo : EIATTR_KPARAM_INFO
	.align		4
.L_123:
        /*0088*/ 	.byte	0x04, 0x17
        /*008a*/ 	.short	(.L_125 - .L_124)
.L_124:
        /*008c*/ 	.word	0x00000000
        /*0090*/ 	.short	0x0001
        /*0092*/ 	.short	0x0008
        /*0094*/ 	.byte	0x00, 0xf5, 0x21, 0x00


	//----- nvinfo : EIATTR_KPARAM_INFO
	.align		4
.L_125:
        /*0098*/ 	.byte	0x04, 0x17
        /*009a*/ 	.short	(.L_127 - .L_126)
.L_126:
        /*009c*/ 	.word	0x00000000
        /*00a0*/ 	.short	0x0000
        /*00a2*/ 	.short	0x0000
        /*00a4*/ 	.byte	0x00, 0xf5, 0x21, 0x00


	//----- nvinfo : EIATTR_SPARSE_MMA_MASK
	.align		4
.L_127:
        /*00a8*/ 	.byte	0x03, 0x50
        /*00aa*/ 	.short	0x0000


	//----- nvinfo : EIATTR_MAXREG_COUNT
	.align		4
        /*00ac*/ 	.byte	0x03, 0x1b
        /*00ae*/ 	.short	0x00ff


	//----- nvinfo : EIATTR_NUM_BARRIERS
	.align		4
        /*00b0*/ 	.byte	0x02, 0x4c
        /*00b2*/ 	.byte	0x01
	.zero		1


	//----- nvinfo : EIATTR_MERCURY_ISA_VERSION
	.align		4
        /*00b4*/ 	.byte	0x03, 0x5f
        /*00b6*/ 	.short	0x0101


	//----- nvinfo : EIATTR_COOP_GROUP_MASK_REGIDS
	.align		4
        /*00b8*/ 	.byte	0x04, 0x29
        /*00ba*/ 	.short	(.L_129 - .L_128)


	//   ....[0]....
.L_128:
        /*00bc*/ 	.word	0xffffffff


	//   ....[1]....
        /*00c0*/ 	.word	0xffffffff


	//   ....[2]....
        /*00c4*/ 	.word	0xffffffff


	//   ....[3]....
        /*00c8*/ 	.word	0xffffffff


	//   ....[4]....
        /*00cc*/ 	.word	0xffffffff


	//   ....[5]....
        /*00d0*/ 	.word	0xffffffff


	//   ....[6]....
        /*00d4*/ 	.word	0xffffffff


	//   ....[7]....
        /*00d8*/ 	.word	0xffffffff


	//   ....[8]....
        /*00dc*/ 	.word	0xffffffff


	//   ....[9]....
        /*00e0*/ 	.word	0xffffffff


	//   ....[10]....
        /*00e4*/ 	.word	0x05000008


	//   ....[11]....
        /*00e8*/ 	.word	0x05000008


	//   ....[12]....
        /*00ec*/ 	.word	0x05000008


	//   ....[13]....
        /*00f0*/ 	.word	0x05000008


	//   ....[14]....
        /*00f4*/ 	.word	0x05000008


	//----- nvinfo : EIATTR_COOP_GROUP_INSTR_OFFSETS
	.align		4
.L_129:
        /*00f8*/ 	.byte	0x04, 0x28
        /*00fa*/ 	.short	(.L_131 - .L_130)


	//   ....[0]....
.L_130:
        /*00fc*/ 	.word	0x000007d0


	//   ....[1]....
        /*0100*/ 	.word	0x00000860


	//   ....[2]....
        /*0104*/ 	.word	0x00000890


	//   ....[3]....
        /*0108*/ 	.word	0x000008c0


	//   ....[4]....
        /*010c*/ 	.word	0x00000930


	//   ....[5]....
        /*0110*/ 	.word	0x000009d0


	//   ....[6]....
        /*0114*/ 	.word	0x000009f0


	//   ....[7]....
        /*0118*/ 	.word	0x00000a10


	//   ....[8]....
        /*011c*/ 	.word	0x00000a30


	//   ....[9]....
        /*0120*/ 	.word	0x00000a50


	//   ....[10]....
        /*0124*/ 	.word	0x00001bd0


	//   ....[11]....
        /*0128*/ 	.word	0x00001c40


	//   ....[12]....
        /*012c*/ 	.word	0x00001cb0


	//   ....[13]....
        /*0130*/ 	.word	0x00001d20


	//   ....[14]....
        /*0134*/ 	.word	0x00001d90


	//----- nvinfo : EIATTR_VRC_CTA_INIT_COUNT
	.align		4
.L_131:
        /*0138*/ 	.byte	0x02, 0x4a
	.zero		1
	.zero		1


	//----- nvinfo : EIATTR_EXIT_INSTR_OFFSETS
	.align		4
        /*013c*/ 	.byte	0x04, 0x1c
        /*013e*/ 	.short	(.L_133 - .L_132)


	//   ....[0]....
.L_132:
        /*0140*/ 	.word	0x00000c50


	//   ....[1]....
        /*0144*/ 	.word	0x00001270


	//   ....[2]....
        /*0148*/ 	.word	0x00001b80


	//----- nvinfo : EIATTR_CRS_STACK_SIZE
	.align		4
.L_133:
        /*014c*/ 	.byte	0x04, 0x1e
        /*014e*/ 	.short	(.L_135 - .L_134)
.L_134:
        /*0150*/ 	.word	0x00000000


	//----- nvinfo : EIATTR_CBANK_PARAM_SIZE
	.align		4
.L_135:
        /*0154*/ 	.byte	0x03, 0x19
        /*0156*/ 	.short	0x0040


	//----- nvinfo : EIATTR_PARAM_CBANK
	.align		4
        /*0158*/ 	.byte	0x04, 0x0a
        /*015a*/ 	.short	(.L_137 - .L_136)
	.align		4
.L_136:
        /*015c*/ 	.word	index@(.nv.constant0._Z17adaln_zero_kernelI13__nv_bfloat16fEvPT_PKS1_S4_S4_S4_S4_iiif)
        /*0160*/ 	.short	0x0380
        /*0162*/ 	.short	0x0040


	//----- nvinfo : EIATTR_SW_WAR
	.align		4
.L_137:
        /*0164*/ 	.byte	0x04, 0x36
        /*0166*/ 	.short	(.L_139 - .L_138)
.L_138:
        /*0168*/ 	.word	0x00000008
.L_139:


//--------------------- .nv.info._Z17adaln_zero_kernelI6__halffEvPT_PKS1_S4_S4_S4_S4_iiif --------------------------
	.section	.nv.info._Z17adaln_zero_kernelI6__halffEvPT_PKS1_S4_S4_S4_S4_iiif,"",@"SHT_CUDA_INFO"
	.sectionflags	@""
	.align	4


	//----- nvinfo : EIATTR_CUDA_API_VERSION
	.align		4
        /*0000*/ 	.byte	0x04, 0x37
        /*0002*/ 	.short	(.L_141 - .L_140)
.L_140:
        /*0004*/ 	.word	0x00000082


	//----- nvinfo : EIATTR_KPARAM_INFO
	.align		4
.L_141:
        /*0008*/ 	.byte	0x04, 0x17
        /*000a*/ 	.short	(.L_143 - .L_142)
.L_142:
        /*000c*/ 	.word	0x00000000
        /*0010*/ 	.short	0x0009
        /*0012*/ 	.short	0x003c
        /*0014*/ 	.byte	0x00, 0xf0, 0x11, 0x00


	//----- nvinfo : EIATTR_KPARAM_INFO
	.align		4
.L_143:
        /*0018*/ 	.byte	0x04, 0x17
        /*001a*/ 	.short	(.L_145 - .L_144)
.L_144:
        /*001c*/ 	.word	0x00000000
        /*0020*/ 	.short	0x0008
        /*0022*/ 	.short	0x0038
        /*0024*/ 	.byte	0x00, 0xf0, 0x11, 0x00


	//----- nvinfo : EIATTR_KPARAM_INFO
	.align		4
.L_145:
        /*0028*/ 	.byte	0x04, 0x17
        /*002a*/ 	.short	(.L_147 - .L_146)
.L_146:
        /*002c*/ 	.word	0x00000000
        /*0030*/ 	.short	0x0007
        /*0032*/ 	.short	0x0034
        /*0034*/ 	.byte	0x00, 0xf0, 0x11, 0x00


	//----- nvinfo : EIATTR_KPARAM_INFO
	.align		4
.L_147:
        /*0038*/ 	.byte	0x04, 0x17
        /*003a*/ 	.short	(.L_149 - .L_148)
.L_148:
        /*003c*/ 	.word	0x00000000
        /*0040*/ 	.short	0x0006
        /*0042*/ 	.short	0x0030
        /*0044*/ 	.byte	0x00, 0xf0, 0x11, 0x00


	//----- nvinfo : EIATTR_KPARAM_INFO
	.align		4
.L_149:
        /*0048*/ 	.byte	0x04, 0x17
        /*004a*/ 	.short	(.L_151 - .L_150)
.L_150:
        /*004c*/ 	.word	0x00000000
        /*0050*/ 	.short	0x0005
        /*0052*/ 	.short	0x0028
        /*0054*/ 	.byte	0x00, 0xf5, 0x21, 0x00


	//----- nvinfo : EIATTR_KPARAM_INFO
	.align		4
.L_151:
        /*0058*/ 	.byte	0x04, 0x17
        /*005a*/ 	.short	(.L_153 - .L_152)
.L_152:
        /*005c*/ 	.word	0x00000000
        /*0060*/ 	.short	0x0004
        /*0062*/ 	.short	0x0020
        /*0064*/ 	.byte	0x00, 0xf5, 0x21, 0x00


	//----- nvinfo : EIATTR_KPARAM_INFO
	.align		4
.L_153:
        /*0068*/ 	.byte	0x04, 0x17
        /*006a*/ 	.short	(.L_155 - .L_154)
.L_154:
        /*006c*/ 	.word	0x00000000
        /*0070*/ 	.short	0x0003
        /*0072*/ 	.short	0x0018
        /*0074*/ 	.byte	0x00, 0xf5, 0x21, 0x00


	//----- nvinfo : EIATTR_KPARAM_INFO
	.align		4
.L_155:
        /*0078*/ 	.byte	0x04, 0x17
        /*007a*/ 	.short	(.L_157 - .L_156)
.L_156:
        /*007c*/ 	.word	0x00000000
        /*0080*/ 	.short	0x0002
        /*0082*/ 	.short	0x0010
        /*0084*/ 	.byte	0x00, 0xf5, 0x21, 0x00


	//----- nvinfo : EIATTR_KPARAM_INFO
	.align		4
.L_157:
        /*0088*/ 	.byte	0x04, 0x17
        /*008a*/ 	.short	(.L_159 - .L_158)
.L_158:
        /*008c*/ 	.word	0x00000000
        /*0090*/ 	.short	0x0001
        /*0092*/ 	.short	0x0008
        /*0094*/ 	.byte	0x00, 0xf5, 0x21, 0x00


	//----- nvinfo : EIATTR_KPARAM_INFO
	.align		4
.L_159:
        /*0098*/ 	.byte	0x04, 0x17
        /*009a*/ 	.short	(.L_161 - .L_160)
.L_160:
        /*009c*/ 	.word	0x00000000
        /*00a0*/ 	.short	0x0000
        /*00a2*/ 	.short	0x0000
        /*00a4*/ 	.byte	0x00, 0xf5, 0x21, 0x00


	//----- nvinfo : EIATTR_SPARSE_MMA_MASK
	.align		4
.L_161:
        /*00a8*/ 	.byte	0x03, 0x50
        /*00aa*/ 	.short	0x0000


	//----- nvinfo : EIATTR_MAXREG_COUNT
	.align		4
        /*00ac*/ 	.byte	0x03, 0x1b
        /*00ae*/ 	.short	0x00ff


	//----- nvinfo : EIATTR_NUM_BARRIERS
	.align		4
        /*00b0*/ 	.byte	0x02, 0x4c
        /*00b2*/ 	.byte	0x01
	.zero		1


	//----- nvinfo : EIATTR_MERCURY_ISA_VERSION
	.align		4
        /*00b4*/ 	.byte	0x03, 0x5f
        /*00b6*/ 	.short	0x0101


	//----- nvinfo : EIATTR_COOP_GROUP_MASK_REGIDS
	.align		4
        /*00b8*/ 	.byte	0x04, 0x29
        /*00ba*/ 	.short	(.L_163 - .L_162)


	//   ....[0]....
.L_162:
        /*00bc*/ 	.word	0xffffffff


	//   ....[1]....
        /*00c0*/ 	.word	0xffffffff


	//   ....[2]....
        /*00c4*/ 	.word	0xffffffff


	//   ....[3]....
        /*00c8*/ 	.word	0xffffffff


	//   ....[4]....
        /*00cc*/ 	.word	0xffffffff


	//   ....[5]....
        /*00d0*/ 	.word	0xffffffff


	//   ....[6]....
        /*00d4*/ 	.word	0xffffffff


	//   ....[7]....
        /*00d8*/ 	.word	0xffffffff


	//   ....[8]....
        /*00dc*/ 	.word	0xffffffff


	//   ....[9]....
        /*00e0*/ 	.word	0xffffffff


	//   ....[10]....
        /*00e4*/ 	.word	0x05000008


	//   ....[11]....
        /*00e8*/ 	.word	0x05000008


	//   ....[12]....
        /*00ec*/ 	.word	0x05000008


	//   ....[13]....
        /*00f0*/ 	.word	0x05000008


	//   ....[14]....
        /*00f4*/ 	.word	0x05000008


	//----- nvinfo : EIATTR_COOP_GROUP_INSTR_OFFSETS
	.align		4
.L_163:
        /*00f8*/ 	.byte	0x04, 0x28
        /*00fa*/ 	.short	(.L_165 - .L_164)


	//   ....[0]....
.L_164:
        /*00fc*/ 	.word	0x000007d0


	//   ....[1]....
        /*0100*/ 	.word	0x00000860


	//   ....[2]....
        /*0104*/ 	.word	0x00000890


	//   ....[3]....
        /*0108*/ 	.word	0x000008c0


	//   ....[4]....
        /*010c*/ 	.word	0x00000930


	//   ....[5]....
        /*0110*/ 	.word	0x000009d0


	//   ....[6]....
        /*0114*/ 	.word	0x000009f0


	//   ....[7]....
        /*0118*/ 	.word	0x00000a10


	//   ....[8]....
        /*011c*/ 	.word	0x00000a30


	//   ....[9]....
        /*0120*/ 	.word	0x00000a50


	//   ....[10]....
        /*0124*/ 	.word	0x00001bd0


	//   ....[11]....
        /*0128*/ 	.word	0x00001c40


	//   ....[12]....
        /*012c*/ 	.word	0x00001cb0


	//   ....[13]....
        /*0130*/ 	.word	0x00001d20


	//   ....[14]....
        /*0134*/ 	.word	0x00001d90


	//----- nvinfo : EIATTR_VRC_CTA_INIT_COUNT
	.align		4
.L_165:
        /*0138*/ 	.byte	0x02, 0x4a
	.zero		1
	.zero		1


	//----- nvinfo : EIATTR_EXIT_INSTR_OFFSETS
	.align		4
        /*013c*/ 	.byte	0x04, 0x1c
        /*013e*/ 	.short	(.L_167 - .L_166)


	//   ....[0]....
.L_166:
        /*0140*/ 	.word	0x00000c50


	//   ....[1]....
        /*0144*/ 	.word	0x00001270


	//   ....[2]....
        /*0148*/ 	.word	0x00001b80


	//----- nvinfo : EIATTR_CRS_STACK_SIZE
	.align		4
.L_167:
        /*014c*/ 	.byte	0x04, 0x1e
        /*014e*/ 	.short	(.L_169 - .L_168)
.L_168:
        /*0150*/ 	.word	0x00000000


	//----- nvinfo : EIATTR_CBANK_PARAM_SIZE
	.align		4
.L_169:
        /*0154*/ 	.byte	0x03, 0x19
        /*0156*/ 	.short	0x0040


	//----- nvinfo : EIATTR_PARAM_CBANK
	.align		4
        /*0158*/ 	.byte	0x04, 0x0a
        /*015a*/ 	.short	(.L_171 - .L_170)
	.align		4
.L_170:
        /*015c*/ 	.word	index@(.nv.constant0._Z17adaln_zero_kernelI6__halffEvPT_PKS1_S4_S4_S4_S4_iiif)
        /*0160*/ 	.short	0x0380
        /*0162*/ 	.short	0x0040


	//----- nvinfo : EIATTR_SW_WAR
	.align		4
.L_171:
        /*0164*/ 	.byte	0x04, 0x36
        /*0166*/ 	.short	(.L_173 - .L_172)
.L_172:
        /*0168*/ 	.word	0x00000008
.L_173:


//--------------------- .nv.info._Z22adaln_layernorm_kernelIffEvPT_PKS0_S3_S3_S3_S3_iiif --------------------------
	.section	.nv.info._Z22adaln_layernorm_kernelIffEvPT_PKS0_S3_S3_S3_S3_iiif,"",@"SHT_CUDA_INFO"
	.sectionflags	@""
	.align	4


	//----- nvinfo : EIATTR_CUDA_API_VERSION
	.align		4
        /*0000*/ 	.byte	0x04, 0x37
        /*0002*/ 	.short	(.L_175 - .L_174)
.L_174:
        /*0004*/ 	.word	0x00000082


	//----- nvinfo : EIATTR_KPARAM_INFO
	.align		4
.L_175:
        /*0008*/ 	.byte	0x04, 0x17
        /*000a*/ 	.short	(.L_177 - .L_176)
.L_176:
        /*000c*/ 	.word	0x00000000
        /*0010*/ 	.short	0x0009
        /*0012*/ 	.short	0x003c
        /*0014*/ 	.byte	0x00, 0xf0, 0x11, 0x00


	//----- nvinfo : EIATTR_KPARAM_INFO
	.align		4
.L_177:
        /*0018*/ 	.byte	0x04, 0x17
        /*001a*/ 	.short	(.L_179 - .L_178)
.L_178:
        /*001c*/ 	.word	0x00000000
        /*0020*/ 	.short	0x0008
        /*0022*/ 	.short	0x0038
        /*0024*/ 	.byte	0x00, 0xf0, 0x11, 0x00


	//----- nvinfo : EIATTR_KPARAM_INFO
	.align		4
.L_179:
        /*0028*/ 	.byte	0x04, 0x17
        /*002a*/ 	.short	(.L_181 - .L_180)
.L_180:
        /*002c*/ 	.word	0x00000000
        /*0030*/ 	.short	0x0007
        /*0032*/ 	.short	0x0034
        /*0034*/ 	.byte	0x00, 0xf0, 0x11, 0x00


	//----- nvinfo : EIATTR_KPARAM_INFO
	.align		4
.L_181:
        /*0038*/ 	.byte	0x04, 0x17
        /*003a*/ 	.short	(.L_183 - .L_182)
.L_182:
        /*003c*/ 	.word	0x00000000
        /*0040*/ 	.short	0x0006
        /*0042*/ 	.short	0x0030
        /*0044*/ 	.byte	0x00, 0xf0, 0x11, 0x00


	//----- nvinfo : EIATTR_KPARAM_INFO
	.align		4
.L_183:
        /*0048*/ 	.byte	0x04, 0x17
        /*004a*/ 	.short	(.L_185 - .L_184)
.L_184:
        /*004c*/ 	.word	0x00000000
        /*0050*/ 	.short	0x0005
        /*0052*/ 	.short	0x0028
        /*0054*/ 	.byte	0x00, 0xf5, 0x21, 0x00


	//----- nvinfo : EIATTR_KPARAM_INFO
	.align		4
.L_185:
        /*0058*/ 	.byte	0x04, 0x17
        /*005a*/ 	.short	(.L_187 - .L_186)
.L_186:
        /*005c*/ 	.word	0x00000000
        /*0060*/ 	.short	0x0004
        /*0062*/ 	.short	0x0020
        /*0064*/ 	.byte	0x00, 0xf5, 0x21, 0x00


	//----- nvinfo : EIATTR_KPARAM_INFO
	.align		4
.L_187:
        /*0068*/ 	.byte	0x04, 0x17
        /*006a*/ 	.short	(.L_189 - .L_188)
.L_188:
        /*006c*/ 	.word	0x00000000
        /*0070*/ 	.short	0x0003
        /*0072*/ 	.short	0x0018
        /*0074*/ 	.byte	0x00, 0xf5, 0x21, 0x00


	//----- nvinfo : EIATTR_KPARAM_INFO
	.align		4
.L_189:
        /*0078*/ 	.byte	0x04, 0x17
        /*007a*/ 	.short	(.L_191 - .L_190)
.L_190:
        /*007c*/ 	.word	0x00000000
        /*0080*/ 	.short	0x0002
        /*0082*/ 	.short	0x0010
        /*0084*/ 	.byte	0x00, 0xf5, 0x21, 0x00


	//----- nvinfo : EIATTR_KPARAM_INFO
	.align		4
.L_191:
        /*0088*/ 	.byte	0x04, 0x17
        /*008a*/ 	.short	(.L_193 - .L_192)
.L_192:
        /*008c*/ 	.word	0x00000000
        /*0090*/ 	.short	0x0001
        /*0092*/ 	.short	0x0008
        /*0094*/ 	.byte	0x00, 0xf5, 0x21, 0x00


	//----- nvinfo : EIATTR_KPARAM_INFO
	.align		4
.L_193:
        /*0098*/ 	.byte	0x04, 0x17
        /*009a*/ 	.short	(.L_195 - .L_194)
.L_194:
        /*009c*/ 	.word	0x00000000
        /*00a0*/ 	.short	0x0000
        /*00a2*/ 	.short	0x0000
        /*00a4*/ 	.byte	0x00, 0xf5, 0x21, 0x00


	//----- nvinfo : EIATTR_SPARSE_MMA_MASK
	.align		4
.L_195:
        /*00a8*/ 	.byte	0x03, 0x50
        /*00aa*/ 	.short	0x0000


	//----- nvinfo : EIATTR_MAXREG_COUNT
	.align		4
        /*00ac*/ 	.byte	0x03, 0x1b
        /*00ae*/ 	.short	0x00ff


	//----- nvinfo : EIATTR_NUM_BARRIERS
	.align		4
        /*00b0*/ 	.byte	0x02, 0x4c
        /*00b2*/ 	.byte	0x01
	.zero		1


	//----- nvinfo : EIATTR_MERCURY_ISA_VERSION
	.align		4
        /*00b4*/ 	.byte	0x03, 0x5f
        /*00b6*/ 	.short	0x0101


	//----- nvinfo : EIATTR_COOP_GROUP_MASK_REGIDS
	.align		4
        /*00b8*/ 	.byte	0x04, 0x29
        /*00ba*/ 	.short	(.L_197 - .L_196)


	//   ....[0]....
.L_196:
        /*00bc*/ 	.word	0xffffffff


	//   ....[1]....
        /*00c0*/ 	.word	0xffffffff


	//   ....[2]....
        /*00c4*/ 	.word	0xffffffff


	//   ....[3]....
        /*00c8*/ 	.word	0xffffffff


	//   ....[4]....
        /*00cc*/ 	.word	0xffffffff


	//   ....[5]....
        /*00d0*/ 	.word	0xffffffff


	//   ....[6]....
        /*00d4*/ 	.word	0xffffffff


	//   ....[7]....
        /*00d8*/ 	.word	0xffffffff


	//   ....[8]....
        /*00dc*/ 	.word	0xffffffff


	//   ....[9]....
        /*00e0*/ 	.word	0xffffffff


	//   ....[10]....
        /*00e4*/ 	.word	0xffffffff


	//   ....[11]....
        /*00e8*/ 	.word	0xffffffff


	//   ....[12]....
        /*00ec*/ 	.word	0xffffffff


	//   ....[13]....
        /*00f0*/ 	.word	0xffffffff


	//   ....[14]....
        /*00f4*/ 	.word	0xffffffff


	//   ....[15]....
        /*00f8*/ 	.word	0xffffffff


	//   ....[16]....
        /*00fc*/ 	.word	0xffffffff


	//   ....[17]....
        /*0100*/ 	.word	0xffffffff


	//   ....[18]....
        /*0104*/ 	.word	0xffffffff


	//   ....[19]....
        /*0108*/ 	.word	0xffffffff


	//   ....[20]....
        /*010c*/ 	.word	0x0500000e


	//   ....[21]....
        /*0110*/ 	.word	0x0500000e


	//   ....[22]....
        /*0114*/ 	.word	0x0500000e


	//   ....[23]....
        /*0118*/ 	.word	0x0500000e


	//   ....[24]....
        /*011c*/ 	.word	0x0500000e


	//   ....[25]....
        /*0120*/ 	.word	0x0500000e


	//   ....[26]....
        /*0124*/ 	.word	0x0500000e


	//   ....[27]....
        /*0128*/ 	.word	0x0500000e


	//   ....[28]....
        /*012c*/ 	.word	0x0500000e


	//   ....[29]....
        /*0130*/ 	.word	0x0500000e


	//----- nvinfo : EIATTR_COOP_GROUP_INSTR_OFFSETS
	.align		4
.L_197:
        /*0134*/ 	.byte	0x04, 0x28
        /*0136*/ 	.short	(.L_199 - .L_198)


	//   ....[0]....
.L_198:
        /*0138*/ 	.word	0x00000780


	//   ....[1]....
        /*013c*/ 	.word	0x00000800


	//   ....[2]....
        /*0140*/ 	.word	0x00000840


	//   ....[3]....
        /*0144*/ 	.word	0x00000880


	//   ....[4]....
        /*0148*/ 	.word	0x000008c0


	//   ....[5]....
        /*014c*/ 	.word	0x00000970


	//   ....[6]....
        /*0150*/ 	.word	0x00000990


	//   ....[7]....
        /*0154*/ 	.word	0x000009b0


	//   ....[8]....
        /*0158*/ 	.word	0x000009d0


	//   ....[9]....
        /*015c*/ 	.word	0x000009f0


	//   ....[10]....
        /*0160*/ 	.word	0x00001150


	//   ....[11]....
        /*0164*/ 	.word	0x000011c0


	//   ....[12]....
        /*0168*/ 	.word	0x000011e0


	//   ....[13]....
        /*016c*/ 	.word	0x00001200


	//   ....[14]....
        /*0170*/ 	.word	0x00001220


	//   ....[15]....
        /*0174*/ 	.word	0x000012b0


	//   ....[16]....
        /*0178*/ 	.word	0x000012d0


	//   ....[17]....
        /*017c*/ 	.word	0x000012f0


	//   ....[18]....
        /*0180*/ 	.word	0x00001310


	//   ....[19]....
        /*0184*/ 	.word	0x00001330


	//   ....[20]....
        /*0188*/ 	.word	0x00002e90


	//   ....[21]....
        /*018c*/ 	.word	0x00002f00


	//   ....[22]....
        /*0190*/ 	.word	0x00002f70


	//   ....[23]....
        /*0194*/ 	.word	0x00002fe0


	//   ....[24]....
        /*0198*/ 	.word	0x00003050


	//   ....[25]....
        /*019c*/ 	.word	0x000030d0


	//   ....[26]....
        /*01a0*/ 	.word	0x00003140


	//   ....[27]....
        /*01a4*/ 	.word	0x000031b0


	//   ....[28]....
        /*01a8*/ 	.word	0x00003220


	//   ....[29]....
        /*01ac*/ 	.word	0x00003290


	//----- nvinfo : EIATTR_VRC_CTA_INIT_COUNT
	.align		4
.L_199:
        /*01b0*/ 	.byte	0x02, 0x4a
	.zero		1
	.zero		1


	//----- nvinfo : EIATTR_EXIT_INSTR_OFFSETS
	.align		4
        /*01b4*/ 	.byte	0x04, 0x1c
        /*01b6*/ 	.short	(.L_201 - .L_200)


	//   ....[0]....
.L_200:
        /*01b8*/ 	.word	0x00001550


	//   ....[1]....
        /*01bc*/ 	.word	0x00001ab0


	//   ....[2]....
        /*01c0*/ 	.word	0x00002180


	//   ....[3]....
        /*01c4*/ 	.word	0x000026e0


	//   ....[4]....
        /*01c8*/ 	.word	0x00002e30


	//----- nvinfo : EIATTR_CRS_STACK_SIZE
	.align		4
.L_201:
        /*01cc*/ 	.byte	0x04, 0x1e
        /*01ce*/ 	.short	(.L_203 - .L_202)
.L_202:
        /*01d0*/ 	.word	0x00000000


	//----- nvinfo : EIATTR_CBANK_PARAM_SIZE
	.align		4
.L_203:
        /*01d4*/ 	.byte	0x03, 0x19
        /*01d6*/ 	.short	0x0040


	//----- nvinfo : EIATTR_PARAM_CBANK
	.align		4
        /*01d8*/ 	.byte	0x04, 0x0a
        /*01da*/ 	.short	(.L_205 - .L_204)
	.align		4
.L_204:
        /*01dc*/ 	.word	index@(.nv.constant0._Z22adaln_layernorm_kernelIffEvPT_PKS0_S3_S3_S3_S3_iiif)
        /*01e0*/ 	.short	0x0380
        /*01e2*/ 	.short	0x0040


	//----- nvinfo : EIATTR_SW_WAR
	.align		4
.L_205:
        /*01e4*/ 	.byte	0x04, 0x36
        /*01e6*/ 	.short	(.L_207 - .L_206)
.L_206:
        /*01e8*/ 	.word	0x00000008
.L_207:


//--------------------- .nv.info._Z22adaln_layernorm_kernelI13__nv_bfloat16fEvPT_PKS1_S4_S4_S4_S4_iiif --------------------------
	.section	.nv.info._Z22adaln_layernorm_kernelI13__nv_bfloat16fEvPT_PKS1_S4_S4_S4_S4_iiif,"",@"SHT_CUDA_INFO"
	.sectionflags	@""
	.align	4


	//----- nvinfo : EIATTR_CUDA_API_VERSION
	.align		4
        /*0000*/ 	.byte	0x04, 0x37
        /*0002*/ 	.short	(.L_209 - .L_208)
.L_208:
        /*0004*/ 	.word	0x00000082


	//----- nvinfo : EIATTR_KPARAM_INFO
	.align		4
.L_209:
        /*0008*/ 	.byte	0x04, 0x17
        /*000a*/ 	.short	(.L_211 - .L_210)
.L_210:
        /*000c*/ 	.word	0x00000000
        /*0010*/ 	.short	0x0009
        /*0012*/ 	.short	0x003c
        /*0014*/ 	.byte	0x00, 0xf0, 0x11, 0x00


	//----- nvinfo : EIATTR_KPARAM_INFO
	.align		4
.L_211:
        /*0018*/ 	.byte	0x04, 0x17
        /*001a*/ 	.short	(.L_213 - .L_212)
.L_212:
        /*001c*/ 	.word	0x00000000
        /*0020*/ 	.short	0x0008
        /*0022*/ 	.short	0x0038
        /*0024*/ 	.byte	0x00, 0xf0, 0x11, 0x00


	//----- nvinfo : EIATTR_KPARAM_INFO
	.align		4
.L_213:
        /*0028*/ 	.byte	0x04, 0x17
        /*002a*/ 	.short	(.L_215 - .L_214)
.L_214:
        /*002c*/ 	.word	0x00000000
        /*0030*/ 	.short	0x0007
        /*0032*/ 	.short	0x0034
        /*0034*/ 	.byte	0x00, 0xf0, 0x11, 0x00


	//----- nvinfo : EIATTR_KPARAM_INFO
	.align		4
.L_215:
        /*0038*/ 	.byte	0x04, 0x17
        /*003a*/ 	.short	(.L_217 - .L_216)
.L_216:
        /*003c*/ 	.word	0x00000000
        /*0040*/ 	.short	0x0006
        /*0042*/ 	.short	0x0030
        /*0044*/ 	.byte	0x00, 0xf0, 0x11, 0x00


	//----- nvinfo : EIATTR_KPARAM_INFO
	.align		4
.L_217:
        /*0048*/ 	.byte	0x04, 0x17
        /*004a*/ 	.short	(.L_219 - .L_218)
.L_218:
        /*004c*/ 	.word	0x00000000
        /*0050*/ 	.short	0x0005
        /*0052*/ 	.short	0x0028
        /*0054*/ 	.byte	0x00, 0xf5, 0x21, 0x00


	//----- nvinfo : EIATTR_KPARAM_INFO
	.align		4
.L_219:
        /*0058*/ 	.byte	0x04, 0x17
        /*005a*/ 	.short	(.L_221 - .L_220)
.L_220:
        /*005c*/ 	.word	0x00000000
        /*0060*/ 	.short	0x0004
        /*0062*/ 	.short	0x0020
        /*0064*/ 	.byte	0x00, 0xf5, 0x21, 0x00


	//----- nvinfo : EIATTR_KPARAM_INFO
	.align		4
.L_221:
        /*0068*/ 	.byte	0x04, 0x17
        /*006a*/ 	.short	(.L_223 - .L_222)
.L_222:
        /*006c*/ 	.word	0x00000000
        /*0070*/ 	.short	0x0003
        /*0072*/ 	.short	0x0018
        /*0074*/ 	.byte	0x00, 0xf5, 0x21, 0x00


	//----- nvinfo : EIATTR_KPARAM_INFO
	.align		4
.L_223:
        /*0078*/ 	.byte	0x04, 0x17
        /*007a*/ 	.short	(.L_225 - .L_224)
.L_224:
        /*007c*/ 	.word	0x00000000
        /*0080*/ 	.short	0x0002
        /*0082*/ 	.short	0x0010
        /*0084*/ 	.byte	0x00, 0xf5, 0x21, 0x00


	//----- nvinfo : EIATTR_KPARAM_INFO
	.align		4
.L_225:
        /*0088*/ 	.byte	0x04, 0x17
        /*008a*/ 	.short	(.L_227 - .L_226)
.L_226:
        /*008c*/ 	.word	0x00000000
        /*0090*/ 	.short	0x0001
        /*0092*/ 	.short	0x0008
        /*0094*/ 	.byte	0x00, 0xf5, 0x21, 0x00


	//----- nvinfo : EIATTR_KPARAM_INFO
	.align		4
.L_227:
        /*0098*/ 	.byte	0x04, 0x17
        /*009a*/ 	.short	(.L_229 - .L_228)
.L_228:
        /*009c*/ 	.word	0x00000000
        /*00a0*/ 	.short	0x0000
        /*00a2*/ 	.short	0x0000
        /*00a4*/ 	.byte	0x00, 0xf5, 0x21, 0x00


	//----- nvinfo : EIATTR_SPARSE_MMA_MASK
	.align		4
.L_229:
        /*00a8*/ 	.byte	0x03, 0x50
        /*00aa*/ 	.short	0x0000


	//----- nvinfo : EIATTR_MAXREG_COUNT
	.align		4
        /*00ac*/ 	.byte	0x03, 0x1b
        /*00ae*/ 	.short	0x00ff


	//----- nvinfo : EIATTR_NUM_BARRIERS
	.align		4
        /*00b0*/ 	.byte	0x02, 0x4c
        /*00b2*/ 	.byte	0x01
	.zero		1


	//----- nvinfo : EIATTR_MERCURY_ISA_VERSION
	.align		4
        /*00b4*/ 	.byte	0x03, 0x5f
        /*00b6*/ 	.short	0x0101


	//----- nvinfo : EIATTR_COOP_GROUP_MASK_REGIDS
	.align		4
        /*00b8*/ 	.byte	0x04, 0x29
        /*00ba*/ 	.short	(.L_231 - .L_230)


	//   ....[0]....
.L_230:
        /*00bc*/ 	.word	0xffffffff


	//   ....[1]....
        /*00c0*/ 	.word	0xffffffff


	//   ....[2]....
        /*00c4*/ 	.word	0xffffffff


	//   ....[3]....
        /*00c8*/ 	.word	0xffffffff


	//   ....[4]....
        /*00cc*/ 	.word	0xffffffff


	//   ....[5]....
        /*00d0*/ 	.word	0xffffffff


	//   ....[6]....
        /*00d4*/ 	.word	0xffffffff


	//   ....[7]....
        /*00d8*/ 	.word	0xffffffff


	//   ....[8]....
        /*00dc*/ 	.word	0xffffffff


	//   ....[9]....
        /*00e0*/ 	.word	0xffffffff


	//   ....[10]....
        /*00e4*/ 	.word	0xffffffff


	//   ....[11]....
        /*00e8*/ 	.word	0xffffffff


	//   ....[12]....
        /*00ec*/ 	.word	0xffffffff


	//   ....[13]....
        /*00f0*/ 	.word	0xffffffff


	//   ....[14]....
        /*00f4*/ 	.word	0xffffffff


	//   ....[15]....
        /*00f8*/ 	.word	0xffffffff


	//   ....[16]....
        /*00fc*/ 	.word	0xffffffff


	//   ....[17]....
        /*0100*/ 	.word	0xffffffff


	//   ....[18]....
        /*0104*/ 	.word	0xffffffff


	//   ....[19]....
        /*0108*/ 	.word	0xffffffff


	//   ....[20]....
        /*010c*/ 	.word	0x0500000e


	//   ....[21]....
        /*0110*/ 	.word	0x0500000e


	//   ....[22]....
        /*0114*/ 	.word	0x0500000e


	//   ....[23]....
        /*0118*/ 	.word	0x0500000e


	//   ....[24]....
        /*011c*/ 	.word	0x0500000e


	//   ....[25]....
        /*0120*/ 	.word	0x0500000e


	//   ....[26]....
        /*0124*/ 	.word	0x0500000e


	//   ....[27]....
        /*0128*/ 	.word	0x0500000e


	//   ....[28]....
        /*012c*/ 	.word	0x0500000e


	//   ....[29]....
        /*0130*/ 	.word	0x0500000e


	//----- nvinfo : EIATTR_COOP_GROUP_INSTR_OFFSETS
	.align		4
.L_231:
        /*0134*/ 	.byte	0x04, 0x28
        /*0136*/ 	.short	(.L_233 - .L_232)


	//   ....[0]....
.L_232:
        /*0138*/ 	.word	0x000007d0


	//   ....[1]....
        /*013c*/ 	.word	0x00000850


	//   ....[2]....
        /*0140*/ 	.word	0x00000890


	//   ....[3]....
        /*0144*/ 	.word	0x000008d0


	//   ....[4]....
        /*0148*/ 	.word	0x00000910


	//   ....[5]....
        /*014c*/ 	.word	0x000009c0


	//   ....[6]....
        /*0150*/ 	.word	0x000009e0


	//   ....[7]....
        /*0154*/ 	.word	0x00000a00


	//   ....[8]....
        /*0158*/ 	.word	0x00000a20


	//   ....[9]....
        /*015c*/ 	.word	0x00000a40


	//   ....[10]....
        /*0160*/ 	.word	0x000011f0


	//   ....[11]....
        /*0164*/ 	.word	0x00001250


	//   ....[12]....
        /*0168*/ 	.word	0x00001270


	//   ....[13]....
        /*016c*/ 	.word	0x00001290


	//   ....[14]....
        /*0170*/ 	.word	0x000012b0


	//   ....[15]....
        /*0174*/ 	.word	0x00001350


	//   ....[16]....
        /*0178*/ 	.word	0x00001370


	//   ....[17]....
        /*017c*/ 	.word	0x00001390


	//   ....[18]....
        /*0180*/ 	.word	0x000013b0


	//   ....[19]....
        /*0184*/ 	.word	0x000013d0


	//   ....[20]....
        /*0188*/ 	.word	0x000032c0


	//   ....[21]....
        /*018c*/ 	.word	0x00003330


	//   ....[22]....
        /*0190*/ 	.word	0x000033a0


	//   ....[23]....
        /*0194*/ 	.word	0x00003410


	//   ....[24]....
        /*0198*/ 	.word	0x00003480


	//   ....[25]....
        /*019c*/ 	.word	0x00003510


	//   ....[26]....
        /*01a0*/ 	.word	0x00003580


	//   ....[27]....
        /*01a4*/ 	.word	0x000035f0


	//   ....[28]....
        /*01a8*/ 	.word	0x00003660


	//   ....[29]....
        /*01ac*/ 	.word	0x000036d0


	//----- nvinfo : EIATTR_VRC_CTA_INIT_COUNT
	.align		4
.L_233:
        /*01b0*/ 	.byte	0x02, 0x4a
	.zero		1
	.zero		1


	//----- nvinfo : EIATTR_EXIT_INSTR_OFFSETS
	.align		4
        /*01b4*/ 	.byte	0x04, 0x1c
        /*01b6*/ 	.short	(.L_235 - .L_234)


	//   ....[0]....
.L_234:
        /*01b8*/ 	.word	0x000015f0


	//   ....[1]....
        /*01bc*/ 	.word	0x00001bb0


	//   ....[2]....
        /*01c0*/ 	.word	0x000023c0


	//   ....[3]....
        /*01c4*/ 	.word	0x00002980


	//   ....[4]....
        /*01c8*/ 	.word	0x00003260


	//----- nvinfo : EIATTR_CRS_STACK_SIZE
	.align		4
.L_235:
        /*01cc*/ 	.byte	0x04, 0x1e
        /*01ce*/ 	.short	(.L_237 - .L_236)
.L_236:
        /*01d0*/ 	.word	0x00000000


	//----- nvinfo : EIATTR_CBANK_PARAM_SIZE
	.align		4
.L_237:
        /*01d4*/ 	.byte	0x03, 0x19
        /*01d6*/ 	.short	0x0040


	//----- nvinfo : EIATTR_PARAM_CBANK
	.align		4
        /*01d8*/ 	.byte	0x04, 0x0a
        /*01da*/ 	.short	(.L_239 - .L_238)
	.align		4
.L_238:
        /*01dc*/ 	.word	index@(.nv.constant0._Z22adaln_layernorm_kernelI13__nv_bfloat16fEvPT_PKS1_S4_S4_S4_S4_iiif)
        /*01e0*/ 	.short	0x0380
        /*01e2*/ 	.short	0x0040


	//----- nvinfo : EIATTR_SW_WAR
	.align		4
.L_239:
        /*01e4*/ 	.byte	0x04, 0x36
        /*01e6*/ 	.short	(.L_241 - .L_240)
.L_240:
        /*01e8*/ 	.word	0x00000008
.L_241:


//--------------------- .nv.info._Z22adaln_layernorm_kernelI6__halffEvPT_PKS1_S4_S4_S4_S4_iiif --------------------------
	.section	.nv.info._Z22adaln_layernorm_kernelI6__halffEvPT_PKS1_S4_S4_S4_S4_iiif,"",@"SHT_CUDA_INFO"
	.sectionflags	@""
	.align	4


	//----- nvinfo : EIATTR_CUDA_API_VERSION
	.align		4
        /*0000*/ 	.byte	0x04, 0x37
        /*0002*/ 	.short	(.L_243 - .L_242)
.L_242:
        /*0004*/ 	.word	0x00000082


	//----- nvinfo : EIATTR_KPARAM_INFO
	.align		4
.L_243:
        /*0008*/ 	.byte	0x04, 0x17
        /*000a*/ 	.short	(.L_245 - .L_244)
.L_244:
        /*000c*/ 	.word	0x00000000
        /*0010*/ 	.short	0x0009
        /*0012*/ 	.short	0x003c
        /*0014*/ 	.byte	0x00, 0xf0, 0x11, 0x00


	//----- nvinfo : EIATTR_KPARAM_INFO
	.align		4
.L_245:
        /*0018*/ 	.byte	0x04, 0x17
        /*001a*/ 	.short	(.L_247 - .L_246)
.L_246:
        /*001c*/ 	.word	0x00000000
        /*0020*/ 	.short	0x0008
        /*0022*/ 	.short	0x0038
        /*0024*/ 	.byte	0x00, 0xf0, 0x11, 0x00


	//----- nvinfo : EIATTR_KPARAM_INFO
	.align		4
.L_247:
        /*0028*/ 	.byte	0x04, 0x17
        /*002a*/ 	.short	(.L_249 - .L_248)
.L_248:
        /*002c*/ 	.word	0x00000000
        /*0030*/ 	.short	0x0007
        /*0032*/ 	.short	0x0034
        /*0034*/ 	.byte	0x00, 0xf0, 0x11, 0x00


	//----- nvinfo : EIATTR_KPARAM_INFO
	.align		4
.L_249:
        /*0038*/ 	.byte	0x04, 0x17
        /*003a*/ 	.short	(.L_251 - .L_250)
.L_250:
        /*003c*/ 	.word	0x00000000
        /*0040*/ 	.short	0x0006
        /*0042*/ 	.short	0x0030
        /*0044*/ 	.byte	0x00, 0xf0, 0x11, 0x00


	//----- nvinfo : EIATTR_KPARAM_INFO
	.align		4
.L_251:
        /*0048*/ 	.byte	0x04, 0x17
        /*004a*/ 	.short	(.L_253 - .L_252)
.L_252:
        /*004c*/ 	.word	0x00000000
        /*0050*/ 	.short	0x0005
        /*0052*/ 	.short	0x0028
        /*0054*/ 	.byte	0x00, 0xf5, 0x21, 0x00


	//----- nvinfo : EIATTR_KPARAM_INFO
	.align		4
.L_253:
        /*0058*/ 	.byte	0x04, 0x17
        /*005a*/ 	.short	(.L_255 - .L_254)
.L_254:
        /*005c*/ 	.word	0x00000000
        /*0060*/ 	.short	0x0004
        /*0062*/ 	.short	0x0020
        /*0064*/ 	.byte	0x00, 0xf5, 0x21, 0x00


	//----- nvinfo : EIATTR_KPARAM_INFO
	.align		4
.L_255:
        /*0068*/ 	.byte	0x04, 0x17
        /*006a*/ 	.short	(.L_257 - .L_256)
.L_256:
        /*006c*/ 	.word	0x00000000
        /*0070*/ 	.short	0x0003
        /*0072*/ 	.short	0x0018
        /*0074*/ 	.byte	0x00, 0xf5, 0x21, 0x00


	//----- nvinfo : EIATTR_KPARAM_INFO
	.align		4
.L_257:
        /*0078*/ 	.byte	0x04, 0x17
        /*007a*/ 	.short	(.L_259 - .L_258)
.L_258:
        /*007c*/ 	.word	0x00000000
        /*0080*/ 	.short	0x0002
        /*0082*/ 	.short	0x0010
        /*0084*/ 	.byte	0x00, 0xf5, 0x21, 0x00


	//----- nvinfo : EIATTR_KPARAM_INFO
	.align		4
.L_259:
        /*0088*/ 	.byte	0x04, 0x17
        /*008a*/ 	.short	(.L_261 - .L_260)
.L_260:
        /*008c*/ 	.word	0x00000000
        /*0090*/ 	.short	0x0001
        /*0092*/ 	.short	0x0008
        /*0094*/ 	.byte	0x00, 0xf5, 0x21, 0x00


	//----- nvinfo : EIATTR_KPARAM_INFO
	.align		4
.L_261:
        /*0098*/ 	.byte	0x04, 0x17
        /*009a*/ 	.short	(.L_263 - .L_262)
.L_262:
        /*009c*/ 	.word	0x00000000
        /*00a0*/ 	.short	0x0000
        /*00a2*/ 	.short	0x0000
        /*00a4*/ 	.byte	0x00, 0xf5, 0x21, 0x00


	//----- nvinfo : EIATTR_SPARSE_MMA_MASK
	.align		4
.L_263:
        /*00a8*/ 	.byte	0x03, 0x50
        /*00aa*/ 	.short	0x0000


	//----- nvinfo : EIATTR_MAXREG_COUNT
	.align		4
        /*00ac*/ 	.byte	0x03, 0x1b
        /*00ae*/ 	.short	0x00ff


	//----- nvinfo : EIATTR_NUM_BARRIERS
	.align		4
        /*00b0*/ 	.byte	0x02, 0x4c
        /*00b2*/ 	.byte	0x01
	.zero		1


	//----- nvinfo : EIATTR_MERCURY_ISA_VERSION
	.align		4
        /*00b4*/ 	.byte	0x03, 0x5f
        /*00b6*/ 	.short	0x0101


	//----- nvinfo : EIATTR_COOP_GROUP_MASK_REGIDS
	.align		4
        /*00b8*/ 	.byte	0x04, 0x29
        /*00ba*/ 	.short	(.L_265 - .L_264)


	//   ....[0]....
.L_264:
        /*00bc*/ 	.word	0xffffffff


	//   ....[1]....
        /*00c0*/ 	.word	0xffffffff


	//   ....[2]....
        /*00c4*/ 	.word	0xffffffff


	//   ....[3]....
        /*00c8*/ 	.word	0xffffffff


	//   ....[4]....
        /*00cc*/ 	.word	0xffffffff


	//   ....[5]....
        /*00d0*/ 	.word	0xffffffff


	//   ....[6]....
        /*00d4*/ 	.word	0xffffffff


	//   ....[7]....
        /*00d8*/ 	.word	0xffffffff


	//   ....[8]....
        /*00dc*/ 	.word	0xffffffff


	//   ....[9]....
        /*00e0*/ 	.word	0xffffffff


	//   ....[10]....
        /*00e4*/ 	.word	0xffffffff


	//   ....[11]....
        /*00e8*/ 	.word	0xffffffff


	//   ....[12]....
        /*00ec*/ 	.word	0xffffffff


	//   ....[13]....
        /*00f0*/ 	.word	0xffffffff


	//   ....[14]....
        /*00f4*/ 	.word	0xffffffff


	//   ....[15]....
        /*00f8*/ 	.word	0xffffffff


	//   ....[16]....
        /*00fc*/ 	.word	0xffffffff


	//   ....[17]....
        /*0100*/ 	.word	0xffffffff


	//   ....[18]....
        /*0104*/ 	.word	0xffffffff


	//   ....[19]....
        /*0108*/ 	.word	0xffffffff


	//   ....[20]....
        /*010c*/ 	.word	0x0500000e


	//   ....[21]....
        /*0110*/ 	.word	0x0500000e


	//   ....[22]....
        /*0114*/ 	.word	0x0500000e


	//   ....[23]....
        /*0118*/ 	.word	0x0500000e


	//   ....[24]....
        /*011c*/ 	.word	0x0500000e


	//   ....[25]....
        /*0120*/ 	.word	0x0500000e


	//   ....[26]....
        /*0124*/ 	.word	0x0500000e


	//   ....[27]....
        /*0128*/ 	.word	0x0500000e


	//   ....[28]....
        /*012c*/ 	.word	0x0500000e


	//   ....[29]....
        /*0130*/ 	.word	0x0500000e


	//----- nvinfo : EIATTR_COOP_GROUP_INSTR_OFFSETS
	.align		4
.L_265:
        /*0134*/ 	.byte	0x04, 0x28
        /*0136*/ 	.short	(.L_267 - .L_266)


	//   ....[0]....
.L_266:
        /*0138*/ 	.word	0x000007d0


	//   ....[1]....
        /*013c*/ 	.word	0x00000850


	//   ....[2]....
        /*0140*/ 	.word	0x00000890


	//   ....[3]....
        /*0144*/ 	.word	0x000008d0


	//   ....[4]....
        /*0148*/ 	.word	0x00000910


	//   ....[5]....
        /*014c*/ 	.word	0x000009c0


	//   ....[6]....
        /*0150*/ 	.word	0x000009e0


	//   ....[7]....
        /*0154*/ 	.word	0x00000a00


	//   ....[8]....
        /*0158*/ 	.word	0x00000a20


	//   ....[9]....
        /*015c*/ 	.word	0x00000a40


	//   ....[10]....
        /*0160*/ 	.word	0x000011f0


	//   ....[11]....
        /*0164*/ 	.word	0x00001250


	//   ....[12]....
        /*0168*/ 	.word	0x00001270


	//   ....[13]....
        /*016c*/ 	.word	0x00001290


	//   ....[14]....
        /*0170*/ 	.word	0x000012b0


	//   ....[15]....
        /*0174*/ 	.word	0x00001350


	//   ....[16]....
        /*0178*/ 	.word	0x00001370


	//   ....[17]....
        /*017c*/ 	.word	0x00001390


	//   ....[18]....
        /*0180*/ 	.word	0x000013b0


	//   ....[19]....
        /*0184*/ 	.word	0x000013d0


	//   ....[20]....
        /*0188*/ 	.word	0x000032c0


	//   ....[21]....
        /*018c*/ 	.word	0x00003330


	//   ....[22]....
        /*0190*/ 	.word	0x000033a0


	//   ....[23]....
        /*0194*/ 	.word	0x00003410


	//   ....[24]....
        /*0198*/ 	.word	0x00003480


	//   ....[25]....
        /*019c*/ 	.word	0x00003510


	//   ....[26]....
        /*01a0*/ 	.word	0x00003580


	//   ....[27]....
        /*01a4*/ 	.word	0x000035f0


	//   ....[28]....
        /*01a8*/ 	.word	0x00003660


	//   ....[29]....
        /*01ac*/ 	.word	0x000036d0


	//----- nvinfo : EIATTR_VRC_CTA_INIT_COUNT
	.align		4
.L_267:
        /*01b0*/ 	.byte	0x02, 0x4a
	.zero		1
	.zero		1


	//----- nvinfo : EIATTR_EXIT_INSTR_OFFSETS
	.align		4
        /*01b4*/ 	.byte	0x04, 0x1c
        /*01b6*/ 	.short	(.L_269 - .L_268)


	//   ....[0]....
.L_268:
        /*01b8*/ 	.word	0x000015f0


	//   ....[1]....
        /*01bc*/ 	.word	0x00001bb0


	//   ....[2]....
        /*01c0*/ 	.word	0x000023c0


	//   ....[3]....
        /*01c4*/ 	.word	0x00002980


	//   ....[4]....
        /*01c8*/ 	.word	0x00003260


	//----- nvinfo : EIATTR_CRS_STACK_SIZE
	.align		4
.L_269:
        /*01cc*/ 	.byte	0x04, 0x1e
        /*01ce*/ 	.short	(.L_271 - .L_270)
.L_270:
        /*01d0*/ 	.word	0x00000000


	//----- nvinfo : EIATTR_CBANK_PARAM_SIZE
	.align		4
.L_271:
        /*01d4*/ 	.byte	0x03, 0x19
        /*01d6*/ 	.short	0x0040


	//----- nvinfo : EIATTR_PARAM_CBANK
	.align		4
        /*01d8*/ 	.byte	0x04, 0x0a
        /*01da*/ 	.short	(.L_273 - .L_272)
	.align		4
.L_272:
        /*01dc*/ 	.word	index@(.nv.constant0._Z22adaln_layernorm_kernelI6__halffEvPT_PKS1_S4_S4_S4_S4_iiif)
        /*01e0*/ 	.short	0x0380
        /*01e2*/ 	.short	0x0040


	//----- nvinfo : EIATTR_SW_WAR
	.align		4
.L_273:
        /*01e4*/ 	.byte	0x04, 0x36
        /*01e6*/ 	.short	(.L_275 - .L_274)
.L_274:
        /*01e8*/ 	.word	0x00000008
.L_275:


//--------------------- .nv.info._Z20adaln_rmsnorm_kernelIffEvPT_PKS0_S3_S3_S3_iiif --------------------------
	.section	.nv.info._Z20adaln_rmsnorm_kernelIffEvPT_PKS0_S3_S3_S3_iiif,"",@"SHT_CUDA_INFO"
	.sectionflags	@""
	.align	4


	//----- nvinfo : EIATTR_CUDA_API_VERSION
	.align		4
        /*0000*/ 	.byte	0x04, 0x37
        /*0002*/ 	.short	(.L_277 - .L_276)
.L_276:
        /*0004*/ 	.word	0x00000082


	//----- nvinfo : EIATTR_KPARAM_INFO
	.align		4
.L_277:
        /*0008*/ 	.byte	0x04, 0x17
        /*000a*/ 	.short	(.L_279 - .L_278)
.L_278:
        /*000c*/ 	.word	0x00000000
        /*0010*/ 	.short	0x0008
        /*0012*/ 	.short	0x0034
        /*0014*/ 	.byte	0x00, 0xf0, 0x11, 0x00


	//----- nvinfo : EIATTR_KPARAM_INFO
	.align		4
.L_279:
        /*0018*/ 	.byte	0x04, 0x17
        /*001a*/ 	.short	(.L_281 - .L_280)
.L_280:
        /*001c*/ 	.word	0x00000000
        /*0020*/ 	.short	0x0007
        /*0022*/ 	.short	0x0030
        /*0024*/ 	.byte	0x00, 0xf0, 0x11, 0x00


	//----- nvinfo : EIATTR_KPARAM_INFO
	.align		4
.L_281:
        /*0028*/ 	.byte	0x04, 0x17
        /*002a*/ 	.short	(.L_283 - .L_282)
.L_282:
        /*002c*/ 	.word	0x00000000
        /*0030*/ 	.short	0x0006
        /*0032*/ 	.short	0x002c
        /*0034*/ 	.byte	0x00, 0xf0, 0x11, 0x00


	//----- nvinfo : EIATTR_KPARAM_INFO
	.align		4
.L_283:
        /*0038*/ 	.byte	0x04, 0x17
        /*003a*/ 	.short	(.L_285 - .L_284)
.L_284:
        /*003c*/ 	.word	0x00000000
        /*0040*/ 	.short	0x0005
        /*0042*/ 	.short	0x0028
        /*0044*/ 	.byte	0x00, 0xf0, 0x11, 0x00


	//----- nvinfo : EIATTR_KPARAM_INFO
	.align		4
.L_285:
        /*0048*/ 	.byte	0x04, 0x17
        /*004a*/ 	.short	(.L_287 - .L_286)
.L_286:
        /*004c*/ 	.word	0x00000000
        /*0050*/ 	.short	0x0004
        /*0052*/ 	.short	0x0020
        /*0054*/ 	.byte	0x00, 0xf5, 0x21, 0x00


	//----- nvinfo : EIATTR_KPARAM_INFO
	.align		4
.L_287:
        /*0058*/ 	.byte	0x04, 0x17
        /*005a*/ 	.short	(.L_289 - .L_288)
.L_288:
        /*005c*/ 	.word	0x00000000
        /*0060*/ 	.short	0x0003
        /*0062*/ 	.short	0x0018
        /*0064*/ 	.byte	0x00, 0xf5, 0x21, 0x00


	//----- nvinfo : EIATTR_KPARAM_INFO
	.align		4
.L_289:
        /*0068*/ 	.byte	0x04, 0x17
        /*006a*/ 	.short	(.L_291 - .L_290)
.L_290:
        /*006c*/ 	.word	0x00000000
        /*0070*/ 	.short	0x0002
        /*0072*/ 	.short	0x0010
        /*0074*/ 	.byte	0x00, 0xf5, 0x21, 0x00


	//----- nvinfo : EIATTR_KPARAM_INFO
	.align		4
.L_291:
        /*0078*/ 	.byte	0x04, 0x17
        /*007a*/ 	.short	(.L_293 - .L_292)
.L_292:
        /*007c*/ 	.word	0x00000000
        /*0080*/ 	.short	0x0001
        /*0082*/ 	.short	0x0008
        /*0084*/ 	.byte	0x00, 0xf5, 0x21, 0x00


	//----- nvinfo : EIATTR_KPARAM_INFO
	.align		4
.L_293:
        /*0088*/ 	.byte	0x04, 0x17
        /*008a*/ 	.short	(.L_295 - .L_294)
.L_294:
        /*008c*/ 	.word	0x00000000
        /*0090*/ 	.short	0x0000
        /*0092*/ 	.short	0x0000
        /*0094*/ 	.byte	0x00, 0xf5, 0x21, 0x00


	//----- nvinfo : EIATTR_SPARSE_MMA_MASK
	.align		4
.L_295:
        /*0098*/ 	.byte	0x03, 0x50
        /*009a*/ 	.short	0x0000


	//----- nvinfo : EIATTR_MAXREG_COUNT
	.align		4
        /*009c*/ 	.byte	0x03, 0x1b
        /*009e*/ 	.short	0x00ff


	//----- nvinfo : EIATTR_NUM_BARRIERS
	.align		4
        /*00a0*/ 	.byte	0x02, 0x4c
        /*00a2*/ 	.byte	0x01
	.zero		1


	//----- nvinfo : EIATTR_MERCURY_ISA_VERSION
	.align		4
        /*00a4*/ 	.byte	0x03, 0x5f
        /*00a6*/ 	.short	0x0101


	//----- nvinfo : EIATTR_COOP_GROUP_MASK_REGIDS
	.align		4
        /*00a8*/ 	.byte	0x04, 0x29
        /*00aa*/ 	.short	(.L_297 - .L_296)


	//   ....[0]....
.L_296:
        /*00ac*/ 	.word	0xffffffff


	//   ....[1]....
        /*00b0*/ 	.word	0xffffffff


	//   ....[2]....
        /*00b4*/ 	.word	0xffffffff


	//   ....[3]....
        /*00b8*/ 	.word	0xffffffff


	//   ....[4]....
        /*00bc*/ 	.word	0xffffffff


	//   ....[5]....
        /*00c0*/ 	.word	0xffffffff


	//   ....[6]....
        /*00c4*/ 	.word	0xffffffff


	//   ....[7]....
        /*00c8*/ 	.word	0xffffffff


	//   ....[8]....
        /*00cc*/ 	.word	0xffffffff


	//   ....[9]....
        /*00d0*/ 	.word	0xffffffff


	//   ....[10]....
        /*00d4*/ 	.word	0x0500000e


	//   ....[11]....
        /*00d8*/ 	.word	0x0500000e


	//   ....[12]....
        /*00dc*/ 	.word	0x0500000e


	//   ....[13]....
        /*00e0*/ 	.word	0x0500000e


	//   ....[14]....
        /*00e4*/ 	.word	0x0500000e


	//----- nvinfo : EIATTR_COOP_GROUP_INSTR_OFFSETS
	.align		4
.L_297:
        /*00e8*/ 	.byte	0x04, 0x28
        /*00ea*/ 	.short	(.L_299 - .L_298)


	//   ....[0]....
.L_298:
        /*00ec*/ 	.word	0x00000710


	//   ....[1]....
        /*00f0*/ 	.word	0x000007a0


	//   ....[2]....
        /*00f4*/ 	.word	0x000007d0


	//   ....[3]....
        /*00f8*/ 	.word	0x00000800


	//   ....[4]....
        /*00fc*/ 	.word	0x00000870


	//   ....[5]....
        /*0100*/ 	.word	0x00000910


	//   ....[6]....
        /*0104*/ 	.word	0x00000930


	//   ....[7]....
        /*0108*/ 	.word	0x00000950


	//   ....[8]....
        /*010c*/ 	.word	0x00000970


	//   ....[9]....
        /*0110*/ 	.word	0x00000990


	//   ....[10]....
        /*0114*/ 	.word	0x000016e0


	//   ....[11]....
        /*0118*/ 	.word	0x00001750


	//   ....[12]....
        /*011c*/ 	.word	0x000017c0


	//   ....[13]....
        /*0120*/ 	.word	0x00001830


	//   ....[14]....
        /*0124*/ 	.word	0x000018a0


	//----- nvinfo : EIATTR_VRC_CTA_INIT_COUNT
	.align		4
.L_299:
        /*0128*/ 	.byte	0x02, 0x4a
	.zero		1
	.zero		1


	//----- nvinfo : EIATTR_EXIT_INSTR_OFFSETS
	.align		4
        /*012c*/ 	.byte	0x04, 0x1c
        /*012e*/ 	.short	(.L_301 - .L_300)


	//   ....[0]....
.L_300:
        /*0130*/ 	.word	0x00000b90


	//   ....[1]....
        /*0134*/ 	.word	0x00001060


	//   ....[2]....
        /*0138*/ 	.word	0x00001690


	//----- nvinfo : EIATTR_CRS_STACK_SIZE
	.align		4
.L_301:
        /*013c*/ 	.byte	0x04, 0x1e
        /*013e*/ 	.short	(.L_303 - .L_302)
.L_302:
        /*0140*/ 	.word	0x00000000


	//----- nvinfo : EIATTR_CBANK_PARAM_SIZE
	.align		4
.L_303:
        /*0144*/ 	.byte	0x03, 0x19
        /*0146*/ 	.short	0x0038


	//----- nvinfo : EIATTR_PARAM_CBANK
	.align		4
        /*0148*/ 	.byte	0x04, 0x0a
        /*014a*/ 	.short	(.L_305 - .L_304)
	.align		4
.L_304:
        /*014c*/ 	.word	index@(.nv.constant0._Z20adaln_rmsnorm_kernelIffEvPT_PKS0_S3_S3_S3_iiif)
        /*0150*/ 	.short	0x0380
        /*0152*/ 	.short	0x0038


	//----- nvinfo : EIATTR_SW_WAR
	.align		4
.L_305:
        /*0154*/ 	.byte	0x04, 0x36
        /*0156*/ 	.short	(.L_307 - .L_306)
.L_306:
        /*0158*/ 	.word	0x00000008
.L_307:


//--------------------- .nv.info._Z20adaln_rmsnorm_kernelI13__nv_bfloat16fEvPT_PKS1_S4_S4_S4_iiif --------------------------
	.section	.nv.info._Z20adaln_rmsnorm_kernelI13__nv_bfloat16fEvPT_PKS1_S4_S4_S4_iiif,"",@"SHT_CUDA_INFO"
	.sectionflags	@""
	.align	4


	//----- nvinfo : EIATTR_CUDA_API_VERSION
	.align		4
        /*0000*/ 	.byte	0x04, 0x37
        /*0002*/ 	.short	(.L_309 - .L_308)
.L_308:
        /*0004*/ 	.word	0x00000082


	//----- nvinfo : EIATTR_KPARAM_INFO
	.align		4
.L_309:
        /*0008*/ 	.byte	0x04, 0x17
        /*000a*/ 	.short	(.L_311 - .L_310)
.L_310:
        /*000c*/ 	.word	0x00000000
        /*0010*/ 	.short	0x0008
        /*0012*/ 	.short	0x0034
        /*0014*/ 	.byte	0x00, 0xf0, 0x11, 0x00


	//----- nvinfo : EIATTR_KPARAM_INFO
	.align		4
.L_311:
        /*0018*/ 	.byte	0x04, 0x17
        /*001a*/ 	.short	(.L_313 - .L_312)
.L_312:
        /*001c*/ 	.word	0x00000000
        /*0020*/ 	.short	0x0007
        /*0022*/ 	.short	0x0030
        /*0024*/ 	.byte	0x00, 0xf0, 0x11, 0x00


	//----- nvinfo : EIATTR_KPARAM_INFO
	.align		4
.L_313:
        /*0028*/ 	.byte	0x04, 0x17
        /*002a*/ 	.short	(.L_315 - .L_314)
.L_314:
        /*002c*/ 	.word	0x00000000
        /*0030*/ 	.short	0x0006
        /*0032*/ 	.short	0x002c
        /*0034*/ 	.byte	0x00, 0xf0, 0x11, 0x00


	//----- nvinfo : EIATTR_KPARAM_INFO
	.align		4
.L_315:
        /*0038*/ 	.byte	0x04, 0x17
        /*003a*/ 	.short	(.L_317 - .L_316)
.L_316:
        /*003c*/ 	.word	0x00000000
        /*0040*/ 	.short	0x0005
        /*0042*/ 	.short	0x0028
        /*0044*/ 	.byte	0x00, 0xf0, 0x11, 0x00


	//----- nvinfo : EIATTR_KPARAM_INFO
	.align		4
.L_317:
        /*0048*/ 	.byte	0x04, 0x17
        /*004a*/ 	.short	(.L_319 - .L_318)
.L_318:
        /*004c*/ 	.word	0x00000000
        /*0050*/ 	.short	0x0004
        /*0052*/ 	.short	0x0020
        /*0054*/ 	.byte	0x00, 0xf5, 0x21, 0x00


	//----- nvinfo : EIATTR_KPARAM_INFO
	.align		4
.L_319:
        /*0058*/ 	.byte	0x04, 0x17
        /*005a*/ 	.short	(.L_321 - .L_320)
.L_320:
        /*005c*/ 	.word	0x00000000
        /*0060*/ 	.short	0x0003
        /*0062*/ 	.short	0x0018
        /*0064*/ 	.byte	0x00, 0xf5, 0x21, 0x00


	//----- nvinfo : EIATTR_KPARAM_INFO
	.align		4
.L_321:
        /*0068*/ 	.byte	0x04, 0x17
        /*006a*/ 	.short	(.L_323 - .L_322)
.L_322:
        /*006c*/ 	.word	0x00000000
        /*0070*/ 	.short	0x0002
        /*0072*/ 	.short	0x0010
        /*0074*/ 	.byte	0x00, 0xf5, 0x21, 0x00


	//----- nvinfo : EIATTR_KPARAM_INFO
	.align		4
.L_323:
        /*0078*/ 	.byte	0x04, 0x17
        /*007a*/ 	.short	(.L_325 - .L_324)
.L_324:
        /*007c*/ 	.word	0x00000000
        /*0080*/ 	.short	0x0001
        /*0082*/ 	.short	0x0008
        /*0084*/ 	.byte	0x00, 0xf5, 0x21, 0x00


	//----- nvinfo : EIATTR_KPARAM_INFO
	.align		4
.L_325:
        /*0088*/ 	.byte	0x04, 0x17
        /*008a*/ 	.short	(.L_327 - .L_326)
.L_326:
        /*008c*/ 	.word	0x00000000
        /*0090*/ 	.short	0x0000
        /*0092*/ 	.short	0x0000
        /*0094*/ 	.byte	0x00, 0xf5, 0x21, 0x00


	//----- nvinfo : EIATTR_SPARSE_MMA_MASK
	.align		4
.L_327:
        /*0098*/ 	.byte	0x03, 0x50
        /*009a*/ 	.short	0x0000


	//----- nvinfo : EIATTR_MAXREG_COUNT
	.align		4
        /*009c*/ 	.byte	0x03, 0x1b
        /*009e*/ 	.short	0x00ff


	//----- nvinfo : EIATTR_NUM_BARRIERS
	.align		4
        /*00a0*/ 	.byte	0x02, 0x4c
        /*00a2*/ 	.byte	0x01
	.zero		1


	//----- nvinfo : EIATTR_MERCURY_ISA_VERSION
	.align		4
        /*00a4*/ 	.byte	0x03, 0x5f
        /*00a6*/ 	.short	0x0101


	//----- nvinfo : EIATTR_COOP_GROUP_MASK_REGIDS
	.align		4
        /*00a8*/ 	.byte	0x04, 0x29
        /*00aa*/ 	.short	(.L_329 - .L_328)


	//   ....[0]....
.L_328:
        /*00ac*/ 	.word	0xffffffff


	//   ....[1]....
        /*00b0*/ 	.word	0xffffffff


	//   ....[2]....
        /*00b4*/ 	.word	0xffffffff


	//   ....[3]....
        /*00b8*/ 	.word	0xffffffff


	//   ....[4]....
        /*00bc*/ 	.word	0xffffffff


	//   ....[5]....
        /*00c0*/ 	.word	0xffffffff


	//   ....[6]....
        /*00c4*/ 	.word	0xffffffff


	//   ....[7]....
        /*00c8*/ 	.word	0xffffffff


	//   ....[8]....
        /*00cc*/ 	.word	0xffffffff


	//   ....[9]....
        /*00d0*/ 	.word	0xffffffff


	//   ....[10]....
        /*00d4*/ 	.word	0x0500000e


	//   ....[11]....
        /*00d8*/ 	.word	0x0500000e


	//   ....[12]....
        /*00dc*/ 	.word	0x0500000e


	//   ....[13]....
        /*00e0*/ 	.word	0x0500000e


	//   ....[14]....
        /*00e4*/ 	.word	0x0500000e


	//----- nvinfo : EIATTR_COOP_GROUP_INSTR_OFFSETS
	.align		4
.L_329:
        /*00e8*/ 	.byte	0x04, 0x28
        /*00ea*/ 	.short	(.L_331 - .L_330)


	//   ....[0]....
.L_330:
        /*00ec*/ 	.word	0x00000760


	//   ....[1]....
        /*00f0*/ 	.word	0x000007f0


	//   ....[2]....
        /*00f4*/ 	.word	0x00000820


	//   ....[3]....
        /*00f8*/ 	.word	0x00000850


	//   ....[4]....
        /*00fc*/ 	.word	0x000008c0


	//   ....[5]....
        /*0100*/ 	.word	0x00000960


	//   ....[6]....
        /*0104*/ 	.word	0x00000980


	//   ....[7]....
        /*0108*/ 	.word	0x000009a0


	//   ....[8]....
        /*010c*/ 	.word	0x000009c0


	//   ....[9]....
        /*0110*/ 	.word	0x000009e0


	//   ....[10]....
        /*0114*/ 	.word	0x000018f0


	//   ....[11]....
        /*0118*/ 	.word	0x00001960


	//   ....[12]....
        /*011c*/ 	.word	0x000019d0


	//   ....[13]....
        /*0120*/ 	.word	0x00001a40


	//   ....[14]....
        /*0124*/ 	.word	0x00001ab0


	//----- nvinfo : EIATTR_VRC_CTA_INIT_COUNT
	.align		4
.L_331:
        /*0128*/ 	.byte	0x02, 0x4a
	.zero		1
	.zero		1


	//----- nvinfo : EIATTR_EXIT_INSTR_OFFSETS
	.align		4
        /*012c*/ 	.byte	0x04, 0x1c
        /*012e*/ 	.short	(.L_333 - .L_332)


	//   ....[0]....
.L_332:
        /*0130*/ 	.word	0x00000be0


	//   ....[1]....
        /*0134*/ 	.word	0x00001120


	//   ....[2]....
        /*0138*/ 	.word	0x000018a0


	//----- nvinfo : EIATTR_CRS_STACK_SIZE
	.align		4
.L_333:
        /*013c*/ 	.byte	0x04, 0x1e
        /*013e*/ 	.short	(.L_335 - .L_334)
.L_334:
        /*0140*/ 	.word	0x00000000


	//----- nvinfo : EIATTR_CBANK_PARAM_SIZE
	.align		4
.L_335:
        /*0144*/ 	.byte	0x03, 0x19
        /*0146*/ 	.short	0x0038


	//----- nvinfo : EIATTR_PARAM_CBANK
	.align		4
        /*0148*/ 	.byte	0x04, 0x0a
        /*014a*/ 	.short	(.L_337 - .L_336)
	.align		4
.L_336:
        /*014c*/ 	.word	index@(.nv.constant0._Z20adaln_rmsnorm_kernelI13__nv_bfloat16fEvPT_PKS1_S4_S4_S4_iiif)
        /*0150*/ 	.short	0x0380
        /*0152*/ 	.short	0x0038


	//----- nvinfo : EIATTR_SW_WAR
	.align		4
.L_337:
        /*0154*/ 	.byte	0x04, 0x36
        /*0156*/ 	.short	(.L_339 - .L_338)
.L_338:
        /*0158*/ 	.word	0x00000008
.L_339:


//--------------------- .nv.info._Z20adaln_rmsnorm_kernelI6__halffEvPT_PKS1_S4_S4_S4_iiif --------------------------
	.section	.nv.info._Z20adaln_rmsnorm_kernelI6__halffEvPT_PKS1_S4_S4_S4_iiif,"",@"SHT_CUDA_INFO"
	.sectionflags	@""
	.align	4


	//----- nvinfo : EIATTR_CUDA_API_VERSION
	.align		4
        /*0000*/ 	.byte	0x04, 0x37
        /*0002*/ 	.short	(.L_341 - .L_340)
.L_340:
        /*0004*/ 	.word	0x00000082


	//----- nvinfo : EIATTR_KPARAM_INFO
	.align		4
.L_341:
        /*0008*/ 	.byte	0x04, 0x17
        /*000a*/ 	.short	(.L_343 - .L_342)
.L_342:
        /*000c*/ 	.word	0x00000000
        /*0010*/ 	.short	0x0008
        /*0012*/ 	.short	0x0034
        /*0014*/ 	.byte	0x00, 0xf0, 0x11, 0x00


	//----- nvinfo : EIATTR_KPARAM_INFO
	.align		4
.L_343:
        /*0018*/ 	.byte	0x04, 0x17
        /*001a*/ 	.short	(.L_345 - .L_344)
.L_344:
        /*001c*/ 	.word	0x00000000
        /*0020*/ 	.short	0x0007
        /*0022*/ 	.short	0x0030
        /*0024*/ 	.byte	0x00, 0xf0, 0x11, 0x00


	//----- nvinfo : EIATTR_KPARAM_INFO
	.align		4
.L_345:
        /*0028*/ 	.byte	0x04, 0x17
        /*002a*/ 	.short	(.L_347 - .L_346)
.L_346:
        /*002c*/ 	.word	0x00000000
        /*0030*/ 	.short	0x0006
        /*0032*/ 	.short	0x002c
        /*0034*/ 	.byte	0x00, 0xf0, 0x11, 0x00


	//----- nvinfo : EIATTR_KPARAM_INFO
	.align		4
.L_347:
        /*0038*/ 	.byte	0x04, 0x17
        /*003a*/ 	.short	(.L_349 - .L_348)
.L_348:
        /*003c*/ 	.word	0x00000000
        /*0040*/ 	.short	0x0005
        /*0042*/ 	.short	0x0028
        /*0044*/ 	.byte	0x00, 0xf0, 0x11, 0x00


	//----- nvinfo : EIATTR_KPARAM_INFO
	.align		4
.L_349:
        /*0048*/ 	.byte	0x04, 0x17
        /*004a*/ 	.short	(.L_351 - .L_350)
.L_350:
        /*004c*/ 	.word	0x00000000
        /*0050*/ 	.short	0x0004
        /*0052*/ 	.short	0x0020
        /*0054*/ 	.byte	0x00, 0xf5, 0x21, 0x00


	//----- nvinfo : EIATTR_KPARAM_INFO
	.align		4
.L_351:
        /*0058*/ 	.byte	0x04, 0x17
        /*005a*/ 	.short	(.L_353 - .L_352)
.L_352:
        /*005c*/ 	.word	0x00000000
        /*0060*/ 	.short	0x0003
        /*0062*/ 	.short	0x0018
        /*0064*/ 	.byte	0x00, 0xf5, 0x21, 0x00


	//----- nvinfo : EIATTR_KPARAM_INFO
	.align		4
.L_353:
        /*0068*/ 	.byte	0x04, 0x17
        /*006a*/ 	.short	(.L_355 - .L_354)
.L_354:
        /*006c*/ 	.word	0x00000000
        /*0070*/ 	.short	0x0002
        /*0072*/ 	.short	0x0010
        /*0074*/ 	.byte	0x00, 0xf5, 0x21, 0x00


	//----- nvinfo : EIATTR_KPARAM_INFO
	.align		4
.L_355:
        /*0078*/ 	.byte	0x04, 0x17
        /*007a*/ 	.short	(.L_357 - .L_356)
.L_356:
        /*007c*/ 	.word	0x00000000
        /*0080*/ 	.short	0x0001
        /*0082*/ 	.short	0x0008
        /*0084*/ 	.byte	0x00, 0xf5, 0x21, 0x00


	//----- nvinfo : EIATTR_KPARAM_INFO
	.align		4
.L_357:
        /*0088*/ 	.byte	0x04, 0x17
        /*008a*/ 	.short	(.L_359 - .L_358)
.L_358:
        /*008c*/ 	.word	0x00000000
        /*0090*/ 	.short	0x0000
        /*0092*/ 	.short	0x0000
        /*0094*/ 	.byte	0x00, 0xf5, 0x21, 0x00


	//----- nvinfo : EIATTR_SPARSE_MMA_MASK
	.align		4
.L_359:
        /*0098*/ 	.byte	0x03, 0x50
        /*009a*/ 	.short	0x0000


	//----- nvinfo : EIATTR_MAXREG_COUNT
	.align		4
        /*009c*/ 	.byte	0x03, 0x1b
        /*009e*/ 	.short	0x00ff


	//----- nvinfo : EIATTR_NUM_BARRIERS
	.align		4
        /*00a0*/ 	.byte	0x02, 0x4c
        /*00a2*/ 	.byte	0x01
	.zero		1


	//----- nvinfo : EIATTR_MERCURY_ISA_VERSION
	.align		4
        /*00a4*/ 	.byte	0x03, 0x5f
        /*00a6*/ 	.short	0x0101


	//----- nvinfo : EIATTR_COOP_GROUP_MASK_REGIDS
	.align		4
        /*00a8*/ 	.byte	0x04, 0x29
        /*00aa*/ 	.short	(.L_361 - .L_360)


	//   ....[0]....
.L_360:
        /*00ac*/ 	.word	0xffffffff


	//   ....[1]....
        /*00b0*/ 	.word	0xffffffff


	//   ....[2]....
        /*00b4*/ 	.word	0xffffffff


	//   ....[3]....
        /*00b8*/ 	.word	0xffffffff


	//   ....[4]....
        /*00bc*/ 	.word	0xffffffff


	//   ....[5]....
        /*00c0*/ 	.word	0xffffffff


	//   ....[6]....
        /*00c4*/ 	.word	0xffffffff


	//   ....[7]....
        /*00c8*/ 	.word	0xffffffff


	//   ....[8]....
        /*00cc*/ 	.word	0xffffffff


	//   ....[9]....
        /*00d0*/ 	.word	0xffffffff


	//   ....[10]....
        /*00d4*/ 	.word	0x0500000e


	//   ....[11]....
        /*00d8*/ 	.word	0x0500000e


	//   ....[12]....
        /*00dc*/ 	.word	0x0500000e


	//   ....[13]....
        /*00e0*/ 	.word	0x0500000e


	//   ....[14]....
        /*00e4*/ 	.word	0x0500000e


	//----- nvinfo : EIATTR_COOP_GROUP_INSTR_OFFSETS
	.align		4
.L_361:
        /*00e8*/ 	.byte	0x04, 0x28
        /*00ea*/ 	.short	(.L_363 - .L_362)


	//   ....[0]....
.L_362:
        /*00ec*/ 	.word	0x00000760


	//   ....[1]....
        /*00f0*/ 	.word	0x00000800


	//   ....[2]....
        /*00f4*/ 	.word	0x00000820


	//   ....[3]....
        /*00f8*/ 	.word	0x00000850


	//   ....[4]....
        /*00fc*/ 	.word	0x000008c0


	//   ....[5]....
        /*0100*/ 	.word	0x00000960


	//   ....[6]....
        /*0104*/ 	.word	0x00000980


	//   ....[7]....
        /*0108*/ 	.word	0x000009a0


	//   ....[8]....
        /*010c*/ 	.word	0x000009c0


	//   ....[9]....
        /*0110*/ 	.word	0x000009e0


	//   ....[10]....
        /*0114*/ 	.word	0x000018f0


	//   ....[11]....
        /*0118*/ 	.word	0x00001960


	//   ....[12]....
        /*011c*/ 	.word	0x000019d0


	//   ....[13]....
        /*0120*/ 	.word	0x00001a40


	//   ....[14]....
        /*0124*/ 	.word	0x00001ab0


	//----- nvinfo : EIATTR_VRC_CTA_INIT_COUNT
	.align		4
.L_363:
        /*0128*/ 	.byte	0x02, 0x4a
	.zero		1
	.zero		1


	//----- nvinfo : EIATTR_EXIT_INSTR_OFFSETS
	.align		4
        /*012c*/ 	.byte	0x04, 0x1c
        /*012e*/ 	.short	(.L_365 - .L_364)


	//   ....[0]....
.L_364:
        /*0130*/ 	.word	0x00000be0


	//   ....[1]....
        /*0134*/ 	.word	0x00001120


	//   ....[2]....
        /*0138*/ 	.word	0x000018a0


	//----- nvinfo : EIATTR_CRS_STACK_SIZE
	.align		4
.L_365:
        /*013c*/ 	.byte	0x04, 0x1e
        /*013e*/ 	.short	(.L_367 - .L_366)
.L_366:
        /*0140*/ 	.word	0x00000000


	//----- nvinfo : EIATTR_CBANK_PARAM_SIZE
	.align		4
.L_367:
        /*0144*/ 	.byte	0x03, 0x19
        /*0146*/ 	.short	0x0038


	//----- nvinfo : EIATTR_PARAM_CBANK
	.align		4
        /*0148*/ 	.byte	0x04, 0x0a
        /*014a*/ 	.short	(.L_369 - .L_368)
	.align		4
.L_368:
        /*014c*/ 	.word	index@(.nv.constant0._Z20adaln_rmsnorm_kernelI6__halffEvPT_PKS1_S4_S4_S4_iiif)
        /*0150*/ 	.short	0x0380
        /*0152*/ 	.short	0x0038


	//----- nvinfo : EIATTR_SW_WAR
	.align		4
.L_369:
        /*0154*/ 	.byte	0x04, 0x36
        /*0156*/ 	.short	(.L_371 - .L_370)
.L_370:
        /*0158*/ 	.word	0x00000008
.L_371:


//--------------------- .nv.callgraph             --------------------------
	.section	.nv.callgraph,"",@"SHT_CUDA_CALLGRAPH"
	.align	4
	.sectionentsize	8
	.align		4
        /*0000*/ 	.word	0x00000000
	.align		4
        /*0004*/ 	.word	0xffffffff
	.align		4
        /*0008*/ 	.word	0x00000000
	.align		4
        /*000c*/ 	.word	0xfffffffe
	.align		4
        /*0010*/ 	.word	0x00000000
	.align		4
        /*0014*/ 	.word	0xfffffffd
	.align		4
        /*0018*/ 	.word	0x00000000
	.align		4
        /*001c*/ 	.word	0xfffffffc


//--------------------- .text._Z17adaln_zero_kernelIffEvPT_PKS0_S3_S3_S3_S3_iiif --------------------------
	.section	.text._Z17adaln_zero_kernelIffEvPT_PKS0_S3_S3_S3_S3_iiif,"ax",@progbits
	.align	128
        .global         _Z17adaln_zero_kernelIffEvPT_PKS0_S3_S3_S3_S3_iiif
        .type           _Z17adaln_zero_kernelIffEvPT_PKS0_S3_S3_S3_S3_iiif,@function
        .size           _Z17adaln_zero_kernelIffEvPT_PKS0_S3_S3_S3_S3_iiif,(.L_x_372 - _Z17adaln_zero_kernelIffEvPT_PKS0_S3_S3_S3_S3_iiif)
        .other          _Z17adaln_zero_kernelIffEvPT_PKS0_S3_S3_S3_S3_iiif,@"STO_CUDA_ENTRY STV_DEFAULT"
_Z17adaln_zero_kernelIffEvPT_PKS0_S3_S3_S3_S3_iiif:
.text._Z17adaln_zero_kernelIffEvPT_PKS0_S3_S3_S3_S3_iiif:
[----:B------:R-:W-:Y:S08]  /*0000*/  LDC R1, c[0x0][0x37c] ;  /* 0x0000df00ff017b82 */ /* 0x000ff00000000800 */
[----:B------:R-:W0:Y:S01]  /*0010*/  LDC R8, c[0x0][0x3b4] ;  /* 0x0000ed00ff087b82 */ /* 0x000e220000000800 */
[----:B------:R-:W1:Y:S01]  /*0020*/  S2R R4, SR_CTAID.X ;  /* 0x0000000000047919 */ /* 0x000e620000002500 */
[----:B------:R-:W2:Y:S01]  /*0030*/  LDCU UR13, c[0x0][0x3b8] ;  /* 0x00007700ff0d77ac */ /* 0x000ea20008000800 */
[----:B------:R-:W-:Y:S01]  /*0040*/  BSSY.RECONVERGENT B0, `(.L_x_0) ;  /* 0x0000073000007945 */ /* 0x000fe20003800200 */
[----:B------:R-:W3:Y:S01]  /*0050*/  S2R R22, SR_TID.X ;  /* 0x0000000000167919 */ /* 0x000ee20000002100 */
[----:B------:R-:W4:Y:S03]  /*0060*/  LDCU.64 UR4, c[0x0][0x388] ;  /* 0x00007100ff0477ac */ /* 0x000f260008000a00 */
[----:B------:R-:W5:Y:S01]  /*0070*/  S2UR UR6, SR_CTAID.X ;  /* 0x00000000000679c3 */ /* 0x000f620000002500 */
[----:B------:R-:W0:Y:S01]  /*0080*/  LDCU UR9, c[0x0][0x360] ;  /* 0x00006c00ff0977ac */ /* 0x000e220008000800 */
[----:B------:R-:W0:Y:S02]  /*0090*/  LDCU.64 UR10, c[0x0][0x358] ;  /* 0x00006b00ff0a77ac */ /* 0x000e240008000a00 */
[----:B0-----:R-:W-:-:S04]  /*00a0*/  IABS R5, R8 ;  /* 0x0000000800057213 */ /* 0x001fc80000000000 */
[----:B------:R-:W0:Y:S01]  /*00b0*/  I2F.RP R0, R5 ;  /* 0x0000000500007306 */ /* 0x000e220000209400 */
[----:B-1----:R-:W-:-:S07]  /*00c0*/  IABS R4, R4 ;  /* 0x0000000400047213 */ /* 0x002fce0000000000 */
[----:B0-----:R-:W0:Y:S02]  /*00d0*/  MUFU.RCP R0, R0 ;  /* 0x0000000000007308 */ /* 0x001e240000001000 */
[----:B0-----:R-:W-:-:S06]  /*00e0*/  VIADD R2, R0, 0xffffffe ;  /* 0x0ffffffe00027836 */ /* 0x001fcc0000000000 */
[----:B------:R0:W1:Y:S02]  /*00f0*/  F2I.FTZ.U32.TRUNC.NTZ R3, R2 ;  /* 0x0000000200037305 */ /* 0x000064000021f000 */
[----:B0-----:R-:W-:Y:S02]  /*0100*/  IMAD.MOV.U32 R2, RZ, RZ, RZ ;  /* 0x000000ffff027224 */ /* 0x001fe400078e00ff */
[----:B-1----:R-:W-:-:S04]  /*0110*/  IMAD.MOV R6, RZ, RZ, -R3 ;  /* 0x000000ffff067224 */ /* 0x002fc800078e0a03 */
[----:B------:R-:W-:-:S04]  /*0120*/  IMAD R7, R6, R5, RZ ;  /* 0x0000000506077224 */ /* 0x000fc800078e02ff */
[----:B------:R-:W-:-:S06]  /*0130*/  IMAD.HI.U32 R3, R3, R7, R2 ;  /* 0x0000000703037227 */ /* 0x000fcc00078e0002 */
[----:B------:R-:W-:-:S04]  /*0140*/  IMAD.HI.U32 R3, R3, R4, RZ ;  /* 0x0000000403037227 */ /* 0x000fc800078e00ff */
[----:B------:R-:W-:-:S04]  /*0150*/  IMAD.MOV R0, RZ, RZ, -R3 ;  /* 0x000000ffff007224 */ /* 0x000fc800078e0a03 */
[----:B------:R-:W-:-:S05]  /*0160*/  IMAD R0, R5, R0, R4 ;  /* 0x0000000005007224 */ /* 0x000fca00078e0204 */
[----:B------:R-:W-:-:S13]  /*0170*/  ISETP.GT.U32.AND P2, PT, R5, R0, PT ;  /* 0x000000000500720c */ /* 0x000fda0003f44070 */
[-C--:B------:R-:W-:Y:S01]  /*0180*/  @!P2 IADD3 R0, PT, PT, R0, -R5.reuse, RZ ;  /* 0x800000050000a210 */ /* 0x080fe20007ffe0ff */
[----:B------:R-:W-:Y:S01]  /*0190*/  @!P2 VIADD R3, R3, 0x1 ;  /* 0x000000010303a836 */ /* 0x000fe20000000000 */
[----:B------:R-:W-:Y:S02]  /*01a0*/  ISETP.NE.AND P2, PT, R8, RZ, PT ;  /* 0x000000ff0800720c */ /* 0x000fe40003f45270 */
[----:B------:R-:W-:Y:S02]  /*01b0*/  ISETP.GE.U32.AND P0, PT, R0, R5, PT ;  /* 0x000000050000720c */ /* 0x000fe40003f06070 */
[----:B-----5:R-:W-:Y:S01]  /*01c0*/  LOP3.LUT R0, R8, UR6, RZ, 0x3c, !PT ;  /* 0x0000000608007c12 */ /* 0x020fe2000f8e3cff */
[----:B--2---:R-:W-:-:S03]  /*01d0*/  UIMAD UR6, UR6, UR13, URZ ;  /* 0x0000000d060672a4 */ /* 0x004fc6000f8e02ff */
[----:B------:R-:W-:Y:S01]  /*01e0*/  ISETP.GE.AND P1, PT, R0, RZ, PT ;  /* 0x000000ff0000720c */ /* 0x000fe20003f26270 */
[----:B------:R-:W-:Y:S02]  /*01f0*/  USHF.R.S32.HI UR12, URZ, 0x1f, UR6 ;  /* 0x0000001fff0c7899 */ /* 0x000fe40008011406 */
[----:B----4-:R-:W-:-:S04]  /*0200*/  UIMAD.WIDE UR4, UR6, 0x4, UR4 ;  /* 0x00000004060478a5 */ /* 0x010fc8000f8e0204 */
[----:B------:R-:W-:Y:S01]  /*0210*/  @P0 VIADD R3, R3, 0x1 ;  /* 0x0000000103030836 */ /* 0x000fe20000000000 */
[----:B---3--:R-:W-:-:S05]  /*0220*/  ISETP.GE.AND P0, PT, R22, UR13, PT ;  /* 0x0000000d16007c0c */ /* 0x008fca000bf06270 */
[----:B------:R-:W-:Y:S01]  /*0230*/  @!P1 IMAD.MOV R3, RZ, RZ, -R3 ;  /* 0x000000ffff039224 */ /* 0x000fe200078e0a03 */
[----:B------:R-:W-:-:S05]  /*0240*/  @!P2 LOP3.LUT R3, RZ, R8, RZ, 0x33, !PT ;  /* 0x00000008ff03a212 */ /* 0x000fca00078e33ff */
[----:B------:R-:W-:Y:S02]  /*0250*/  IMAD R0, R3, UR13, RZ ;  /* 0x0000000d03007c24 */ /* 0x000fe4000f8e02ff */
[----:B------:R-:W-:-:S03]  /*0260*/  IMAD.MOV.U32 R3, RZ, RZ, RZ ;  /* 0x000000ffff037224 */ /* 0x000fc600078e00ff */
[----:B------:R-:W-:Y:S01]  /*0270*/  SHF.R.S32.HI R2, RZ, 0x1f, R0 ;  /* 0x0000001fff027819 */ /* 0x000fe20000011400 */
[----:B------:R-:W-:Y:S06]  /*0280*/  @P0 BRA `(.L_x_1) ;  /* 0x0000000400380947 */ /* 0x000fec0003800000 */
[----:B------:R-:W0:Y:S01]  /*0290*/  I2F.U32.RP R8, UR9 ;  /* 0x0000000900087d06 */ /* 0x000e220008209000 */
[----:B------:R-:W-:Y:S01]  /*02a0*/  VIADD R3, R22, UR9 ;  /* 0x0000000916037c36 */ /* 0x000fe20008000000 */
[----:B------:R-:W-:Y:S01]  /*02b0*/  ISETP.NE.U32.AND P2, PT, RZ, UR9, PT ;  /* 0x00000009ff007c0c */ /* 0x000fe2000bf45070 */
[----:B------:R-:W-:Y:S01]  /*02c0*/  BSSY.RECONVERGENT B1, `(.L_x_2) ;  /* 0x0000033000017945 */ /* 0x000fe20003800200 */
[----:B------:R-:W-:Y:S02]  /*02d0*/  MOV R12, R22 ;  /* 0x00000016000c7202 */ /* 0x000fe40000000f00 */
[C---:B------:R-:W-:Y:S02]  /*02e0*/  ISETP.GE.U32.AND P0, PT, R3.reuse, UR13, PT ;  /* 0x0000000d03007c0c */ /* 0x040fe4000bf06070 */
[----:B------:R-:W-:Y:S02]  /*02f0*/  VIMNMX.U32 R6, PT, PT, R3, UR13, !PT ;  /* 0x0000000d03067c48 */ /* 0x000fe4000ffe0000 */
[----:B------:R-:W-:-:S04]  /*0300*/  SEL R7, RZ, 0x1, P0 ;  /* 0x00000001ff077807 */ /* 0x000fc80000000000 */
[----:B------:R-:W-:Y:S01]  /*0310*/  IADD3 R6, PT, PT, R6, -R3, -R7 ;  /* 0x8000000306067210 */ /* 0x000fe20007ffe807 */
[----:B0-----:R-:W0:Y:S02]  /*0320*/  MUFU.RCP R8, R8 ;  /* 0x0000000800087308 */ /* 0x001e240000001000 */
[----:B0-----:R-:W-:-:S06]  /*0330*/  IADD3 R4, PT, PT, R8, 0xffffffe, RZ ;  /* 0x0ffffffe08047810 */ /* 0x001fcc0007ffe0ff */
[----:B------:R0:W1:Y:S02]  /*0340*/  F2I.FTZ.U32.TRUNC.NTZ R5, R4 ;  /* 0x0000000400057305 */ /* 0x000064000021f000 */
[----:B0-----:R-:W-:Y:S02]  /*0350*/  IMAD.MOV.U32 R4, RZ, RZ, RZ ;  /* 0x000000ffff047224 */ /* 0x001fe400078e00ff */
[----:B-1----:R-:W-:-:S04]  /*0360*/  IMAD.MOV R9, RZ, RZ, -R5 ;  /* 0x000000ffff097224 */ /* 0x002fc800078e0a05 */
[----:B------:R-:W-:-:S04]  /*0370*/  IMAD R9, R9, UR9, RZ ;  /* 0x0000000909097c24 */ /* 0x000fc8000f8e02ff */
[----:B------:R-:W-:-:S06]  /*0380*/  IMAD.HI.U32 R5, R5, R9, R4 ;  /* 0x0000000905057227 */ /* 0x000fcc00078e0004 */
[----:B------:R-:W-:-:S04]  /*0390*/  IMAD.HI.U32 R4, R5, R6, RZ ;  /* 0x0000000605047227 */ /* 0x000fc800078e00ff */
[----:B------:R-:W-:-:S04]  /*03a0*/  IMAD.MOV R3, RZ, RZ, -R4 ;  /* 0x000000ffff037224 */ /* 0x000fc800078e0a04 */
[----:B------:R-:W-:-:S05]  /*03b0*/  IMAD R6, R3, UR9, R6 ;  /* 0x0000000903067c24 */ /* 0x000fca000f8e0206 */
[----:B------:R-:W-:-:S13]  /*03c0*/  ISETP.GE.U32.AND P0, PT, R6, UR9, PT ;  /* 0x0000000906007c0c */ /* 0x000fda000bf06070 */
[----:B------:R-:W-:Y:S01]  /*03d0*/  @P0 IADD3 R6, PT, PT, R6, -UR9, RZ ;  /* 0x8000000906060c10 */ /* 0x000fe2000fffe0ff */
[----:B------:R-:W-:-:S03]  /*03e0*/  @P0 VIADD R4, R4, 0x1 ;  /* 0x0000000104040836 */ /* 0x000fc60000000000 */
[----:B------:R-:W-:-:S13]  /*03f0*/  ISETP.GE.U32.AND P1, PT, R6, UR9, PT ;  /* 0x0000000906007c0c */ /* 0x000fda000bf26070 */
[----:B------:R-:W-:Y:S01]  /*0400*/  @P1 VIADD R4, R4, 0x1 ;  /* 0x0000000104041836 */ /* 0x000fe20000000000 */
[----:B------:R-:W-:-:S05]  /*0410*/  @!P2 LOP3.LUT R4, RZ, UR9, RZ, 0x33, !PT ;  /* 0x00000009ff04ac12 */ /* 0x000fca000f8e33ff */
[----:B------:R-:W-:-:S05]  /*0420*/  IMAD.IADD R7, R7, 0x1, R4 ;  /* 0x0000000107077824 */ /* 0x000fca00078e0204 */
[C---:B------:R-:W-:Y:S02]  /*0430*/  LOP3.LUT R3, R7.reuse, 0x3, RZ, 0xc0, !PT ;  /* 0x0000000307037812 */ /* 0x040fe400078ec0ff */
[----:B------:R-:W-:Y:S02]  /*0440*/  ISETP.GE.U32.AND P0, PT, R7, 0x3, PT ;  /* 0x000000030700780c */ /* 0x000fe40003f06070 */
[----:B------:R-:W-:Y:S01]  /*0450*/  ISETP.NE.AND P1, PT, R3, 0x3, PT ;  /* 0x000000030300780c */ /* 0x000fe20003f25270 */
[----:B------:R-:W-:-:S12]  /*0460*/  IMAD.MOV.U32 R3, RZ, RZ, RZ ;  /* 0x000000ffff037224 */ /* 0x000fd800078e00ff */
[----:B------:R-:W-:Y:S05]  /*0470*/  @!P1 BRA `(.L_x_3) ;  /* 0x00000000005c9947 */ /* 0x000fea0003800000 */
[----:B------:R-:W0:Y:S01]  /*0480*/  LDCU.64 UR14, c[0x0][0x388] ;  /* 0x00007100ff0e77ac */ /* 0x000e220008000a00 */
[----:B------:R-:W-:Y:S01]  /*0490*/  VIADD R3, R7, 0x1 ;  /* 0x0000000107037836 */ /* 0x000fe20000000000 */
[----:B------:R-:W-:Y:S01]  /*04a0*/  MOV R12, R22 ;  /* 0x00000016000c7202 */ /* 0x000fe20000000f00 */
[----:B------:R-:W-:Y:S02]  /*04b0*/  USHF.L.U32 UR7, UR6, 0x2, URZ ;  /* 0x0000000206077899 */ /* 0x000fe400080006ff */
[----:B------:R-:W-:-:S04]  /*04c0*/  USHF.L.U64.HI UR8, UR6, 0x2, UR12 ;  /* 0x0000000206087899 */ /* 0x000fc8000801020c */
[----:B------:R-:W-:Y:S02]  /*04d0*/  IMAD.U32 R4, RZ, RZ, UR7 ;  /* 0x00000007ff047e24 */ /* 0x000fe4000f8e00ff */
[----:B------:R-:W-:Y:S02]  /*04e0*/  IMAD.U32 R5, RZ, RZ, UR8 ;  /* 0x00000008ff057e24 */ /* 0x000fe4000f8e00ff */
[----:B------:R-:W-:-:S03]  /*04f0*/  IMAD.WIDE.U32 R4, R22, 0x4, R4 ;  /* 0x0000000416047825 */ /* 0x000fc600078e0004 */
[----:B0-----:R-:W-:Y:S02]  /*0500*/  IADD3 R6, P1, PT, R4, UR14, RZ ;  /* 0x0000000e04067c10 */ /* 0x001fe4000ff3e0ff */
[----:B------:R-:W-:Y:S01]  /*0510*/  LOP3.LUT R4, R3, 0x3, RZ, 0xc0, !PT ;  /* 0x0000000303047812 */ /* 0x000fe200078ec0ff */
[----:B------:R-:W-:Y:S01]  /*0520*/  IMAD.MOV.U32 R3, RZ, RZ, RZ ;  /* 0x000000ffff037224 */ /* 0x000fe200078e00ff */
[----:B------:R-:W-:-:S03]  /*0530*/  IADD3.X R5, PT, PT, R5, UR15, RZ, P1, !PT ;  /* 0x0000000f05057c10 */ /* 0x000fc60008ffe4ff */
[----:B------:R-:W-:-:S07]  /*0540*/  IMAD.MOV R8, RZ, RZ, -R4 ;  /* 0x000000ffff087224 */ /* 0x000fce00078e0a04 */
.L_x_4:
[----:B------:R-:W-:-:S05]  /*0550*/  IMAD.MOV.U32 R7, RZ, RZ, R5 ;  /* 0x000000ffff077224 */ /* 0x000fca00078e0005 */
[----:B------:R0:W2:Y:S01]  /*0560*/  LDG.E.CONSTANT R10, desc[UR10][R6.64] ;  /* 0x0000000a060a7981 */ /* 0x0000a2000c1e9900 */
[----:B------:R-:W-:Y:S01]  /*0570*/  IADD3 R8, PT, PT, R8, 0x1, RZ ;  /* 0x0000000108087810 */ /* 0x000fe20007ffe0ff */
[----:B------:R-:W-:Y:S02]  /*0580*/  IMAD.U32 R5, RZ, RZ, UR9 ;  /* 0x00000009ff057e24 */ /* 0x000fe4000f8e00ff */
[----:B------:R-:W-:Y:S01]  /*0590*/  VIADD R12, R12, UR9 ;  /* 0x000000090c0c7c36 */ /* 0x000fe20008000000 */
[----:B------:R-:W-:Y:S01]  /*05a0*/  ISETP.NE.AND P1, PT, R8, RZ, PT ;  /* 0x000000ff0800720c */ /* 0x000fe20003f25270 */
[----:B------:R-:W-:-:S04]  /*05b0*/  IMAD.WIDE.U32 R4, R5, 0x4, R6 ;  /* 0x0000000405047825 */ /* 0x000fc800078e0006 */
[----:B0-----:R-:W-:Y:S02]  /*05c0*/  IMAD.MOV.U32 R6, RZ, RZ, R4 ;  /* 0x000000ffff067224 */ /* 0x001fe400078e0004 */
[----:B--2---:R-:W-:-:S06]  /*05d0*/  FFMA R3, R10, R10, R3 ;  /* 0x0000000a0a037223 */ /* 0x004fcc0000000003 */
[----:B------:R-:W-:Y:S05]  /*05e0*/  @P1 BRA `(.L_x_4) ;  /* 0xfffffffc00d81947 */ /* 0x000fea000383ffff */
.L_x_3:
[----:B------:R-:W-:Y:S05]  /*05f0*/  BSYNC.RECONVERGENT B1 ;  /* 0x0000000000017941 */ /* 0x000fea0003800200 */
.L_x_2:
[----:B------:R-:W-:Y:S05]  /*0600*/  @!P0 BRA `(.L_x_1) ;  /* 0x0000000000588947 */ /* 0x000fea0003800000 */
.L_x_5:
[----:B------:R-:W-:Y:S01]  /*0610*/  IMAD.MOV.U32 R5, RZ, RZ, 0x4 ;  /* 0x00000004ff057424 */ /* 0x000fe200078e00ff */
[C---:B------:R-:W-:Y:S01]  /*0620*/  IADD3 R6, PT, PT, R12.reuse, UR9, RZ ;  /* 0x000000090c067c10 */ /* 0x040fe2000fffe0ff */
[----:B------:R-:W-:Y:S02]  /*0630*/  IMAD.MOV.U32 R7, RZ, RZ, 0x4 ;  /* 0x00000004ff077424 */ /* 0x000fe400078e00ff */
[----:B------:R-:W-:-:S04]  /*0640*/  IMAD.WIDE.U32 R4, R12, R5, UR4 ;  /* 0x000000040c047e25 */ /* 0x000fc8000f8e0005 */
[----:B------:R-:W-:Y:S02]  /*0650*/  HFMA2 R11, -RZ, RZ, 0, 2.384185791015625e-07 ;  /* 0x00000004ff0b7431 */ /* 0x000fe400000001ff */
[C---:B------:R-:W-:Y:S02]  /*0660*/  VIADD R8, R6.reuse, UR9 ;  /* 0x0000000906087c36 */ /* 0x040fe40008000000 */
[----:B------:R-:W-:Y:S01]  /*0670*/  IMAD.MOV.U32 R9, RZ, RZ, 0x4 ;  /* 0x00000004ff097424 */ /* 0x000fe200078e00ff */
[----:B------:R-:W2:Y:S01]  /*0680*/  LDG.E.CONSTANT R4, desc[UR10][R4.64] ;  /* 0x0000000a04047981 */ /* 0x000ea2000c1e9900 */
[----:B------:R-:W-:-:S04]  /*0690*/  IMAD.WIDE.U32 R6, R6, R7, UR4 ;  /* 0x0000000406067e25 */ /* 0x000fc8000f8e0007 */
[C---:B------:R-:W-:Y:S02]  /*06a0*/  VIADD R12, R8.reuse, UR9 ;  /* 0x00000009080c7c36 */ /* 0x040fe40008000000 */
[----:B------:R-:W-:Y:S01]  /*06b0*/  IMAD.WIDE.U32 R8, R8, R9, UR4 ;  /* 0x0000000408087e25 */ /* 0x000fe2000f8e0009 */
[----:B------:R-:W3:Y:S03]  /*06c0*/  LDG.E.CONSTANT R6, desc[UR10][R6.64] ;  /* 0x0000000a06067981 */ /* 0x000ee6000c1e9900 */
[C---:B------:R-:W-:Y:S02]  /*06d0*/  IMAD.WIDE.U32 R10, R12.reuse, R11, UR4 ;  /* 0x000000040c0a7e25 */ /* 0x040fe4000f8e000b */
[----:B------:R-:W4:Y:S04]  /*06e0*/  LDG.E.CONSTANT R8, desc[UR10][R8.64] ;  /* 0x0000000a08087981 */ /* 0x000f28000c1e9900 */
[----:B------:R-:W5:Y:S01]  /*06f0*/  LDG.E.CONSTANT R10, desc[UR10][R10.64] ;  /* 0x0000000a0a0a7981 */ /* 0x000f62000c1e9900 */
[----:B------:R-:W-:-:S05]  /*0700*/  VIADD R12, R12, UR9 ;  /* 0x000000090c0c7c36 */ /* 0x000fca0008000000 */
[----:B------:R-:W-:Y:S01]  /*0710*/  ISETP.GE.AND P0, PT, R12, UR13, PT ;  /* 0x0000000d0c007c0c */ /* 0x000fe2000bf06270 */
[----:B--2---:R-:W-:-:S04]  /*0720*/  FFMA R3, R4, R4, R3 ;  /* 0x0000000404037223 */ /* 0x004fc80000000003 */
[----:B---3--:R-:W-:-:S04]  /*0730*/  FFMA R3, R6, R6, R3 ;  /* 0x0000000606037223 */ /* 0x008fc80000000003 */
[----:B----4-:R-:W-:-:S04]  /*0740*/  FFMA R3, R8, R8, R3 ;  /* 0x0000000808037223 */ /* 0x010fc80000000003 */
[----:B-----5:R-:W-:Y:S01]  /*0750*/  FFMA R3, R10, R10, R3 ;  /* 0x0000000a0a037223 */ /* 0x020fe20000000003 */
[----:B------:R-:W-:Y:S06]  /*0760*/  @!P0 BRA `(.L_x_5) ;  /* 0xfffffffc00a88947 */ /* 0x000fec000383ffff */
.L_x_1:
[----:B------:R-:W-:Y:S05]  /*0770*/  BSYNC.RECONVERGENT B0 ;  /* 0x0000000000007941 */ /* 0x000fea0003800200 */
.L_x_0:
[----:B------:R-:W0:Y:S01]  /*0780*/  SHFL.BFLY PT, R4, R3, 0x10, 0x1f ;  /* 0x0e001f0003047f89 */ /* 0x000e2200000e0000 */
[----:B------:R-:W-:Y:S01]  /*0790*/  LOP3.LUT P0, RZ, R22, 0x1f, RZ, 0xc0, !PT ;  /* 0x0000001f16ff7812 */ /* 0x000fe2000780c0ff */
[----:B------:R-:W-:-:S04]  /*07a0*/  UIADD3 UR7, UPT, UPT, UR9, 0x1f, URZ ;  /* 0x0000001f09077890 */ /* 0x000fc8000fffe0ff */
[----:B------:R-:W-:-:S06]  /*07b0*/  USHF.R.U32.HI UR7, URZ, 0x5, UR7 ;  /* 0x00000005ff077899 */ /* 0x000fcc0008011607 */
[----:B------:R-:W-:Y:S02]  /*07c0*/  ISETP.GE.U32.AND P1, PT, R22, UR7, PT ;  /* 0x0000000716007c0c */ /* 0x000fe4000bf26070 */
[----:B------:R-:W1:Y:S01]  /*07d0*/  @!P0 S2R R8, SR_CgaCtaId ;  /* 0x0000000000088919 */ /* 0x000e620000008800 */
[----:B0-----:R-:W-:Y:S01]  /*07e0*/  FADD R4, R4, R3 ;  /* 0x0000000304047221 */ /* 0x001fe20000000000 */
[----:B------:R-:W-:-:S09]  /*07f0*/  @!P0 MOV R3, 0x400 ;  /* 0x0000040000038802 */ /* 0x000fd20000000f00 */
[----:B------:R-:W0:Y:S01]  /*0800*/  @!P1 S2R R10, SR_CgaCtaId ;  /* 0x00000000000a9919 */ /* 0x000e220000008800 */
[----:B------:R-:W2:Y:S01]  /*0810*/  SHFL.BFLY PT, R5, R4, 0x8, 0x1f ;  /* 0x0d001f0004057f89 */ /* 0x000ea200000e0000 */
[----:B------:R-:W-:-:S05]  /*0820*/  @!P0 VIADD R3, R3, 0x10 ;  /* 0x0000001003038836 */ /* 0x000fca0000000000 */
[----:B-1----:R-:W-:-:S04]  /*0830*/  @!P0 LEA R3, R8, R3, 0x18 ;  /* 0x0000000308038211 */ /* 0x002fc800078ec0ff */
[----:B------:R-:W-:Y:S01]  /*0840*/  @!P0 LEA.HI R3, R22, R3, RZ, 0x1d ;  /* 0x0000000316038211 */ /* 0x000fe200078fe8ff */
[----:B--2---:R-:W-:-:S05]  /*0850*/  FADD R5, R4, R5 ;  /* 0x0000000504057221 */ /* 0x004fca0000000000 */
[----:B------:R-:W1:Y:S02]  /*0860*/  SHFL.BFLY PT, R6, R5, 0x4, 0x1f ;  /* 0x0c801f0005067f89 */ /* 0x000e6400000e0000 */
[----:B-1----:R-:W-:Y:S01]  /*0870*/  FADD R6, R5, R6 ;  /* 0x0000000605067221 */ /* 0x002fe20000000000 */
[----:B------:R-:W-:-:S04]  /*0880*/  @!P1 MOV R5, 0x400 ;  /* 0x0000040000059802 */ /* 0x000fc80000000f00 */
[----:B------:R-:W1:Y:S01]  /*0890*/  SHFL.BFLY PT, R7, R6, 0x2, 0x1f ;  /* 0x0c401f0006077f89 */ /* 0x000e6200000e0000 */
[----:B------:R-:W-:-:S04]  /*08a0*/  @!P1 IADD3 R5, PT, PT, R5, 0x10, RZ ;  /* 0x0000001005059810 */ /* 0x000fc80007ffe0ff */
[----:B0-----:R-:W-:-:S05]  /*08b0*/  @!P1 LEA R5, R10, R5, 0x18 ;  /* 0x000000050a059211 */ /* 0x001fca00078ec0ff */
[----:B------:R-:W-:Y:S02]  /*08c0*/  @!P1 IMAD R5, R22, 0x4, R5 ;  /* 0x0000000416059824 */ /* 0x000fe400078e0205 */
[----:B-1----:R-:W-:-:S05]  /*08d0*/  FADD R7, R6, R7 ;  /* 0x0000000706077221 */ /* 0x002fca0000000000 */
[----:B------:R-:W0:Y:S02]  /*08e0*/  SHFL.BFLY PT, R4, R7, 0x1, 0x1f ;  /* 0x0c201f0007047f89 */ /* 0x000e2400000e0000 */
[----:B0-----:R-:W-:Y:S01]  /*08f0*/  FADD R6, R7, R4 ;  /* 0x0000000407067221 */ /* 0x001fe20000000000 */
[----:B------:R-:W-:-:S04]  /*0900*/  IMAD.MOV.U32 R4, RZ, RZ, RZ ;  /* 0x000000ffff047224 */ /* 0x000fc800078e00ff */
[----:B------:R0:W-:Y:S01]  /*0910*/  @!P0 STS [R3], R6 ;  /* 0x0000000603008388 */ /* 0x0001e20000000800 */
[----:B------:R-:W-:Y:S01]  /*0920*/  BAR.SYNC.DEFER_BLOCKING 0x0 ;  /* 0x0000000000007b1d */ /* 0x000fe20000010000 */
[----:B------:R-:W-:-:S05]  /*0930*/  ISETP.GT.U32.AND P0, PT, R22, 0x1f, PT ;  /* 0x0000001f1600780c */ /* 0x000fca0003f04070 */
[----:B------:R0:W1:Y:S08]  /*0940*/  @!P1 LDS R4, [R5] ;  /* 0x0000000005049984 */ /* 0x0000700000000800 */
[----:B0-----:R-:W-:Y:S05]  /*0950*/  @P0 BRA `(.L_x_6) ;  /* 0x0000000000980947 */ /* 0x001fea0003800000 */
[----:B------:R-:W-:-:S03]  /*0960*/  UMOV UR7, 0xffffffff ;  /* 0xffffffff00077882 */ /* 0x000fc60000000000 */
[----:B------:R-:W-:Y:S05]  /*0970*/  BRA.DIV UR7, `(.L_x_7) ;  /* 0x0000000e07fc7947 */ /* 0x000fea000b800000 */
[----:B-1----:R-:W0:Y:S02]  /*0980*/  SHFL.BFLY PT, R3, R4, 0x10, 0x1f ;  /* 0x0e001f0004037f89 */ /* 0x002e2400000e0000 */
[----:B0-----:R-:W-:-:S05]  /*0990*/  FADD R3, R3, R4 ;  /* 0x0000000403037221 */ /* 0x001fca0000000000 */
[----:B------:R-:W0:Y:S02]  /*09a0*/  SHFL.BFLY PT, R6, R3, 0x8, 0x1f ;  /* 0x0d001f0003067f89 */ /* 0x000e2400000e0000 */
[----:B0-----:R-:W-:-:S05]  /*09b0*/  FADD R6, R3, R6 ;  /* 0x0000000603067221 */ /* 0x001fca0000000000 */
[----:B------:R-:W0:Y:S02]  /*09c0*/  SHFL.BFLY PT, R5, R6, 0x4, 0x1f ;  /* 0x0c801f0006057f89 */ /* 0x000e2400000e0000 */
[----:B0-----:R-:W-:-:S05]  /*09d0*/  FADD R5, R6, R5 ;  /* 0x0000000506057221 */ /* 0x001fca0000000000 */
[----:B------:R-:W0:Y:S02]  /*09e0*/  SHFL.BFLY PT, R8, R5, 0x2, 0x1f ;  /* 0x0c401f0005087f89 */ /* 0x000e2400000e0000 */
[----:B0-----:R-:W-:-:S05]  /*09f0*/  FADD R8, R5, R8 ;  /* 0x0000000805087221 */ /* 0x001fca0000000000 */
[----:B------:R0:W1:Y:S02]  /*0a00*/  SHFL.BFLY PT, R7, R8, 0x1, 0x1f ;  /* 0x0c201f0008077f89 */ /* 0x00006400000e0000 */
.L_x_21:
[----:B------:R-:W-:Y:S01]  /*0a10*/  ISETP.NE.AND P0, PT, R22, RZ, PT ;  /* 0x000000ff1600720c */ /* 0x000fe20003f05270 */
[----:B-1----:R-:W-:-:S12]  /*0a20*/  FADD R3, R8, R7 ;  /* 0x0000000708037221 */ /* 0x002fd80000000000 */
[----:B------:R-:W-:Y:S05]  /*0a30*/  @P0 BRA `(.L_x_6) ;  /* 0x0000000000600947 */ /* 0x000fea0003800000 */
[----:B------:R-:W-:Y:S01]  /*0a40*/  I2FP.F32.S32 R4, UR13 ;  /* 0x0000000d00047c45 */ /* 0x000fe20008201400 */
[----:B------:R-:W-:Y:S03]  /*0a50*/  BSSY.RECONVERGENT B0, `(.L_x_8) ;  /* 0x000000c000007945 */ /* 0x000fe60003800200 */
[----:B------:R-:W1:Y:S08]  /*0a60*/  MUFU.RCP R5, R4 ;  /* 0x0000000400057308 */ /* 0x000e700000001000 */
[----:B------:R-:W2:Y:S01]  /*0a70*/  FCHK P0, R3, R4 ;  /* 0x0000000403007302 */ /* 0x000ea20000000000 */
[----:B-1----:R-:W-:-:S04]  /*0a80*/  FFMA R6, -R4, R5, 1 ;  /* 0x3f80000004067423 */ /* 0x002fc80000000105 */
[----:B------:R-:W-:-:S04]  /*0a90*/  FFMA R6, R5, R6, R5 ;  /* 0x0000000605067223 */ /* 0x000fc80000000005 */
[----:B------:R-:W-:-:S04]  /*0aa0*/  FFMA R5, R3, R6, RZ ;  /* 0x0000000603057223 */ /* 0x000fc800000000ff */
[----:B------:R-:W-:-:S04]  /*0ab0*/  FFMA R7, -R4, R5, R3 ;  /* 0x0000000504077223 */ /* 0x000fc80000000103 */
[----:B------:R-:W-:Y:S01]  /*0ac0*/  FFMA R5, R6, R7, R5 ;  /* 0x0000000706057223 */ /* 0x000fe20000000005 */
[----:B--2---:R-:W-:Y:S06]  /*0ad0*/  @!P0 BRA `(.L_x_9) ;  /* 0x00000000000c8947 */ /* 0x004fec0003800000 */
[----:B------:R-:W-:-:S07]  /*0ae0*/  MOV R6, 0xb00 ;  /* 0x00000b0000067802 */ /* 0x000fce0000000f00 */
[----:B0-----:R-:W-:Y:S05]  /*0af0*/  CALL.REL.NOINC `($__internal_0_$__cuda_sm3x_div_rn_noftz_f32_slowpath) ;  /* 0x0000001000287944 */ /* 0x001fea0003c00000 */
[----:B------:R-:W-:-:S07]  /*0b00*/  IMAD.MOV.U32 R5, RZ, RZ, R3 ;  /* 0x000000ffff057224 */ /* 0x000fce00078e0003 */
.L_x_9:
[----:B------:R-:W-:Y:S05]  /*0b10*/  BSYNC.RECONVERGENT B0 ;  /* 0x0000000000007941 */ /* 0x000fea0003800200 */
.L_x_8:
[----:B------:R-:W1:Y:S01]  /*0b20*/  LDCU UR7, c[0x0][0x3bc] ;  /* 0x00007780ff0777ac */ /* 0x000e620008000800 */
[----:B------:R-:W2:Y:S01]  /*0b30*/  S2UR UR8, SR_CgaCtaId ;  /* 0x00000000000879c3 */ /* 0x000ea20000008800 */
[----:B-1----:R-:W-:Y:S01]  /*0b40*/  FADD R5, R5, UR7 ;  /* 0x0000000705057e21 */ /* 0x002fe20008000000 */
[----:B------:R-:W-:-:S04]  /*0b50*/  UMOV UR7, 0x400 ;  /* 0x0000040000077882 */ /* 0x000fc80000000000 */
[----:B------:R-:W-:Y:S01]  /*0b60*/  FSETP.GEU.AND P0, PT, |R5|, 1.175494350822287508e-38, PT ;  /* 0x008000000500780b */ /* 0x000fe20003f0e200 */
[----:B--2---:R-:W-:-:S12]  /*0b70*/  ULEA UR7, UR8, UR7, 0x18 ;  /* 0x0000000708077291 */ /* 0x004fd8000f8ec0ff */
[----:B------:R-:W-:-:S04]  /*0b80*/  @!P0 FMUL R5, R5, 16777216 ;  /* 0x4b80000005058820 */ /* 0x000fc80000400000 */
[----:B------:R-:W1:Y:S02]  /*0b90*/  MUFU.RSQ R3, R5 ;  /* 0x0000000500037308 */ /* 0x000e640000001400 */
[----:B-1----:R-:W-:-:S05]  /*0ba0*/  @!P0 FMUL R3, R3, 4096 ;  /* 0x4580000003038820 */ /* 0x002fca0000400000 */
[----:B------:R2:W-:Y:S02]  /*0bb0*/  STS [UR7], R3 ;  /* 0x00000003ff007988 */ /* 0x0005e40008000807 */
.L_x_6:
[----:B--2---:R-:W2:Y:S01]  /*0bc0*/  LDC R3, c[0x0][0x3b8] ;  /* 0x0000ee00ff037b82 */ /* 0x004ea20000000800 */
[----:B------:R-:W-:Y:S07]  /*0bd0*/  WARPSYNC.ALL ;  /* 0x0000000000007948 */ /* 0x000fee0003800000 */
[----:B------:R-:W-:Y:S01]  /*0be0*/  BAR.SYNC.DEFER_BLOCKING 0x0 ;  /* 0x0000000000007b1d */ /* 0x000fe20000010000 */
[----:B--2---:R-:W-:-:S13]  /*0bf0*/  ISETP.GE.AND P0, PT, R22, R3, PT ;  /* 0x000000031600720c */ /* 0x004fda0003f06270 */
[----:B------:R-:W-:Y:S05]  /*0c00*/  @P0 EXIT ;  /* 0x000000000000094d */ /* 0x000fea0003800000 */
[----:B0-----:R-:W0:Y:S01]  /*0c10*/  I2F.U32.RP R8, UR9 ;  /* 0x0000000900087d06 */ /* 0x001e220008209000 */
[----:B------:R-:W-:Y:S01]  /*0c20*/  VIADD R6, R22, UR9 ;  /* 0x0000000916067c36 */ /* 0x000fe20008000000 */
[----:B------:R-:W-:Y:S01]  /*0c30*/  ISETP.NE.U32.AND P2, PT, RZ, UR9, PT ;  /* 0x00000009ff007c0c */ /* 0x000fe2000bf45070 */
[----:B------:R-:W2:Y:S01]  /*0c40*/  S2UR UR8, SR_CgaCtaId ;  /* 0x00000000000879c3 */ /* 0x000ea20000008800 */
[----:B------:R-:W-:Y:S01]  /*0c50*/  UMOV UR7, 0x400 ;  /* 0x0000040000077882 */ /* 0x000fe20000000000 */
[----:B------:R-:W3:Y:S01]  /*0c60*/  LDCU.64 UR22, c[0x0][0x390] ;  /* 0x00007200ff1677ac */ /* 0x000ee20008000a00 */
[CC--:B------:R-:W-:Y:S01]  /*0c70*/  ISETP.GE.U32.AND P0, PT, R6.reuse, R3.reuse, PT ;  /* 0x000000030600720c */ /* 0x0c0fe20003f06070 */
[----:B------:R-:W-:Y:S01]  /*0c80*/  BSSY.RECONVERGENT B0, `(.L_x_10) ;  /* 0x000004f000007945 */ /* 0x000fe20003800200 */
[----:B------:R-:W-:Y:S02]  /*0c90*/  VIMNMX.U32 R7, PT, PT, R6, R3, !PT ;  /* 0x0000000306077248 */ /* 0x000fe40007fe0000 */
[----:B------:R-:W-:-:S04]  /*0ca0*/  SEL R12, RZ, 0x1, P0 ;  /* 0x00000001ff0c7807 */ /* 0x000fc80000000000 */
[----:B------:R-:W-:Y:S01]  /*0cb0*/  IADD3 R7, PT, PT, R7, -R6, -R12 ;  /* 0x8000000607077210 */ /* 0x000fe20007ffe80c */
[----:B0-----:R-:W1:Y:S01]  /*0cc0*/  MUFU.RCP R8, R8 ;  /* 0x0000000800087308 */ /* 0x001e620000001000 */
[----:B--2---:R-:W-:Y:S01]  /*0cd0*/  ULEA UR7, UR8, UR7, 0x18 ;  /* 0x0000000708077291 */ /* 0x004fe2000f8ec0ff */
[----:B-1----:R-:W-:-:S06]  /*0ce0*/  IADD3 R4, PT, PT, R8, 0xffffffe, RZ ;  /* 0x0ffffffe08047810 */ /* 0x002fcc0007ffe0ff */
[----:B------:R0:W1:Y:S02]  /*0cf0*/  F2I.FTZ.U32.TRUNC.NTZ R5, R4 ;  /* 0x0000000400057305 */ /* 0x000064000021f000 */
[----:B0-----:R-:W-:Y:S02]  /*0d00*/  IMAD.MOV.U32 R4, RZ, RZ, RZ ;  /* 0x000000ffff047224 */ /* 0x001fe400078e00ff */
[----:B-1----:R-:W-:-:S04]  /*0d10*/  IMAD.MOV R9, RZ, RZ, -R5 ;  /* 0x000000ffff097224 */ /* 0x002fc800078e0a05 */
[----:B------:R-:W-:-:S04]  /*0d20*/  IMAD R9, R9, UR9, RZ ;  /* 0x0000000909097c24 */ /* 0x000fc8000f8e02ff */
[----:B------:R-:W-:-:S06]  /*0d30*/  IMAD.HI.U32 R8, R5, R9, R4 ;  /* 0x0000000905087227 */ /* 0x000fcc00078e0004 */
[----:B------:R-:W-:-:S05]  /*0d40*/  IMAD.HI.U32 R5, R8, R7, RZ ;  /* 0x0000000708057227 */ /* 0x000fca00078e00ff */
[----:B------:R-:W-:-:S05]  /*0d50*/  IADD3 R4, PT, PT, -R5, RZ, RZ ;  /* 0x000000ff05047210 */ /* 0x000fca0007ffe1ff */
[----:B------:R-:W-:-:S05]  /*0d60*/  IMAD R4, R4, UR9, R7 ;  /* 0x0000000904047c24 */ /* 0x000fca000f8e0207 */
[----:B------:R-:W-:-:S13]  /*0d70*/  ISETP.GE.U32.AND P0, PT, R4, UR9, PT ;  /* 0x0000000904007c0c */ /* 0x000fda000bf06070 */
[----:B------:R-:W-:Y:S02]  /*0d80*/  @P0 VIADD R4, R4, -UR9 ;  /* 0x8000000904040c36 */ /* 0x000fe40008000000 */
[----:B------:R-:W-:-:S03]  /*0d90*/  @P0 VIADD R5, R5, 0x1 ;  /* 0x0000000105050836 */ /* 0x000fc60000000000 */
[----:B------:R-:W-:Y:S02]  /*0da0*/  ISETP.GE.U32.AND P1, PT, R4, UR9, PT ;  /* 0x0000000904007c0c */ /* 0x000fe4000bf26070 */
[----:B------:R-:W0:Y:S11]  /*0db0*/  LDS R4, [UR7] ;  /* 0x00000007ff047984 */ /* 0x000e360008000800 */
[----:B------:R-:W-:Y:S01]  /*0dc0*/  @P1 VIADD R5, R5, 0x1 ;  /* 0x0000000105051836 */ /* 0x000fe20000000000 */
[----:B------:R-:W-:-:S04]  /*0dd0*/  @!P2 LOP3.LUT R5, RZ, UR9, RZ, 0x33, !PT ;  /* 0x00000009ff05ac12 */ /* 0x000fc8000f8e33ff */
[----:B------:R-:W-:-:S04]  /*0de0*/  IADD3 R12, PT, PT, R12, R5, RZ ;  /* 0x000000050c0c7210 */ /* 0x000fc80007ffe0ff */
[----:B------:R-:W-:-:S04]  /*0df0*/  LOP3.LUT R5, R12, 0x3, RZ, 0xc0, !PT ;  /* 0x000000030c057812 */ /* 0x000fc800078ec0ff */
[----:B------:R-:W-:-:S13]  /*0e00*/  ISETP.NE.AND P0, PT, R5, 0x3, PT ;  /* 0x000000030500780c */ /* 0x000fda0003f05270 */
[----:B---3--:R-:W-:Y:S05]  /*0e10*/  @!P0 BRA `(.L_x_11) ;  /* 0x0000000000d48947 */ /* 0x008fea0003800000 */
[----:B------:R-:W1:Y:S01]  /*0e20*/  S2R R6, SR_TID.X ;  /* 0x0000000000067919 */ /* 0x000e620000002100 */
[----:B------:R-:W2:Y:S01]  /*0e30*/  LDCU.64 UR20, c[0x0][0x380] ;  /* 0x00007000ff1477ac */ /* 0x000ea20008000a00 */
[----:B------:R-:W-:Y:S01]  /*0e40*/  IMAD.U32 R20, RZ, RZ, UR6 ;  /* 0x00000006ff147e24 */ /* 0x000fe2000f8e00ff */
[----:B------:R-:W-:Y:S01]  /*0e50*/  SHF.L.U32 R16, R0, 0x2, RZ ;  /* 0x0000000200107819 */ /* 0x000fe200000006ff */
[----:B------:R-:W-:Y:S01]  /*0e60*/  VIADD R5, R12, 0x1 ;  /* 0x000000010c057836 */ /* 0x000fe20000000000 */
[----:B------:R-:W3:Y:S01]  /*0e70*/  LDCU.128 UR16, c[0x0][0x3a0] ;  /* 0x00007400ff1077ac */ /* 0x000ee20008000c00 */
[----:B------:R-:W-:Y:S01]  /*0e80*/  IMAD.U32 R19, RZ, RZ, UR6 ;  /* 0x00000006ff137e24 */ /* 0x000fe2000f8e00ff */
[----:B------:R-:W-:Y:S01]  /*0e90*/  SHF.L.U64.HI R13, R0, 0x2, R2 ;  /* 0x00000002000d7819 */ /* 0x000fe20000010202 */
[----:B------:R-:W-:Y:S01]  /*0ea0*/  IMAD.U32 R8, RZ, RZ, UR12 ;  /* 0x0000000cff087e24 */ /* 0x000fe2000f8e00ff */
[----:B------:R-:W4:Y:S01]  /*0eb0*/  LDCU.64 UR14, c[0x0][0x398] ;  /* 0x00007300ff0e77ac */ /* 0x000f220008000a00 */
[----:B------:R-:W-:Y:S01]  /*0ec0*/  LOP3.LUT R5, R5, 0x3, RZ, 0xc0, !PT ;  /* 0x0000000305057812 */ /* 0x000fe200078ec0ff */
[----:B------:R-:W-:Y:S01]  /*0ed0*/  BSSY.RECONVERGENT B1, `(.L_x_12) ;  /* 0x0000028000017945 */ /* 0x000fe20003800200 */
[----:B------:R-:W-:Y:S01]  /*0ee0*/  IMAD.WIDE.U32 R22, R22, 0x4, RZ ;  /* 0x0000000416167825 */ /* 0x000fe200078e00ff */
[----:B--2---:R-:W-:-:S04]  /*0ef0*/  LEA R20, P0, R20, UR20, 0x2 ;  /* 0x0000001414147c11 */ /* 0x004fc8000f8010ff */
[----:B------:R-:W-:Y:S02]  /*0f00*/  LEA.HI.X R19, R19, UR21, R8, 0x2, P0 ;  /* 0x0000001513137c11 */ /* 0x000fe400080f1408 */
[C---:B---3--:R-:W-:Y:S02]  /*0f10*/  IADD3 R18, P1, PT, R16.reuse, UR16, RZ ;  /* 0x0000001010127c10 */ /* 0x048fe4000ff3e0ff */
[C---:B------:R-:W-:Y:S02]  /*0f20*/  IADD3 R17, P2, PT, R16.reuse, UR18, RZ ;  /* 0x0000001210117c10 */ /* 0x040fe4000ff5e0ff */
[----:B----4-:R-:W-:Y:S02]  /*0f30*/  IADD3 R16, P0, PT, R16, UR14, RZ ;  /* 0x0000000e10107c10 */ /* 0x010fe4000ff1e0ff */
[----:B------:R-:W-:Y:S01]  /*0f40*/  IADD3.X R15, PT, PT, R13, UR17, RZ, P1, !PT ;  /* 0x000000110d0f7c10 */ /* 0x000fe20008ffe4ff */
[----:B-1----:R-:W-:Y:S01]  /*0f50*/  IMAD R21, R5, UR9, R6 ;  /* 0x0000000905157c24 */ /* 0x002fe2000f8e0206 */
[C---:B------:R-:W-:Y:S01]  /*0f60*/  IADD3.X R14, PT, PT, R13.reuse, UR19, RZ, P2, !PT ;  /* 0x000000130d0e7c10 */ /* 0x040fe200097fe4ff */
[----:B------:R-:W-:Y:S01]  /*0f70*/  IMAD.MOV R5, RZ, RZ, -R5 ;  /* 0x000000ffff057224 */ /* 0x000fe200078e0a05 */
[----:B------:R-:W-:-:S07]  /*0f80*/  IADD3.X R13, PT, PT, R13, UR15, RZ, P0, !PT ;  /* 0x0000000f0d0d7c10 */ /* 0x000fce00087fe4ff */
.L_x_13:
[C---:B------:R-:W-:Y:S02]  /*0f90*/  IADD3 R10, P0, PT, R22.reuse, UR4, RZ ;  /* 0x00000004160a7c10 */ /* 0x040fe4000ff1e0ff */
[C---:B------:R-:W-:Y:S02]  /*0fa0*/  IADD3 R8, P1, PT, R22.reuse, UR22, RZ ;  /* 0x0000001616087c10 */ /* 0x040fe4000ff3e0ff */
[C---:B------:R-:W-:Y:S02]  /*0fb0*/  IADD3.X R11, PT, PT, R23.reuse, UR5, RZ, P0, !PT ;  /* 0x00000005170b7c10 */ /* 0x040fe400087fe4ff */
[----:B------:R-:W-:Y:S02]  /*0fc0*/  IADD3 R6, P0, PT, R22, R16, RZ ;  /* 0x0000001016067210 */ /* 0x000fe40007f1e0ff */
[C---:B------:R-:W-:Y:S01]  /*0fd0*/  IADD3.X R9, PT, PT, R23.reuse, UR23, RZ, P1, !PT ;  /* 0x0000001717097c10 */ /* 0x040fe20008ffe4ff */
[----:B------:R1:W0:Y:S02]  /*0fe0*/  LDG.E.CONSTANT R25, desc[UR10][R10.64] ;  /* 0x0000000a0a197981 */ /* 0x000224000c1e9900 */
[----:B------:R-:W-:-:S02]  /*0ff0*/  IMAD.X R7, R23, 0x1, R13, P0 ;  /* 0x0000000117077824 */ /* 0x000fc400000e060d */
[----:B------:R2:W3:Y:S04]  /*1000*/  LDG.E.CONSTANT R24, desc[UR10][R8.64] ;  /* 0x0000000a08187981 */ /* 0x0004e8000c1e9900 */
[----:B------:R-:W4:Y:S01]  /*1010*/  LDG.E.CONSTANT R6, desc[UR10][R6.64] ;  /* 0x0000000a06067981 */ /* 0x000f22000c1e9900 */
[C---:B-1----:R-:W-:Y:S02]  /*1020*/  IADD3 R10, P1, PT, R22.reuse, R18, RZ ;  /* 0x00000012160a7210 */ /* 0x042fe40007f3e0ff */
[----:B--2---:R-:W-:Y:S02]  /*1030*/  IADD3 R8, P0, PT, R22, R17, RZ ;  /* 0x0000001116087210 */ /* 0x004fe40007f1e0ff */
[----:B------:R-:W-:-:S03]  /*1040*/  IADD3.X R11, PT, PT, R23, R15, RZ, P1, !PT ;  /* 0x0000000f170b7210 */ /* 0x000fc60000ffe4ff */
[----:B------:R-:W-:Y:S02]  /*1050*/  IMAD.X R9, R23, 0x1, R14, P0 ;  /* 0x0000000117097824 */ /* 0x000fe400000e060e */
[----:B------:R-:W2:Y:S04]  /*1060*/  LDG.E.CONSTANT R26, desc[UR10][R10.64] ;  /* 0x0000000a0a1a7981 */ /* 0x000ea8000c1e9900 */
[----:B------:R1:W5:Y:S01]  /*1070*/  LDG.E.CONSTANT R27, desc[UR10][R8.64] ;  /* 0x0000000a081b7981 */ /* 0x000362000c1e9900 */
[----:B------:R-:W-:Y:S01]  /*1080*/  VIADD R5, R5, 0x1 ;  /* 0x0000000105057836 */ /* 0x000fe20000000000 */
[----:B-1----:R-:W-:Y:S01]  /*1090*/  MOV R9, UR9 ;  /* 0x0000000900097c02 */ /* 0x002fe20008000f00 */
[----:B0-----:R-:W-:-:S04]  /*10a0*/  FMUL R25, R4, R25 ;  /* 0x0000001904197220 */ /* 0x001fc80000400000 */
[----:B---3--:R-:W-:Y:S01]  /*10b0*/  FMUL R25, R24, R25 ;  /* 0x0000001918197220 */ /* 0x008fe20000400000 */
[----:B----4-:R-:W-:Y:S01]  /*10c0*/  FADD R24, R6, 1 ;  /* 0x3f80000006187421 */ /* 0x010fe20000000000 */
[----:B------:R-:W-:-:S05]  /*10d0*/  IADD3 R6, P0, PT, R22, R20, RZ ;  /* 0x0000001416067210 */ /* 0x000fca0007f1e0ff */
[----:B------:R-:W-:Y:S02]  /*10e0*/  IMAD.X R7, R23, 0x1, R19, P0 ;  /* 0x0000000117077824 */ /* 0x000fe400000e0613 */
[----:B--2---:R-:W-:-:S04]  /*10f0*/  FFMA R24, R25, R24, R26 ;  /* 0x0000001819187223 */ /* 0x004fc8000000001a */
[----:B-----5:R-:W-:-:S05]  /*1100*/  FMUL R27, R27, R24 ;  /* 0x000000181b1b7220 */ /* 0x020fca0000400000 */
[----:B------:R1:W-:Y:S01]  /*1110*/  STG.E desc[UR10][R6.64], R27 ;  /* 0x0000001b06007986 */ /* 0x0003e2000c10190a */
[----:B------:R-:W-:Y:S01]  /*1120*/  ISETP.NE.AND P0, PT, R5, RZ, PT ;  /* 0x000000ff0500720c */ /* 0x000fe20003f05270 */
[----:B------:R-:W-:-:S12]  /*1130*/  IMAD.WIDE.U32 R22, R9, 0x4, R22 ;  /* 0x0000000409167825 */ /* 0x000fd800078e0016 */
[----:B-1----:R-:W-:Y:S05]  /*1140*/  @P0 BRA `(.L_x_13) ;  /* 0xfffffffc00900947 */ /* 0x002fea000383ffff */
[----:B------:R-:W-:Y:S05]  /*1150*/  BSYNC.RECONVERGENT B1 ;  /* 0x0000000000017941 */ /* 0x000fea0003800200 */
.L_x_12:
[----:B------:R-:W-:-:S07]  /*1160*/  IMAD.MOV.U32 R22, RZ, RZ, R21 ;  /* 0x000000ffff167224 */ /* 0x000fce00078e0015 */
.L_x_11:
[----:B------:R-:W-:Y:S05]  /*1170*/  BSYNC.RECONVERGENT B0 ;  /* 0x0000000000007941 */ /* 0x000fea0003800200 */
.L_x_10:
[----:B------:R-:W1:Y:S01]  /*1180*/  LDC.64 R14, c[0x0][0x390] ;  /* 0x0000e400ff0e7b82 */ /* 0x000e620000000a00 */
[----:B------:R-:W-:Y:S01]  /*1190*/  ISETP.GE.U32.AND P0, PT, R12, 0x3, PT ;  /* 0x000000030c00780c */ /* 0x000fe20003f06070 */
[----:B------:R-:W2:Y:S01]  /*11a0*/  LDCU.64 UR14, c[0x0][0x398] ;  /* 0x00007300ff0e77ac */ /* 0x000ea20008000a00 */
[----:B------:R-:W3:Y:S01]  /*11b0*/  LDCU.64 UR20, c[0x0][0x380] ;  /* 0x00007000ff1477ac */ /* 0x000ee20008000a00 */
[----:B------:R-:W4:Y:S10]  /*11c0*/  LDCU.128 UR16, c[0x0][0x3a0] ;  /* 0x00007400ff1077ac */ /* 0x000f340008000c00 */
[----:B--234-:R-:W-:Y:S05]  /*11d0*/  @!P0 EXIT ;  /* 0x000000000000894d */ /* 0x01cfea0003800000 */
[----:B------:R-:W-:Y:S01]  /*11e0*/  BSSY.RECONVERGENT B0, `(.L_x_14) ;  /* 0x0000077000007945 */ /* 0x000fe20003800200 */
.L_x_15:
[----:B------:R-:W-:Y:S01]  /*11f0*/  IADD3 R6, P0, PT, R0, R22, RZ ;  /* 0x0000001600067210 */ /* 0x000fe20007f1e0ff */
[----:B------:R-:W-:Y:S02]  /*1200*/  IMAD.MOV.U32 R11, RZ, RZ, 0x4 ;  /* 0x00000004ff0b7424 */ /* 0x000fe400078e00ff */
[----:B-1----:R-:W-:Y:S01]  /*1210*/  IMAD.WIDE.U32 R28, R22, 0x4, R14 ;  /* 0x00000004161c7825 */ /* 0x002fe200078e000e */
[----:B------:R-:W-:-:S03]  /*1220*/  SHF.L.U32 R12, R6, 0x2, RZ ;  /* 0x00000002060c7819 */ /* 0x000fc600000006ff */
[----:B------:R-:W-:Y:S01]  /*1230*/  IMAD.X R5, RZ, RZ, R2, P0 ;  /* 0x000000ffff057224 */ /* 0x000fe200000e0602 */
[----:B------:R-:W-:Y:S01]  /*1240*/  IADD3 R18, P0, PT, R12, UR14, RZ ;  /* 0x0000000e0c127c10 */ /* 0x000fe2000ff1e0ff */
[----:B------:R-:W-:Y:S01]  /*1250*/  IMAD.WIDE.U32 R10, R22, R11, UR4 ;  /* 0x00000004160a7e25 */ /* 0x000fe2000f8e000b */
[----:B------:R-:W-:Y:S01]  /*1260*/  IADD3 R8, P1, PT, R12, UR16, RZ ;  /* 0x000000100c087c10 */ /* 0x000fe2000ff3e0ff */
[----:B------:R-:W2:Y:S01]  /*1270*/  LDG.E.CONSTANT R16, desc[UR10][R28.64] ;  /* 0x0000000a1c107981 */ /* 0x000ea2000c1e9900 */
[----:B------:R-:W-:-:S03]  /*1280*/  SHF.L.U64.HI R6, R6, 0x2, R5 ;  /* 0x0000000206067819 */ /* 0x000fc60000010205 */
[----:B------:R-:W0:Y:S01]  /*1290*/  LDG.E.CONSTANT R25, desc[UR10][R10.64] ;  /* 0x0000000a0a197981 */ /* 0x000e22000c1e9900 */
[C---:B------:R-:W-:Y:S02]  /*12a0*/  IADD3.X R19, PT, PT, R6.reuse, UR15, RZ, P0, !PT ;  /* 0x0000000f06137c10 */ /* 0x040fe400087fe4ff */
[----:B------:R-:W-:-:S03]  /*12b0*/  IADD3.X R9, PT, PT, R6, UR17, RZ, P1, !PT ;  /* 0x0000001106097c10 */ /* 0x000fc60008ffe4ff */
[----:B------:R1:W3:Y:S04]  /*12c0*/  LDG.E.CONSTANT R17, desc[UR10][R18.64] ;  /* 0x0000000a12117981 */ /* 0x0002e8000c1e9900 */
[----:B------:R4:W5:Y:S01]  /*12d0*/  LDG.E.CONSTANT R20, desc[UR10][R8.64] ;  /* 0x0000000a08147981 */ /* 0x000962000c1e9900 */
[----:B------:R-:W-:-:S05]  /*12e0*/  VIADD R5, R22, UR9 ;  /* 0x0000000916057c36 */ /* 0x000fca0008000000 */
[----:B------:R-:W-:Y:S01]  /*12f0*/  IADD3 R7, P1, PT, R0, R5, RZ ;  /* 0x0000000500077210 */ /* 0x000fe20007f3e0ff */
[----:B------:R-:W-:Y:S01]  /*1300*/  IMAD.MOV.U32 R26, RZ, RZ, 0x4 ;  /* 0x00000004ff1a7424 */ /* 0x000fe200078e00ff */
[----:B------:R-:W-:Y:S02]  /*1310*/  IADD3 R12, P0, PT, R12, UR18, RZ ;  /* 0x000000120c0c7c10 */ /* 0x000fe4000ff1e0ff */
[----:B-1----:R-:W-:Y:S01]  /*1320*/  SHF.L.U32 R18, R7, 0x2, RZ ;  /* 0x0000000207127819 */ /* 0x002fe200000006ff */
[----:B------:R-:W-:Y:S01]  /*1330*/  IMAD.X R24, RZ, RZ, R2, P1 ;  /* 0x000000ffff187224 */ /* 0x000fe200008e0602 */
[----:B------:R-:W-:Y:S01]  /*1340*/  IADD3.X R13, PT, PT, R6, UR19, RZ, P0, !PT ;  /* 0x00000013060d7c10 */ /* 0x000fe200087fe4ff */
[----:B------:R-:W-:Y:S01]  /*1350*/  IMAD.WIDE.U32 R26, R5, R26, UR4 ;  /* 0x00000004051a7e25 */ /* 0x000fe2000f8e001a */
[----:B------:R-:W-:Y:S02]  /*1360*/  IADD3 R6, P0, PT, R18, UR14, RZ ;  /* 0x0000000e12067c10 */ /* 0x000fe4000ff1e0ff */
[----:B------:R-:W-:-:S02]  /*1370*/  SHF.L.U64.HI R19, R7, 0x2, R24 ;  /* 0x0000000207137819 */ /* 0x000fc40000010218 */
[----:B----4-:R-:W-:Y:S01]  /*1380*/  IADD3 R8, P1, PT, R18, UR16, RZ ;  /* 0x0000001012087c10 */ /* 0x010fe2000ff3e0ff */
[----:B------:R-:W-:Y:S01]  /*1390*/  IMAD.WIDE.U32 R10, R5, 0x4, R14 ;  /* 0x00000004050a7825 */ /* 0x000fe200078e000e */
[C---:B------:R-:W-:Y:S01]  /*13a0*/  IADD3.X R7, PT, PT, R19.reuse, UR15, RZ, P0, !PT ;  /* 0x0000000f13077c10 */ /* 0x040fe200087fe4ff */
[----:B------:R1:W4:Y:S01]  /*13b0*/  LDG.E.CONSTANT R21, desc[UR10][R26.64] ;  /* 0x0000000a1a157981 */ /* 0x000322000c1e9900 */
[----:B------:R-:W-:-:S03]  /*13c0*/  IADD3.X R9, PT, PT, R19, UR17, RZ, P1, !PT ;  /* 0x0000001113097c10 */ /* 0x000fc60008ffe4ff */
[----:B------:R-:W4:Y:S04]  /*13d0*/  LDG.E.CONSTANT R24, desc[UR10][R12.64] ;  /* 0x0000000a0c187981 */ /* 0x000f28000c1e9900 */
[----:B------:R-:W4:Y:S01]  /*13e0*/  LDG.E.CONSTANT R23, desc[UR10][R10.64] ;  /* 0x0000000a0a177981 */ /* 0x000f22000c1e9900 */
[----:B-1----:R-:W-:-:S03]  /*13f0*/  IMAD.MOV.U32 R27, RZ, RZ, 0x4 ;  /* 0x00000004ff1b7424 */ /* 0x002fc600078e00ff */
[----:B------:R-:W4:Y:S04]  /*1400*/  LDG.E.CONSTANT R6, desc[UR10][R6.64] ;  /* 0x0000000a06067981 */ /* 0x000f28000c1e9900 */
[----:B------:R1:W4:Y:S02]  /*1410*/  LDG.E.CONSTANT R7, desc[UR10][R8.64] ;  /* 0x0000000a08077981 */ /* 0x000324000c1e9900 */
[----:B-1----:R-:W-:-:S04]  /*1420*/  VIADD R8, R5, UR9 ;  /* 0x0000000905087c36 */ /* 0x002fc80008000000 */
[----:B------:R-:W-:-:S04]  /*1430*/  IMAD.WIDE.U32 R12, R8, R27, UR4 ;  /* 0x00000004080c7e25 */ /* 0x000fc8000f8e001b */
[----:B------:R-:W-:Y:S01]  /*1440*/  IMAD.WIDE.U32 R10, R8, 0x4, R14 ;  /* 0x00000004080a7825 */ /* 0x000fe200078e000e */
[----:B------:R1:W4:Y:S05]  /*1450*/  LDG.E.CONSTANT R9, desc[UR10][R12.64] ;  /* 0x0000000a0c097981 */ /* 0x00032a000c1e9900 */
[----:B------:R-:W4:Y:S01]  /*1460*/  LDG.E.CONSTANT R10, desc[UR10][R10.64] ;  /* 0x0000000a0a0a7981 */ /* 0x000f22000c1e9900 */
[----:B------:R-:W-:-:S05]  /*1470*/  IADD3 R26, P0, PT, R0, R8, RZ ;  /* 0x00000008001a7210 */ /* 0x000fca0007f1e0ff */
[----:B------:R-:W-:Y:S01]  /*1480*/  IMAD.X R29, RZ, RZ, R2, P0 ;  /* 0x000000ffff1d7224 */ /* 0x000fe200000e0602 */
[----:B------:R-:W-:Y:S02]  /*1490*/  IADD3 R18, P0, PT, R18, UR18, RZ ;  /* 0x0000001212127c10 */ /* 0x000fe4000ff1e0ff */
[----:B-1----:R-:W-:Y:S02]  /*14a0*/  SHF.L.U32 R13, R26, 0x2, RZ ;  /* 0x000000021a0d7819 */ /* 0x002fe400000006ff */
[----:B------:R-:W-:-:S05]  /*14b0*/  IADD3.X R19, PT, PT, R19, UR19, RZ, P0, !PT ;  /* 0x0000001313137c10 */ /* 0x000fca00087fe4ff */
[----:B------:R1:W4:Y:S01]  /*14c0*/  LDG.E.CONSTANT R11, desc[UR10][R18.64] ;  /* 0x0000000a120b7981 */ /* 0x000322000c1e9900 */
[----:B------:R-:W-:Y:S01]  /*14d0*/  IADD3 R12, P1, PT, R13, UR16, RZ ;  /* 0x000000100d0c7c10 */ /* 0x000fe2000ff3e0ff */
[----:B0-----:R-:W-:Y:S01]  /*14e0*/  FMUL R27, R4, R25 ;  /* 0x00000019041b7220 */ /* 0x001fe20000400000 */
[----:B------:R-:W-:-:S03]  /*14f0*/  SHF.L.U64.HI R25, R26, 0x2, R29 ;  /* 0x000000021a197819 */ /* 0x000fc6000001021d */
[----:B--2---:R-:W-:Y:S01]  /*1500*/  FMUL R27, R16, R27 ;  /* 0x0000001b101b7220 */ /* 0x004fe20000400000 */
[----:B------:R-:W-:Y:S01]  /*1510*/  IADD3 R16, P0, PT, R13, UR14, RZ ;  /* 0x0000000e0d107c10 */ /* 0x000fe2000ff1e0ff */
[----:B---3--:R-:W-:-:S04]  /*1520*/  FADD R17, R17, 1 ;  /* 0x3f80000011117421 */ /* 0x008fc80000000000 */
[----:B-----5:R-:W-:Y:S01]  /*1530*/  FFMA R20, R27, R17, R20 ;  /* 0x000000111b147223 */ /* 0x020fe20000000014 */
[----:B------:R-:W-:Y:S02]  /*1540*/  IADD3.X R17, PT, PT, R25, UR15, RZ, P0, !PT ;  /* 0x0000000f19117c10 */ /* 0x000fe400087fe4ff */
[----:B-1----:R-:W-:-:S04]  /*1550*/  IADD3 R18, P0, PT, R13, UR18, RZ ;  /* 0x000000120d127c10 */ /* 0x002fc8000ff1e0ff */
[----:B------:R0:W2:Y:S01]  /*1560*/  LDG.E.CONSTANT R17, desc[UR10][R16.64] ;  /* 0x0000000a10117981 */ /* 0x0000a2000c1e9900 */
[C---:B------:R-:W-:Y:S02]  /*1570*/  IADD3.X R19, PT, PT, R25.reuse, UR19, RZ, P0, !PT ;  /* 0x0000001319137c10 */ /* 0x040fe400087fe4ff */
[----:B------:R-:W-:-:S04]  /*1580*/  IADD3.X R13, PT, PT, R25, UR17, RZ, P1, !PT ;  /* 0x00000011190d7c10 */ /* 0x000fc80008ffe4ff */
[----:B------:R1:W3:Y:S01]  /*1590*/  LDG.E.CONSTANT R19, desc[UR10][R18.64] ;  /* 0x0000000a12137981 */ /* 0x0002e2000c1e9900 */
[----:B0-----:R-:W-:-:S03]  /*15a0*/  VIADD R16, R8, UR9 ;  /* 0x0000000908107c36 */ /* 0x001fc60008000000 */
[----:B------:R0:W5:Y:S02]  /*15b0*/  LDG.E.CONSTANT R25, desc[UR10][R12.64] ;  /* 0x0000000a0c197981 */ /* 0x000164000c1e9900 */
[----:B------:R-:W-:-:S05]  /*15c0*/  IADD3 R27, P0, PT, R0, R16, RZ ;  /* 0x00000010001b7210 */ /* 0x000fca0007f1e0ff */
[----:B------:R-:W-:Y:S02]  /*15d0*/  IMAD.X R28, RZ, RZ, R2, P0 ;  /* 0x000000ffff1c7224 */ /* 0x000fe400000e0602 */
[----:B------:R-:W-:-:S03]  /*15e0*/  IMAD.SHL.U32 R26, R27, 0x4, RZ ;  /* 0x000000041b1a7824 */ /* 0x000fc600078e00ff */
[----:B-1----:R-:W-:Y:S02]  /*15f0*/  SHF.L.U64.HI R18, R27, 0x2, R28 ;  /* 0x000000021b127819 */ /* 0x002fe4000001021c */
[----:B0-----:R-:W-:Y:S01]  /*1600*/  IADD3 R12, P0, PT, R26, UR14, RZ ;  /* 0x0000000e1a0c7c10 */ /* 0x001fe2000ff1e0ff */
[----:B----4-:R-:W-:-:S03]  /*1610*/  FMUL R28, R4, R21 ;  /* 0x00000015041c7220 */ /* 0x010fc60000400000 */
[----:B------:R-:W-:Y:S02]  /*1620*/  IADD3.X R13, PT, PT, R18, UR15, RZ, P0, !PT ;  /* 0x0000000f120d7c10 */ /* 0x000fe400087fe4ff */
[----:B------:R-:W-:Y:S01]  /*1630*/  IADD3 R22, P0, PT, R22, UR6, RZ ;  /* 0x0000000616167c10 */ /* 0x000fe2000ff1e0ff */
[----:B------:R-:W-:Y:S01]  /*1640*/  FMUL R24, R24, R20 ;  /* 0x0000001418187220 */ /* 0x000fe20000400000 */
[----:B------:R-:W-:Y:S01]  /*1650*/  FMUL R28, R23, R28 ;  /* 0x0000001c171c7220 */ /* 0x000fe20000400000 */
[----:B------:R0:W4:Y:S01]  /*1660*/  LDG.E.CONSTANT R27, desc[UR10][R12.64] ;  /* 0x0000000a0c1b7981 */ /* 0x000122000c1e9900 */
[----:B------:R-:W-:Y:S01]  /*1670*/  IADD3.X R21, PT, PT, RZ, UR12, RZ, P0, !PT ;  /* 0x0000000cff157c10 */ /* 0x000fe200087fe4ff */
[----:B------:R-:W-:Y:S01]  /*1680*/  FADD R6, R6, 1 ;  /* 0x3f80000006067421 */ /* 0x000fe20000000000 */
[----:B------:R-:W-:-:S03]  /*1690*/  IADD3 R20, P1, PT, R5, UR6, RZ ;  /* 0x0000000605147c10 */ /* 0x000fc6000ff3e0ff */
[----:B------:R-:W-:Y:S01]  /*16a0*/  FFMA R5, R28, R6, R7 ;  /* 0x000000061c057223 */ /* 0x000fe20000000007 */
[----:B0-----:R-:W-:Y:S01]  /*16b0*/  LEA R12, P0, R22, UR20, 0x2 ;  /* 0x00000014160c7c11 */ /* 0x001fe2000f8010ff */
[----:B------:R-:W-:-:S03]  /*16c0*/  IMAD.X R7, RZ, RZ, UR12, P1 ;  /* 0x0000000cff077e24 */ /* 0x000fc600088e06ff */
[----:B------:R-:W-:Y:S01]  /*16d0*/  LEA.HI.X R13, R22, UR21, R21, 0x2, P0 ;  /* 0x00000015160d7c11 */ /* 0x000fe200080f1415 */
[----:B------:R-:W-:Y:S01]  /*16e0*/  IMAD.MOV.U32 R21, RZ, RZ, 0x4 ;  /* 0x00000004ff157424 */ /* 0x000fe200078e00ff */
[----:B------:R-:W-:Y:S01]  /*16f0*/  LEA R6, P0, R20, UR20, 0x2 ;  /* 0x0000001414067c11 */ /* 0x000fe2000f8010ff */
[----:B------:R-:W-:-:S03]  /*1700*/  FMUL R23, R4, R9 ;  /* 0x0000000904177220 */ /* 0x000fc60000400000 */
[----:B------:R-:W-:Y:S01]  /*1710*/  LEA.HI.X R7, R20, UR21, R7, 0x2, P0 ;  /* 0x0000001514077c11 */ /* 0x000fe200080f1407 */
[----:B------:R-:W-:-:S04]  /*1720*/  IMAD.WIDE.U32 R20, R16, R21, UR4 ;  /* 0x0000000410147e25 */ /* 0x000fc8000f8e0015 */
[----:B------:R-:W-:Y:S01]  /*1730*/  FMUL R10, R10, R23 ;  /* 0x000000170a0a7220 */ /* 0x000fe20000400000 */
[----:B------:R-:W-:Y:S01]  /*1740*/  IMAD.WIDE.U32 R22, R16, 0x4, R14 ;  /* 0x0000000410167825 */ /* 0x000fe200078e000e */
[----:B------:R0:W4:Y:S04]  /*1750*/  LDG.E.CONSTANT R9, desc[UR10][R20.64] ;  /* 0x0000000a14097981 */ /* 0x000128000c1e9900 */
[----:B------:R1:W4:Y:S01]  /*1760*/  LDG.E.CONSTANT R28, desc[UR10][R22.64] ;  /* 0x0000000a161c7981 */ /* 0x000322000c1e9900 */
[----:B0-----:R-:W-:-:S04]  /*1770*/  IADD3 R20, P0, PT, R26, UR16, RZ ;  /* 0x000000101a147c10 */ /* 0x001fc8000ff1e0ff */
[----:B------:R-:W-:Y:S02]  /*1780*/  IADD3.X R21, PT, PT, R18, UR17, RZ, P0, !PT ;  /* 0x0000001112157c10 */ /* 0x000fe400087fe4ff */
[----:B-1----:R-:W-:-:S03]  /*1790*/  IADD3 R22, P0, PT, R26, UR18, RZ ;  /* 0x000000121a167c10 */ /* 0x002fc6000ff1e0ff */
[----:B------:R-:W4:Y:S01]  /*17a0*/  LDG.E.CONSTANT R20, desc[UR10][R20.64] ;  /* 0x0000000a14147981 */ /* 0x000f22000c1e9900 */
[----:B------:R-:W-:-:S05]  /*17b0*/  IADD3.X R23, PT, PT, R18, UR19, RZ, P0, !PT ;  /* 0x0000001312177c10 */ /* 0x000fca00087fe4ff */
[----:B------:R0:W4:Y:S01]  /*17c0*/  LDG.E.CONSTANT R18, desc[UR10][R22.64] ;  /* 0x0000000a16127981 */ /* 0x000122000c1e9900 */
[----:B------:R-:W-:-:S05]  /*17d0*/  IADD3 R26, P0, PT, R8, UR6, RZ ;  /* 0x00000006081a7c10 */ /* 0x000fca000ff1e0ff */
[----:B------:R-:W-:Y:S01]  /*17e0*/  IMAD.X R29, RZ, RZ, UR12, P0 ;  /* 0x0000000cff1d7e24 */ /* 0x000fe200080e06ff */
[----:B------:R-:W-:Y:S01]  /*17f0*/  LEA R8, P0, R26, UR20, 0x2 ;  /* 0x000000141a087c11 */ /* 0x000fe2000f8010ff */
[----:B------:R-:W-:Y:S01]  /*1800*/  FMUL R5, R11, R5 ;  /* 0x000000050b057220 */ /* 0x000fe20000400000 */
[----:B------:R-:W-:Y:S04]  /*1810*/  STG.E desc[UR10][R12.64], R24 ;  /* 0x000000180c007986 */ /* 0x000fe8000c10190a */
[----:B------:R-:W-:Y:S01]  /*1820*/  STG.E desc[UR10][R6.64], R5 ;  /* 0x0000000506007986 */ /* 0x000fe2000c10190a */
[----:B--2---:R-:W-:-:S04]  /*1830*/  FADD R17, R17, 1 ;  /* 0x3f80000011117421 */ /* 0x004fc80000000000 */
[----:B-----5:R-:W-:Y:S01]  /*1840*/  FFMA R10, R10, R17, R25 ;  /* 0x000000110a0a7223 */ /* 0x020fe20000000019 */
[----:B------:R-:W-:-:S03]  /*1850*/  IADD3 R17, P1, PT, R16, UR6, RZ ;  /* 0x0000000610117c10 */ /* 0x000fc6000ff3e0ff */
[----:B---3--:R-:W-:Y:S01]  /*1860*/  FMUL R19, R19, R10 ;  /* 0x0000000a13137220 */ /* 0x008fe20000400000 */
[----:B----4-:R-:W-:Y:S01]  /*1870*/  FADD R27, R27, 1 ;  /* 0x3f8000001b1b7421 */ /* 0x010fe20000000000 */
[----:B------:R-:W-:Y:S01]  /*1880*/  FMUL R25, R4, R9 ;  /* 0x0000000904197220 */ /* 0x000fe20000400000 */
[----:B------:R-:W-:-:S03]  /*1890*/  LEA.HI.X R9, R26, UR21, R29, 0x2, P0 ;  /* 0x000000151a097c11 */ /* 0x000fc600080f141d */
[----:B------:R-:W-:Y:S01]  /*18a0*/  FMUL R25, R28, R25 ;  /* 0x000000191c197220 */ /* 0x000fe20000400000 */
[----:B------:R-:W-:Y:S02]  /*18b0*/  IADD3.X R26, PT, PT, RZ, UR12, RZ, P1, !PT ;  /* 0x0000000cff1a7c10 */ /* 0x000fe40008ffe4ff */
[----:B0-----:R-:W-:-:S04]  /*18c0*/  LEA R22, P0, R17, UR20, 0x2 ;  /* 0x0000001411167c11 */ /* 0x001fc8000f8010ff */
[----:B------:R-:W-:Y:S01]  /*18d0*/  LEA.HI.X R23, R17, UR21, R26, 0x2, P0 ;  /* 0x0000001511177c11 */ /* 0x000fe200080f141a */
[----:B------:R-:W-:Y:S01]  /*18e0*/  FFMA R25, R25, R27, R20 ;  /* 0x0000001b19197223 */ /* 0x000fe20000000014 */
[----:B------:R-:W-:Y:S03]  /*18f0*/  STG.E desc[UR10][R8.64], R19 ;  /* 0x0000001308007986 */ /* 0x000fe6000c10190a */
[----:B------:R-:W-:-:S05]  /*1900*/  FMUL R25, R18, R25 ;  /* 0x0000001912197220 */ /* 0x000fca0000400000 */
[----:B------:R0:W-:Y:S02]  /*1910*/  STG.E desc[UR10][R22.64], R25 ;  /* 0x0000001916007986 */ /* 0x0001e4000c10190a */
[----:B0-----:R-:W-:-:S05]  /*1920*/  VIADD R22, R16, UR9 ;  /* 0x0000000910167c36 */ /* 0x001fca0008000000 */
[----:B------:R-:W-:-:S13]  /*1930*/  ISETP.GE.AND P0, PT, R22, R3, PT ;  /* 0x000000031600720c */ /* 0x000fda0003f06270 */
[----:B------:R-:W-:Y:S05]  /*1940*/  @!P0 BRA `(.L_x_15) ;  /* 0xfffffff800288947 */ /* 0x000fea000383ffff */
[----:B------:R-:W-:Y:S05]  /*1950*/  BSYNC.RECONVERGENT B0 ;  /* 0x0000000000007941 */ /* 0x000fea0003800200 */
.L_x_14:
[----:B------:R-:W-:Y:S05]  /*1960*/  EXIT ;  /* 0x000000000000794d */ /* 0x000fea0003800000 */
.L_x_7:
[----:B------:R-:W-:Y:S01]  /*1970*/  IMAD.MOV.U32 R10, RZ, RZ, 0x10 ;  /* 0x00000010ff0a7424 */ /* 0x000fe200078e00ff */
[----:B------:R-:W-:Y:S01]  /*1980*/  MOV R9, 0xffffffff ;  /* 0xffffffff00097802 */ /* 0x000fe20000000f00 */
[----:B------:R-:W-:-:S07]  /*1990*/  IMAD.MOV.U32 R11, RZ, RZ, 0x1f ;  /* 0x0000001fff0b7424 */ /* 0x000fce00078e00ff */
[----:B-1----:R-:W-:Y:S05]  /*19a0*/  WARPSYNC.COLLECTIVE R9, `(.L_x_16) ;  /* 0x0000000009087348 */ /* 0x002fea0003c00000 */
[----:B-1----:R0:W1:Y:S02]  /*19b0*/  SHFL.BFLY P0, R7, R4, R10, R11 ;  /* 0x0c00000a04077389 */ /* 0x002064000000000b */
[----:B01----:R-:W-:Y:S05]  /*19c0*/  ENDCOLLECTIVE ;  /* 0x000000000000791b */ /* 0x003fea0003800000 */
.L_x_16:
[----:B------:R-:W-:Y:S02]  /*19d0*/  IMAD.MOV.U32 R10, RZ, RZ, 0x8 ;  /* 0x00000008ff0a7424 */ /* 0x000fe400078e00ff */
[----:B------:R-:W-:-:S04]  /*19e0*/  IMAD.MOV.U32 R3, RZ, RZ, R7 ;  /* 0x000000ffff037224 */ /* 0x000fc800078e0007 */
[----:B------:R-:W-:-:S04]  /*19f0*/  FADD R3, R3, R4 ;  /* 0x0000000403037221 */ /* 0x000fc80000000000 */
[----:B------:R-:W-:-:S07]  /*1a00*/  IMAD.MOV.U32 R4, RZ, RZ, R3 ;  /* 0x000000ffff047224 */ /* 0x000fce00078e0003 */
[----:B------:R-:W-:Y:S05]  /*1a10*/  WARPSYNC.COLLECTIVE R9, `(.L_x_17) ;  /* 0x0000000009087348 */ /* 0x000fea0003c00000 */
[----:B------:R0:W1:Y:S02]  /*1a20*/  SHFL.BFLY P0, R7, R4, R10, R11 ;  /* 0x0c00000a04077389 */ /* 0x000064000000000b */
[----:B01----:R-:W-:Y:S05]  /*1a30*/  ENDCOLLECTIVE ;  /* 0x000000000000791b */ /* 0x003fea0003800000 */
.L_x_17:
[----:B------:R-:W-:Y:S01]  /*1a40*/  IMAD.MOV.U32 R10, RZ, RZ, 0x4 ;  /* 0x00000004ff0a7424 */ /* 0x000fe200078e00ff */
[----:B------:R-:W-:-:S05]  /*1a50*/  MOV R6, R7 ;  /* 0x0000000700067202 */ /* 0x000fca0000000f00 */
[----:B------:R-:W-:-:S04]  /*1a60*/  FADD R6, R3, R6 ;  /* 0x0000000603067221 */ /* 0x000fc80000000000 */
[----:B------:R-:W-:-:S07]  /*1a70*/  IMAD.MOV.U32 R4, RZ, RZ, R6 ;  /* 0x000000ffff047224 */ /* 0x000fce00078e0006 */
[----:B------:R-:W-:Y:S05]  /*1a80*/  WARPSYNC.COLLECTIVE R9, `(.L_x_18) ;  /* 0x0000000009087348 */ /* 0x000fea0003c00000 */
[----:B------:R0:W1:Y:S02]  /*1a90*/  SHFL.BFLY P0, R7, R4, R10, R11 ;  /* 0x0c00000a04077389 */ /* 0x000064000000000b */
[----:B01----:R-:W-:Y:S05]  /*1aa0*/  ENDCOLLECTIVE ;  /* 0x000000000000791b */ /* 0x003fea0003800000 */
.L_x_18:
[----:B------:R-:W-:Y:S02]  /*1ab0*/  IMAD.MOV.U32 R10, RZ, RZ, 0x2 ;  /* 0x00000002ff0a7424 */ /* 0x000fe400078e00ff */
[----:B------:R-:W-:-:S04]  /*1ac0*/  IMAD.MOV.U32 R5, RZ, RZ, R7 ;  /* 0x000000ffff057224 */ /* 0x000fc800078e0007 */
[----:B------:R-:W-:-:S05]  /*1ad0*/  FADD R5, R6, R5 ;  /* 0x0000000506057221 */ /* 0x000fca0000000000 */
[----:B------:R-:W-:-:S07]  /*1ae0*/  MOV R4, R5 ;  /* 0x0000000500047202 */ /* 0x000fce0000000f00 */
[----:B------:R-:W-:Y:S05]  /*1af0*/  WARPSYNC.COLLECTIVE R9, `(.L_x_19) ;  /* 0x0000000009087348 */ /* 0x000fea0003c00000 */
[----:B------:R0:W1:Y:S02]  /*1b00*/  SHFL.BFLY P0, R7, R4, R10, R11 ;  /* 0x0c00000a04077389 */ /* 0x000064000000000b */
[----:B01----:R-:W-:Y:S05]  /*1b10*/  ENDCOLLECTIVE ;  /* 0x000000000000791b */ /* 0x003fea0003800000 */
.L_x_19:
[----:B------:R-:W-:Y:S02]  /*1b20*/  HFMA2 R10, -RZ, RZ, 0, 5.9604644775390625e-08 ;  /* 0x00000001ff0a7431 */ /* 0x000fe400000001ff */
[----:B------:R-:W-:-:S04]  /*1b30*/  IMAD.MOV.U32 R8, RZ, RZ, R7 ;  /* 0x000000ffff087224 */ /* 0x000fc800078e0007 */
[----:B------:R-:W-:-:S04]  /*1b40*/  FADD R8, R5, R8 ;  /* 0x0000000805087221 */ /* 0x000fc80000000000 */
[----:B------:R-:W-:-:S07]  /*1b50*/  IMAD.MOV.U32 R4, RZ, RZ, R8 ;  /* 0x000000ffff047224 */ /* 0x000fce00078e0008 */
[----:B------:R-:W-:Y:S05]  /*1b60*/  WARPSYNC.COLLECTIVE R9, `(.L_x_20) ;  /* 0x0000000009087348 */ /* 0x000fea0003c00000 */
[----:B------:R0:W1:Y:S02]  /*1b70*/  SHFL.BFLY P0, R7, R4, R10, R11 ;  /* 0x0c00000a04077389 */ /* 0x000064000000000b */
[----:B01----:R-:W-:Y:S05]  /*1b80*/  ENDCOLLECTIVE ;  /* 0x000000000000791b */ /* 0x003fea0003800000 */
.L_x_20:
[----:B------:R-:W-:Y:S05]  /*1b90*/  BRA `(.L_x_21) ;  /* 0xffffffec009c7947 */ /* 0x000fea000383ffff */
        .weak           $__internal_0_$__cuda_sm3x_div_rn_noftz_f32_slowpath
        .type           $__internal_0_$__cuda_sm3x_div_rn_noftz_f32_slowpath,@function
        .size           $__internal_0_$__cuda_sm3x_div_rn_noftz_f32_slowpath,(.L_x_372 - $__internal_0_$__cuda_sm3x_div_rn_noftz_f32_slowpath)
$__internal_0_$__cuda_sm3x_div_rn_noftz_f32_slowpath:
[----:B------:R-:W-:Y:S01]  /*1ba0*/  SHF.R.U32.HI R7, RZ, 0x17, R4 ;  /* 0x00000017ff077819 */ /* 0x000fe20000011604 */
[----:B------:R-:W-:Y:S01]  /*1bb0*/  BSSY.RECONVERGENT B1, `(.L_x_22) ;  /* 0x0000064000017945 */ /* 0x000fe20003800200 */
[--C-:B------:R-:W-:Y:S01]  /*1bc0*/  SHF.R.U32.HI R5, RZ, 0x17, R3.reuse ;  /* 0x00000017ff057819 */ /* 0x100fe20000011603 */
[----:B------:R-:W-:Y:S01]  /*1bd0*/  IMAD.MOV.U32 R8, RZ, RZ, R3 ;  /* 0x000000ffff087224 */ /* 0x000fe200078e0003 */
[----:B------:R-:W-:Y:S02]  /*1be0*/  LOP3.LUT R7, R7, 0xff, RZ, 0xc0, !PT ;  /* 0x000000ff07077812 */ /* 0x000fe400078ec0ff */
[----:B------:R-:W-:Y:S02]  /*1bf0*/  LOP3.LUT R11, R5, 0xff, RZ, 0xc0, !PT ;  /* 0x000000ff050b7812 */ /* 0x000fe400078ec0ff */
[----:B------:R-:W-:Y:S01]  /*1c00*/  MOV R9, R4 ;  /* 0x0000000400097202 */ /* 0x000fe20000000f00 */
[----:B------:R-:W-:Y:S02]  /*1c10*/  VIADD R10, R7, 0xffffffff ;  /* 0xffffffff070a7836 */ /* 0x000fe40000000000 */
[----:B------:R-:W-:-:S03]  /*1c20*/  VIADD R12, R11, 0xffffffff ;  /* 0xffffffff0b0c7836 */ /* 0x000fc60000000000 */
[----:B------:R-:W-:-:S04]  /*1c30*/  ISETP.GT.U32.AND P0, PT, R10, 0xfd, PT ;  /* 0x000000fd0a00780c */ /* 0x000fc80003f04070 */
[----:B------:R-:W-:-:S13]  /*1c40*/  ISETP.GT.U32.OR P0, PT, R12, 0xfd, P0 ;  /* 0x000000fd0c00780c */ /* 0x000fda0000704470 */
[----:B------:R-:W-:Y:S01]  /*1c50*/  @!P0 IMAD.MOV.U32 R5, RZ, RZ, RZ ;  /* 0x000000ffff058224 */ /* 0x000fe200078e00ff */
[----:B------:R-:W-:Y:S06]  /*1c60*/  @!P0 BRA `(.L_x_23) ;  /* 0x00000000005c8947 */ /* 0x000fec0003800000 */
[----:B------:R-:W-:Y:S02]  /*1c70*/  FSETP.GTU.FTZ.AND P0, PT, |R3|, +INF , PT ;  /* 0x7f8000000300780b */ /* 0x000fe40003f1c200 */
[----:B------:R-:W-:-:S04]  /*1c80*/  FSETP.GTU.FTZ.AND P1, PT, |R4|, +INF , PT ;  /* 0x7f8000000400780b */ /* 0x000fc80003f3c200 */
[----:B------:R-:W-:-:S13]  /*1c90*/  PLOP3.LUT P0, PT, P0, P1, PT, 0xf8, 0x8f ;  /* 0x00000000008f781c */ /* 0x000fda0000703f70 */
[----:B------:R-:W-:Y:S05]  /*1ca0*/  @P0 BRA `(.L_x_24) ;  /* 0x00000004004c0947 */ /* 0x000fea0003800000 */
[----:B------:R-:W-:-:S13]  /*1cb0*/  LOP3.LUT P0, RZ, R9, 0x7fffffff, R8, 0xc8, !PT ;  /* 0x7fffffff09ff7812 */ /* 0x000fda000780c808 */
[----:B------:R-:W-:Y:S05]  /*1cc0*/  @!P0 BRA `(.L_x_25) ;  /* 0x00000004003c8947 */ /* 0x000fea0003800000 */
[C---:B------:R-:W-:Y:S02]  /*1cd0*/  FSETP.NEU.FTZ.AND P2, PT, |R3|.reuse, +INF , PT ;  /* 0x7f8000000300780b */ /* 0x040fe40003f5d200 */
[----:B------:R-:W-:Y:S02]  /*1ce0*/  FSETP.NEU.FTZ.AND P1, PT, |R4|, +INF , PT ;  /* 0x7f8000000400780b */ /* 0x000fe40003f3d200 */
[----:B------:R-:W-:-:S11]  /*1cf0*/  FSETP.NEU.FTZ.AND P0, PT, |R3|, +INF , PT ;  /* 0x7f8000000300780b */ /* 0x000fd60003f1d200 */
[----:B------:R-:W-:Y:S05]  /*1d00*/  @!P1 BRA !P2, `(.L_x_25) ;  /* 0x00000004002c9947 */ /* 0x000fea0005000000 */
[----:B------:R-:W-:-:S04]  /*1d10*/  LOP3.LUT P2, RZ, R8, 0x7fffffff, RZ, 0xc0, !PT ;  /* 0x7fffffff08ff7812 */ /* 0x000fc8000784c0ff */
[----:B------:R-:W-:-:S13]  /*1d20*/  PLOP3.LUT P1, PT, P1, P2, PT, 0x2f, 0xf2 ;  /* 0x0000000000f2781c */ /* 0x000fda0000f24577 */
[----:B------:R-:W-:Y:S05]  /*1d30*/  @P1 BRA `(.L_x_26) ;  /* 0x0000000400181947 */ /* 0x000fea0003800000 */
[----:B------:R-:W-:-:S04]  /*1d40*/  LOP3.LUT P1, RZ, R9, 0x7fffffff, RZ, 0xc0, !PT ;  /* 0x7fffffff09ff7812 */ /* 0x000fc8000782c0ff */
[----:B------:R-:W-:-:S13]  /*1d50*/  PLOP3.LUT P0, PT, P0, P1, PT, 0x2f, 0xf2 ;  /* 0x0000000000f2781c */ /* 0x000fda0000702577 */
[----:B------:R-:W-:Y:S05]  /*1d60*/  @P0 BRA `(.L_x_27) ;  /* 0x0000000400000947 */ /* 0x000fea0003800000 */
[----:B------:R-:W-:Y:S02]  /*1d70*/  ISETP.GE.AND P0, PT, R12, RZ, PT ;  /* 0x000000ff0c00720c */ /* 0x000fe40003f06270 */
[----:B------:R-:W-:-:S11]  /*1d80*/  ISETP.GE.AND P1, PT, R10, RZ, PT ;  /* 0x000000ff0a00720c */ /* 0x000fd60003f26270 */
[----:B------:R-:W-:Y:S02]  /*1d90*/  @P0 IMAD.MOV.U32 R5, RZ, RZ, RZ ;  /* 0x000000ffff050224 */ /* 0x000fe400078e00ff */
[----:B------:R-:W-:Y:S01]  /*1da0*/  @!P0 FFMA R8, R3, 1.84467440737095516160e+19, RZ ;  /* 0x5f80000003088823 */ /* 0x000fe200000000ff */
[----:B------:R-:W-:Y:S02]  /*1db0*/  @!P0 IMAD.MOV.U32 R5, RZ, RZ, -0x40 ;  /* 0xffffffc0ff058424 */ /* 0x000fe400078e00ff */
[----:B------:R-:W-:-:S03]  /*1dc0*/  @!P1 FFMA R9, R4, 1.84467440737095516160e+19, RZ ;  /* 0x5f80000004099823 */ /* 0x000fc600000000ff */
[----:B------:R-:W-:-:S07]  /*1dd0*/  @!P1 IADD3 R5, PT, PT, R5, 0x40, RZ ;  /* 0x0000004005059810 */ /* 0x000fce0007ffe0ff */
.L_x_23:
[----:B------:R-:W-:Y:S01]  /*1de0*/  LEA R4, R7, 0xc0800000, 0x17 ;  /* 0xc080000007047811 */ /* 0x000fe200078eb8ff */
[----:B------:R-:W-:Y:S04]  /*1df0*/  BSSY.RECONVERGENT B2, `(.L_x_28) ;  /* 0x0000036000027945 */ /* 0x000fe80003800200 */
[----:B------:R-:W-:Y:S02]  /*1e00*/  IMAD.IADD R9, R9, 0x1, -R4 ;  /* 0x0000000109097824 */ /* 0x000fe400078e0a04 */
[----:B------:R-:W-:Y:S02]  /*1e10*/  VIADD R4, R11, 0xffffff81 ;  /* 0xffffff810b047836 */ /* 0x000fe40000000000 */
[----:B------:R-:W0:Y:S01]  /*1e20*/  MUFU.RCP R10, R9 ;  /* 0x00000009000a7308 */ /* 0x000e220000001000 */
[----:B------:R-:W-:Y:S01]  /*1e30*/  FADD.FTZ R12, -R9, -RZ ;  /* 0x800000ff090c7221 */ /* 0x000fe20000010100 */
[----:B------:R-:W-:-:S03]  /*1e40*/  IMAD R3, R4, -0x800000, R8 ;  /* 0xff80000004037824 */ /* 0x000fc600078e0208 */
[----:B0-----:R-:W-:-:S04]  /*1e50*/  FFMA R11, R10, R12, 1 ;  /* 0x3f8000000a0b7423 */ /* 0x001fc8000000000c */
[----:B------:R-:W-:-:S04]  /*1e60*/  FFMA R13, R10, R11, R10 ;  /* 0x0000000b0a0d7223 */ /* 0x000fc8000000000a */
[----:B------:R-:W-:-:S04]  /*1e70*/  FFMA R8, R3, R13, RZ ;  /* 0x0000000d03087223 */ /* 0x000fc800000000ff */
[----:B------:R-:W-:-:S04]  /*1e80*/  FFMA R11, R12, R8, R3 ;  /* 0x000000080c0b7223 */ /* 0x000fc80000000003 */
[----:B------:R-:W-:Y:S01]  /*1e90*/  FFMA R10, R13, R11, R8 ;  /* 0x0000000b0d0a7223 */ /* 0x000fe20000000008 */
[----:B------:R-:W-:-:S03]  /*1ea0*/  IADD3 R8, PT, PT, R4, 0x7f, -R7 ;  /* 0x0000007f04087810 */ /* 0x000fc60007ffe807 */
[----:B------:R-:W-:Y:S02]  /*1eb0*/  FFMA R11, R12, R10, R3 ;  /* 0x0000000a0c0b7223 */ /* 0x000fe40000000003 */
[----:B------:R-:W-:Y:S02]  /*1ec0*/  IMAD.IADD R8, R8, 0x1, R5 ;  /* 0x0000000108087824 */ /* 0x000fe400078e0205 */
[----:B------:R-:W-:-:S05]  /*1ed0*/  FFMA R3, R13, R11, R10 ;  /* 0x0000000b0d037223 */ /* 0x000fca000000000a */
[----:B------:R-:W-:-:S04]  /*1ee0*/  SHF.R.U32.HI R4, RZ, 0x17, R3 ;  /* 0x00000017ff047819 */ /* 0x000fc80000011603 */
[----:B------:R-:W-:-:S04]  /*1ef0*/  LOP3.LUT R4, R4, 0xff, RZ, 0xc0, !PT ;  /* 0x000000ff04047812 */ /* 0x000fc800078ec0ff */
[----:B------:R-:W-:-:S05]  /*1f00*/  IADD3 R9, PT, PT, R4, R8, RZ ;  /* 0x0000000804097210 */ /* 0x000fca0007ffe0ff */
[----:B------:R-:W-:-:S05]  /*1f10*/  VIADD R4, R9, 0xffffffff ;  /* 0xffffffff09047836 */ /* 0x000fca0000000000 */
[----:B------:R-:W-:-:S13]  /*1f20*/  ISETP.GE.U32.AND P0, PT, R4, 0xfe, PT ;  /* 0x000000fe0400780c */ /* 0x000fda0003f06070 */
[----:B------:R-:W-:Y:S05]  /*1f30*/  @!P0 BRA `(.L_x_29) ;  /* 0x0000000000808947 */ /* 0x000fea0003800000 */
[----:B------:R-:W-:-:S13]  /*1f40*/  ISETP.GT.AND P0, PT, R9, 0xfe, PT ;  /* 0x000000fe0900780c */ /* 0x000fda0003f04270 */
[----:B------:R-:W-:Y:S05]  /*1f50*/  @P0 BRA `(.L_x_30) ;  /* 0x00000000006c0947 */ /* 0x000fea0003800000 */
[----:B------:R-:W-:-:S13]  /*1f60*/  ISETP.GE.AND P0, PT, R9, 0x1, PT ;  /* 0x000000010900780c */ /* 0x000fda0003f06270 */
[----:B------:R-:W-:Y:S05]  /*1f70*/  @P0 BRA `(.L_x_31) ;  /* 0x0000000000740947 */ /* 0x000fea0003800000 */
[----:B------:R-:W-:Y:S02]  /*1f80*/  ISETP.GE.AND P0, PT, R9, -0x18, PT ;  /* 0xffffffe80900780c */ /* 0x000fe40003f06270 */
[----:B------:R-:W-:-:S11]  /*1f90*/  LOP3.LUT R3, R3, 0x80000000, RZ, 0xc0, !PT ;  /* 0x8000000003037812 */ /* 0x000fd600078ec0ff */
[----:B------:R-:W-:Y:S05]  /*1fa0*/  @!P0 BRA `(.L_x_31) ;  /* 0x0000000000688947 */ /* 0x000fea0003800000 */
[-CC-:B------:R-:W-:Y:S01]  /*1fb0*/  FFMA.RZ R4, R13, R11.reuse, R10.reuse ;  /* 0x0000000b0d047223 */ /* 0x180fe2000000c00a */
[----:B------:R-:W-:Y:S02]  /*1fc0*/  VIADD R8, R9, 0x20 ;  /* 0x0000002009087836 */ /* 0x000fe40000000000 */
[-CC-:B------:R-:W-:Y:S01]  /*1fd0*/  FFMA.RM R5, R13, R11.reuse, R10.reuse ;  /* 0x0000000b0d057223 */ /* 0x180fe2000000400a */
[----:B------:R-:W-:Y:S02]  /*1fe0*/  ISETP.NE.AND P2, PT, R9, RZ, PT ;  /* 0x000000ff0900720c */ /* 0x000fe40003f45270 */
[----:B------:R-:W-:Y:S01]  /*1ff0*/  LOP3.LUT R7, R4, 0x7fffff, RZ, 0xc0, !PT ;  /* 0x007fffff04077812 */ /* 0x000fe200078ec0ff */
[----:B------:R-:W-:Y:S01]  /*2000*/  FFMA.RP R4, R13, R11, R10 ;  /* 0x0000000b0d047223 */ /* 0x000fe2000000800a */
[----:B------:R-:W-:Y:S01]  /*2010*/  ISETP.NE.AND P1, PT, R9, RZ, PT ;  /* 0x000000ff0900720c */ /* 0x000fe20003f25270 */
[----:B------:R-:W-:Y:S01]  /*2020*/  IMAD.MOV R9, RZ, RZ, -R9 ;  /* 0x000000ffff097224 */ /* 0x000fe200078e0a09 */
[----:B------:R-:W-:-:S02]  /*2030*/  LOP3.LUT R7, R7, 0x800000, RZ, 0xfc, !PT ;  /* 0x0080000007077812 */ /* 0x000fc400078efcff */
[----:B------:R-:W-:Y:S02]  /*2040*/  FSETP.NEU.FTZ.AND P0, PT, R4, R5, PT ;  /* 0x000000050400720b */ /* 0x000fe40003f1d000 */
[----:B------:R-:W-:Y:S02]  /*2050*/  SHF.L.U32 R8, R7, R8, RZ ;  /* 0x0000000807087219 */ /* 0x000fe400000006ff */
[----:B------:R-:W-:Y:S02]  /*2060*/  SEL R4, R9, RZ, P2 ;  /* 0x000000ff09047207 */ /* 0x000fe40001000000 */
[----:B------:R-:W-:Y:S02]  /*2070*/  ISETP.NE.AND P1, PT, R8, RZ, P1 ;  /* 0x000000ff0800720c */ /* 0x000fe40000f25270 */
[----:B------:R-:W-:Y:S02]  /*2080*/  SHF.R.U32.HI R4, RZ, R4, R7 ;  /* 0x00000004ff047219 */ /* 0x000fe40000011607 */
[----:B------:R-:W-:-:S02]  /*2090*/  PLOP3.LUT P0, PT, P0, P1, PT, 0xf8, 0x8f ;  /* 0x00000000008f781c */ /* 0x000fc40000703f70 */
[----:B------:R-:W-:Y:S02]  /*20a0*/  SHF.R.U32.HI R8, RZ, 0x1, R4 ;  /* 0x00000001ff087819 */ /* 0x000fe40000011604 */
[----:B------:R-:W-:-:S04]  /*20b0*/  SEL R5, RZ, 0x1, !P0 ;  /* 0x00000001ff057807 */ /* 0x000fc80004000000 */
[----:B------:R-:W-:-:S04]  /*20c0*/  LOP3.LUT R5, R5, 0x1, R8, 0xf8, !PT ;  /* 0x0000000105057812 */ /* 0x000fc800078ef808 */
[----:B------:R-:W-:-:S04]  /*20d0*/  LOP3.LUT R5, R5, R4, RZ, 0xc0, !PT ;  /* 0x0000000405057212 */ /* 0x000fc800078ec0ff */
[----:B------:R-:W-:-:S04]  /*20e0*/  IADD3 R8, PT, PT, R8, R5, RZ ;  /* 0x0000000508087210 */ /* 0x000fc80007ffe0ff */
[----:B------:R-:W-:Y:S01]  /*20f0*/  LOP3.LUT R3, R8, R3, RZ, 0xfc, !PT ;  /* 0x0000000308037212 */ /* 0x000fe200078efcff */
[----:B------:R-:W-:Y:S06]  /*2100*/  BRA `(.L_x_31) ;  /* 0x0000000000107947 */ /* 0x000fec0003800000 */
.L_x_30:
[----:B------:R-:W-:-:S04]  /*2110*/  LOP3.LUT R3, R3, 0x80000000, RZ, 0xc0, !PT ;  /* 0x8000000003037812 */ /* 0x000fc800078ec0ff */
[----:B------:R-:W-:Y:S01]  /*2120*/  LOP3.LUT R3, R3, 0x7f800000, RZ, 0xfc, !PT ;  /* 0x7f80000003037812 */ /* 0x000fe200078efcff */
[----:B------:R-:W-:Y:S06]  /*2130*/  BRA `(.L_x_31) ;  /* 0x0000000000047947 */ /* 0x000fec0003800000 */
.L_x_29:
[----:B------:R-:W-:-:S07]  /*2140*/  IMAD R3, R8, 0x800000, R3 ;  /* 0x0080000008037824 */ /* 0x000fce00078e0203 */
.L_x_31:
[----:B------:R-:W-:Y:S05]  /*2150*/  BSYNC.RECONVERGENT B2 ;  /* 0x0000000000027941 */ /* 0x000fea0003800200 */
.L_x_28:
[----:B------:R-:W-:Y:S05]  /*2160*/  BRA `(.L_x_32) ;  /* 0x0000000000207947 */ /* 0x000fea0003800000 */
.L_x_27:
[----:B------:R-:W-:-:S04]  /*2170*/  LOP3.LUT R3, R9, 0x80000000, R8, 0x48, !PT ;  /* 0x8000000009037812 */ /* 0x000fc800078e4808 */
[----:B------:R-:W-:Y:S01]  /*2180*/  LOP3.LUT R3, R3, 0x7f800000, RZ, 0xfc, !PT ;  /* 0x7f80000003037812 */ /* 0x000fe200078efcff */
[----:B------:R-:W-:Y:S06]  /*2190*/  BRA `(.L_x_32) ;  /* 0x0000000000147947 */ /* 0x000fec0003800000 */
.L_x_26:
[----:B------:R-:W-:Y:S01]  /*21a0*/  LOP3.LUT R3, R9, 0x80000000, R8, 0x48, !PT ;  /* 0x8000000009037812 */ /* 0x000fe200078e4808 */
[----:B------:R-:W-:Y:S06]  /*21b0*/  BRA `(.L_x_32) ;  /* 0x00000000000c7947 */ /* 0x000fec0003800000 */
.L_x_25:
[----:B------:R-:W0:Y:S01]  /*21c0*/  MUFU.RSQ R3, -QNAN ;  /* 0xffc0000000037908 */ /* 0x000e220000001400 */
[----:B------:R-:W-:Y:S05]  /*21d0*/  BRA `(.L_x_32) ;  /* 0x0000000000047947 */ /* 0x000fea0003800000 */
.L_x_24:
[----:B------:R-:W-:-:S07]  /*21e0*/  FADD.FTZ R3, R3, R4 ;  /* 0x0000000403037221 */ /* 0x000fce0000010000 */
.L_x_32:
[----:B------:R-:W-:Y:S05]  /*21f0*/  BSYNC.RECONVERGENT B1 ;  /* 0x0000000000017941 */ /* 0x000fea0003800200 */
.L_x_22:
[----:B------:R-:W-:-:S04]  /*2200*/  IMAD.MOV.U32 R7, RZ, RZ, 0x0 ;  /* 0x00000000ff077424 */ /* 0x000fc800078e00ff */
[----:B0-----:R-:W-:Y:S05]  /*2210*/  RET.REL.NODEC R6 `(_Z17adaln_zero_kernelIffEvPT_PKS0_S3_S3_S3_S3_iiif) ;  /* 0xffffffdc06787950 */ /* 0x001fea0003c3ffff */
.L_x_33:
[----:B------:R-:W-:-:S00]  /*2220*/  BRA `(.L_x_33) ;  /* 0xfffffffc00fc7947 */ /* 0x000fc0000383ffff */
[----:B------:R-:W-:-:S00]  /*2230*/  NOP ;  /* 0x0000000000007918 */ /* 0x000fc00000000000 */
        /* <DEDUP_REMOVED lines=12> */
.L_x_372:


//--------------------- .text._Z17adaln_zero_kernelI13__nv_bfloat16fEvPT_PKS1_S4_S4_S4_S4_iiif --------------------------
	.section	.text._Z17adaln_zero_kernelI13__nv_bfloat16fEvPT_PKS1_S4_S4_S4_S4_iiif,"ax",@progbits
	.align	128
        .global         _Z17adaln_zero_kernelI13__nv_bfloat16fEvPT_PKS1_S4_S4_S4_S4_iiif
        .type           _Z17adaln_zero_kernelI13__nv_bfloat16fEvPT_PKS1_S4_S4_S4_S4_iiif,@function
        .size           _Z17adaln_zero_kernelI13__nv_bfloat16fEvPT_PKS1_S4_S4_S4_S4_iiif,(.L_x_373 - _Z17adaln_zero_kernelI13__nv_bfloat16fEvPT_PKS1_S4_S4_S4_S4_iiif)
        .other          _Z17adaln_zero_kernelI13__nv_bfloat16fEvPT_PKS1_S4_S4_S4_S4_iiif,@"STO_CUDA_ENTRY STV_DEFAULT"
_Z17adaln_zero_kernelI13__nv_bfloat16fEvPT_PKS1_S4_S4_S4_S4_iiif:
.text._Z17adaln_zero_kernelI13__nv_bfloat16fEvPT_PKS1_S4_S4_S4_S4_iiif:
        /* <DEDUP_REMOVED lines=19> */
[----:B------:R-:W-:-:S04]  /*0130*/  IMAD.HI.U32 R3, R3, R7, R2 ;  /* 0x0000000703037227 */ /* 0x000fc800078e0002 */
[----:B------:R-:W-:Y:S02]  /*0140*/  IMAD.MOV.U32 R2, RZ, RZ, RZ ;  /* 0x000000ffff027224 */ /* 0x000fe400078e00ff */
[----:B------:R-:W-:-:S05]  /*0150*/  IMAD.HI.U32 R3, R3, R4, RZ ;  /* 0x0000000403037227 */ /* 0x000fca00078e00ff */
[----:B------:R-:W-:-:S05]  /*0160*/  IADD3 R0, PT, PT, -R3, RZ, RZ ;  /* 0x000000ff03007210 */ /* 0x000fca0007ffe1ff */
[----:B------:R-:W-:-:S05]  /*0170*/  IMAD R0, R5, R0, R4 ;  /* 0x0000000005007224 */ /* 0x000fca00078e0204 */
[----:B------:R-:W-:-:S13]  /*0180*/  ISETP.GT.U32.AND P2, PT, R5, R0, PT ;  /* 0x000000000500720c */ /* 0x000fda0003f44070 */
[----:B------:R-:W-:Y:S02]  /*0190*/  @!P2 IMAD.IADD R0, R0, 0x1, -R5 ;  /* 0x000000010000a824 */ /* 0x000fe400078e0a05 */
        /* <DEDUP_REMOVED lines=10> */
[----:B------:R-:W-:Y:S02]  /*0240*/  @!P1 IADD3 R3, PT, PT, -R3, RZ, RZ ;  /* 0x000000ff03039210 */ /* 0x000fe40007ffe1ff */
[----:B------:R-:W-:-:S05]  /*0250*/  @!P2 LOP3.LUT R3, RZ, R8, RZ, 0x33, !PT ;  /* 0x00000008ff03a212 */ /* 0x000fca00078e33ff */
[----:B------:R-:W-:-:S05]  /*0260*/  IMAD R0, R3, UR13, RZ ;  /* 0x0000000d03007c24 */ /* 0x000fca000f8e02ff */
[----:B------:R-:W-:Y:S01]  /*0270*/  SHF.R.S32.HI R3, RZ, 0x1f, R0 ;  /* 0x0000001fff037819 */ /* 0x000fe20000011400 */
[----:B------:R-:W-:Y:S06]  /*0280*/  @P0 BRA `(.L_x_35) ;  /* 0x00000004004c0947 */ /* 0x000fec0003800000 */
[----:B------:R-:W0:Y:S01]  /*0290*/  I2F.U32.RP R8, UR9 ;  /* 0x0000000900087d06 */ /* 0x000e220008209000 */
[----:B------:R-:W-:Y:S01]  /*02a0*/  IADD3 R2, PT, PT, R26, UR9, RZ ;  /* 0x000000091a027c10 */ /* 0x000fe2000fffe0ff */
[----:B------:R-:W-:Y:S01]  /*02b0*/  BSSY.RECONVERGENT B1, `(.L_x_36) ;  /* 0x0000035000017945 */ /* 0x000fe20003800200 */
[----:B------:R-:W-:Y:S02]  /*02c0*/  ISETP.NE.U32.AND P2, PT, RZ, UR9, PT ;  /* 0x00000009ff007c0c */ /* 0x000fe4000bf45070 */
[C---:B------:R-:W-:Y:S02]  /*02d0*/  ISETP.GE.U32.AND P0, PT, R2.reuse, UR13, PT ;  /* 0x0000000d02007c0c */ /* 0x040fe4000bf06070 */
[----:B------:R-:W-:Y:S02]  /*02e0*/  VIMNMX.U32 R7, PT, PT, R2, UR13, !PT ;  /* 0x0000000d02077c48 */ /* 0x000fe4000ffe0000 */
[----:B------:R-:W-:Y:S02]  /*02f0*/  SEL R6, RZ, 0x1, P0 ;  /* 0x00000001ff067807 */ /* 0x000fe40000000000 */
[----:B------:R-:W-:-:S02]  /*0300*/  MOV R12, R26 ;  /* 0x0000001a000c7202 */ /* 0x000fc40000000f00 */
[----:B------:R-:W-:Y:S01]  /*0310*/  IADD3 R7, PT, PT, R7, -R2, -R6 ;  /* 0x8000000207077210 */ /* 0x000fe20007ffe806 */
[----:B0-----:R-:W0:Y:S02]  /*0320*/  MUFU.RCP R8, R8 ;  /* 0x0000000800087308 */ /* 0x001e240000001000 */
[----:B0-----:R-:W-:-:S06]  /*0330*/  VIADD R4, R8, 0xffffffe ;  /* 0x0ffffffe08047836 */ /* 0x001fcc0000000000 */
        /* <DEDUP_REMOVED lines=9> */
[----:B------:R-:W-:Y:S01]  /*03d0*/  @P0 VIADD R7, R7, -UR9 ;  /* 0x8000000907070c36 */ /* 0x000fe20008000000 */
[----:B------:R-:W-:-:S04]  /*03e0*/  @P0 IADD3 R5, PT, PT, R5, 0x1, RZ ;  /* 0x0000000105050810 */ /* 0x000fc80007ffe0ff */
        /* <DEDUP_REMOVED lines=10> */
[----:B------:R-:W-:Y:S02]  /*0490*/  VIADD R2, R6, 0x1 ;  /* 0x0000000106027836 */ /* 0x000fe40000000000 */
[----:B------:R-:W-:Y:S01]  /*04a0*/  IMAD.MOV.U32 R12, RZ, RZ, R26 ;  /* 0x000000ffff0c7224 */ /* 0x000fe200078e001a */
[----:B------:R-:W-:Y:S02]  /*04b0*/  USHF.L.U32 UR7, UR6, 0x1, URZ ;  /* 0x0000000106077899 */ /* 0x000fe400080006ff */
[----:B------:R-:W-:-:S04]  /*04c0*/  USHF.L.U64.HI UR8, UR6, 0x1, UR12 ;  /* 0x0000000106087899 */ /* 0x000fc8000801020c */
[----:B------:R-:W-:Y:S02]  /*04d0*/  IMAD.U32 R4, RZ, RZ, UR7 ;  /* 0x00000007ff047e24 */ /* 0x000fe4000f8e00ff */
[----:B------:R-:W-:Y:S02]  /*04e0*/  IMAD.U32 R5, RZ, RZ, UR8 ;  /* 0x00000008ff057e24 */ /* 0x000fe4000f8e00ff */
[----:B------:R-:W-:-:S03]  /*04f0*/  IMAD.WIDE.U32 R4, R26, 0x2, R4 ;  /* 0x000000021a047825 */ /* 0x000fc600078e0004 */
[----:B0-----:R-:W-:Y:S02]  /*0500*/  IADD3 R6, P1, PT, R4, UR14, RZ ;  /* 0x0000000e04067c10 */ /* 0x001fe4000ff3e0ff */
[----:B------:R-:W-:Y:S01]  /*0510*/  LOP3.LUT R4, R2, 0x3, RZ, 0xc0, !PT ;  /* 0x0000000302047812 */ /* 0x000fe200078ec0ff */
[----:B------:R-:W-:Y:S01]  /*0520*/  HFMA2 R2, -RZ, RZ, 0, 0 ;  /* 0x00000000ff027431 */ /* 0x000fe200000001ff */
[----:B------:R-:W-:-:S03]  /*0530*/  IADD3.X R5, PT, PT, R5, UR15, RZ, P1, !PT ;  /* 0x0000000f05057c10 */ /* 0x000fc60008ffe4ff */
[----:B------:R-:W-:-:S07]  /*0540*/  IMAD.MOV R8, RZ, RZ, -R4 ;  /* 0x000000ffff087224 */ /* 0x000fce00078e0a04 */
.L_x_38:
[----:B------:R-:W-:-:S05]  /*0550*/  IMAD.MOV.U32 R7, RZ, RZ, R5 ;  /* 0x000000ffff077224 */ /* 0x000fca00078e0005 */
[----:B------:R0:W2:Y:S01]  /*0560*/  LDG.E.U16.CONSTANT R9, desc[UR10][R6.64] ;  /* 0x0000000a06097981 */ /* 0x0000a2000c1e9500 */
[----:B------:R-:W-:Y:S01]  /*0570*/  VIADD R8, R8, 0x1 ;  /* 0x0000000108087836 */ /* 0x000fe20000000000 */
[----:B------:R-:W-:Y:S02]  /*0580*/  MOV R5, UR9 ;  /* 0x0000000900057c02 */ /* 0x000fe40008000f00 */
[----:B------:R-:W-:Y:S02]  /*0590*/  IADD3 R12, PT, PT, R12, UR9, RZ ;  /* 0x000000090c0c7c10 */ /* 0x000fe4000fffe0ff */
[----:B------:R-:W-:Y:S01]  /*05a0*/  ISETP.NE.AND P1, PT, R8, RZ, PT ;  /* 0x000000ff0800720c */ /* 0x000fe20003f25270 */
[----:B------:R-:W-:-:S04]  /*05b0*/  IMAD.WIDE.U32 R4, R5, 0x2, R6 ;  /* 0x0000000205047825 */ /* 0x000fc800078e0006 */
[----:B0-----:R-:W-:Y:S02]  /*05c0*/  IMAD.MOV.U32 R6, RZ, RZ, R4 ;  /* 0x000000ffff067224 */ /* 0x001fe400078e0004 */
[----:B--2---:R-:W-:-:S04]  /*05d0*/  IMAD.U32 R9, R9, 0x10000, RZ ;  /* 0x0001000009097824 */ /* 0x004fc800078e00ff */
[----:B------:R-:W-:Y:S02]  /*05e0*/  FFMA R2, R9, R9, R2 ;  /* 0x0000000909027223 */ /* 0x000fe40000000002 */
[----:B------:R-:W-:Y:S05]  /*05f0*/  @P1 BRA `(.L_x_38) ;  /* 0xfffffffc00d41947 */ /* 0x000fea000383ffff */
.L_x_37:
[----:B------:R-:W-:Y:S05]  /*0600*/  BSYNC.RECONVERGENT B1 ;  /* 0x0000000000017941 */ /* 0x000fea0003800200 */
.L_x_36:
[----:B------:R-:W-:Y:S05]  /*0610*/  @!P0 BRA `(.L_x_35) ;  /* 0x0000000000688947 */ /* 0x000fea0003800000 */
.L_x_39:
[----:B------:R-:W-:Y:S01]  /*0620*/  IMAD.MOV.U32 R5, RZ, RZ, 0x2 ;  /* 0x00000002ff057424 */ /* 0x000fe200078e00ff */
[----:B------:R-:W-:Y:S01]  /*0630*/  MOV R9, 0x2 ;  /* 0x0000000200097802 */ /* 0x000fe20000000f00 */
[C---:B------:R-:W-:Y:S02]  /*0640*/  VIADD R6, R12.reuse, UR9 ;  /* 0x000000090c067c36 */ /* 0x040fe40008000000 */
[----:B------:R-:W-:-:S04]  /*0650*/  IMAD.WIDE.U32 R4, R12, R5, UR4 ;  /* 0x000000040c047e25 */ /* 0x000fc8000f8e0005 */
[----:B------:R-:W-:Y:S02]  /*0660*/  IMAD.MOV.U32 R7, RZ, RZ, 0x2 ;  /* 0x00000002ff077424 */ /* 0x000fe400078e00ff */
[C---:B------:R-:W-:Y:S01]  /*0670*/  VIADD R8, R6.reuse, UR9 ;  /* 0x0000000906087c36 */ /* 0x040fe20008000000 */
[----:B------:R-:W2:Y:S01]  /*0680*/  LDG.E.U16.CONSTANT R4, desc[UR10][R4.64] ;  /* 0x0000000a04047981 */ /* 0x000ea2000c1e9500 */
[----:B------:R-:W-:-:S04]  /*0690*/  IMAD.WIDE.U32 R6, R6, R7, UR4 ;  /* 0x0000000406067e25 */ /* 0x000fc8000f8e0007 */
[----:B------:R-:W-:Y:S02]  /*06a0*/  IMAD.MOV.U32 R11, RZ, RZ, 0x2 ;  /* 0x00000002ff0b7424 */ /* 0x000fe400078e00ff */
[C---:B------:R-:W-:Y:S01]  /*06b0*/  VIADD R12, R8.reuse, UR9 ;  /* 0x00000009080c7c36 */ /* 0x040fe20008000000 */
[----:B------:R-:W3:Y:S01]  /*06c0*/  LDG.E.U16.CONSTANT R6, desc[UR10][R6.64] ;  /* 0x0000000a06067981 */ /* 0x000ee2000c1e9500 */
[----:B------:R-:W-:-:S04]  /*06d0*/  IMAD.WIDE.U32 R8, R8, R9, UR4 ;  /* 0x0000000408087e25 */ /* 0x000fc8000f8e0009 */
[C---:B------:R-:W-:Y:S02]  /*06e0*/  IMAD.WIDE.U32 R10, R12.reuse, R11, UR4 ;  /* 0x000000040c0a7e25 */ /* 0x040fe4000f8e000b */
[----:B------:R-:W4:Y:S04]  /*06f0*/  LDG.E.U16.CONSTANT R8, desc[UR10][R8.64] ;  /* 0x0000000a08087981 */ /* 0x000f28000c1e9500 */
[----:B------:R-:W5:Y:S01]  /*0700*/  LDG.E.U16.CONSTANT R10, desc[UR10][R10.64] ;  /* 0x0000000a0a0a7981 */ /* 0x000f62000c1e9500 */
[----:B------:R-:W-:-:S05]  /*0710*/  VIADD R12, R12, UR9 ;  /* 0x000000090c0c7c36 */ /* 0x000fca0008000000 */
[----:B------:R-:W-:Y:S02]  /*0720*/  ISETP.GE.AND P0, PT, R12, UR13, PT ;  /* 0x0000000d0c007c0c */ /* 0x000fe4000bf06270 */
[----:B--2---:R-:W-:-:S05]  /*0730*/  SHF.L.U32 R13, R4, 0x10, RZ ;  /* 0x00000010040d7819 */ /* 0x004fca00000006ff */
[----:B------:R-:W-:Y:S01]  /*0740*/  FFMA R2, R13, R13, R2 ;  /* 0x0000000d0d027223 */ /* 0x000fe20000000002 */
[----:B---3--:R-:W-:-:S04]  /*0750*/  IMAD.U32 R15, R6, 0x10000, RZ ;  /* 0x00010000060f7824 */ /* 0x008fc800078e00ff */
[----:B------:R-:W-:Y:S01]  /*0760*/  FFMA R2, R15, R15, R2 ;  /* 0x0000000f0f027223 */ /* 0x000fe20000000002 */
[----:B----4-:R-:W-:Y:S01]  /*0770*/  IMAD.U32 R5, R8, 0x10000, RZ ;  /* 0x0001000008057824 */ /* 0x010fe200078e00ff */
[----:B-----5:R-:W-:-:S03]  /*0780*/  SHF.L.U32 R7, R10, 0x10, RZ ;  /* 0x000000100a077819 */ /* 0x020fc600000006ff */
[----:B------:R-:W-:-:S04]  /*0790*/  FFMA R2, R5, R5, R2 ;  /* 0x0000000505027223 */ /* 0x000fc80000000002 */
[----:B------:R-:W-:Y:S01]  /*07a0*/  FFMA R2, R7, R7, R2 ;  /* 0x0000000707027223 */ /* 0x000fe20000000002 */
[----:B------:R-:W-:Y:S06]  /*07b0*/  @!P0 BRA `(.L_x_39) ;  /* 0xfffffffc00988947 */ /* 0x000fec000383ffff */
.L_x_35:
[----:B------:R-:W-:Y:S05]  /*07c0*/  BSYNC.RECONVERGENT B0 ;  /* 0x0000000000007941 */ /* 0x000fea0003800200 */
.L_x_34:
        /* <DEDUP_REMOVED lines=10> */
[----:B------:R-:W-:Y:S02]  /*0870*/  @!P0 VIADD R2, R2, 0x10 ;  /* 0x0000001002028836 */ /* 0x000fe40000000000 */
[----:B--2---:R-:W-:-:S05]  /*0880*/  FADD R4, R5, R4 ;  /* 0x0000000405047221 */ /* 0x004fca0000000000 */
[----:B------:R-:W2:Y:S02]  /*0890*/  SHFL.BFLY PT, R7, R4, 0x4, 0x1f ;  /* 0x0c801f0004077f89 */ /* 0x000ea400000e0000 */
[----:B--2---:R-:W-:Y:S01]  /*08a0*/  FADD R7, R4, R7 ;  /* 0x0000000704077221 */ /* 0x004fe20000000000 */
[----:B------:R-:W-:-:S04]  /*08b0*/  @!P1 MOV R4, 0x400 ;  /* 0x0000040000049802 */ /* 0x000fc80000000f00 */
[----:B------:R-:W2:Y:S01]  /*08c0*/  SHFL.BFLY PT, R6, R7, 0x2, 0x1f ;  /* 0x0c401f0007067f89 */ /* 0x000ea200000e0000 */
[----:B------:R-:W-:-:S05]  /*08d0*/  @!P1 VIADD R4, R4, 0x10 ;  /* 0x0000001004049836 */ /* 0x000fca0000000000 */
[----:B0-----:R-:W-:-:S04]  /*08e0*/  @!P1 LEA R11, R11, R4, 0x18 ;  /* 0x000000040b0b9211 */ /* 0x001fc800078ec0ff */
[----:B------:R-:W-:Y:S01]  /*08f0*/  @!P1 LEA R4, R26, R11, 0x2 ;  /* 0x0000000b1a049211 */ /* 0x000fe200078e10ff */
[----:B--2---:R-:W-:Y:S01]  /*0900*/  FADD R6, R7, R6 ;  /* 0x0000000607067221 */ /* 0x004fe20000000000 */
[----:B-1----:R-:W-:Y:S01]  /*0910*/  @!P0 LEA R7, R9, R2, 0x18 ;  /* 0x0000000209078211 */ /* 0x002fe200078ec0ff */
[----:B------:R-:W-:-:S03]  /*0920*/  IMAD.MOV.U32 R2, RZ, RZ, RZ ;  /* 0x000000ffff027224 */ /* 0x000fc600078e00ff */
[----:B------:R-:W0:Y:S01]  /*0930*/  SHFL.BFLY PT, R5, R6, 0x1, 0x1f ;  /* 0x0c201f0006057f89 */ /* 0x000e2200000e0000 */
[----:B------:R-:W-:Y:S01]  /*0940*/  @!P0 LEA.HI R7, R26, R7, RZ, 0x1d ;  /* 0x000000071a078211 */ /* 0x000fe200078fe8ff */
[----:B0-----:R-:W-:-:S05]  /*0950*/  FADD R8, R6, R5 ;  /* 0x0000000506087221 */ /* 0x001fca0000000000 */
        /* <DEDUP_REMOVED lines=16> */
.L_x_54:
        /* <DEDUP_REMOVED lines=10> */
[----:B0-----:R-:W-:-:S04]  /*0b00*/  FFMA R6, -R5, R4, R2 ;  /* 0x0000000405067223 */ /* 0x001fc80000000102 */
[----:B------:R-:W-:Y:S01]  /*0b10*/  FFMA R4, R7, R6, R4 ;  /* 0x0000000607047223 */ /* 0x000fe20000000004 */
[----:B--2---:R-:W-:Y:S06]  /*0b20*/  @!P0 BRA `(.L_x_43) ;  /* 0x00000000000c8947 */ /* 0x004fec0003800000 */
[----:B------:R-:W-:-:S07]  /*0b30*/  MOV R4, 0xb50 ;  /* 0x00000b5000047802 */ /* 0x000fce0000000f00 */
[----:B------:R-:W-:Y:S05]  /*0b40*/  CALL.REL.NOINC `($__internal_1_$__cuda_sm3x_div_rn_noftz_f32_slowpath) ;  /* 0x00000010009c7944 */ /* 0x000fea0003c00000 */
[----:B------:R-:W-:-:S07]  /*0b50*/  IMAD.MOV.U32 R4, RZ, RZ, R2 ;  /* 0x000000ffff047224 */ /* 0x000fce00078e0002 */
.L_x_43:
[----:B------:R-:W-:Y:S05]  /*0b60*/  BSYNC.RECONVERGENT B0 ;  /* 0x0000000000007941 */ /* 0x000fea0003800200 */
.L_x_42:
[----:B------:R-:W0:Y:S01]  /*0b70*/  LDCU UR7, c[0x0][0x3bc] ;  /* 0x00007780ff0777ac */ /* 0x000e220008000800 */
[----:B------:R-:W1:Y:S01]  /*0b80*/  S2UR UR8, SR_CgaCtaId ;  /* 0x00000000000879c3 */ /* 0x000e620000008800 */
[----:B0-----:R-:W-:Y:S01]  /*0b90*/  FADD R4, R4, UR7 ;  /* 0x0000000704047e21 */ /* 0x001fe20008000000 */
[----:B------:R-:W-:-:S04]  /*0ba0*/  UMOV UR7, 0x400 ;  /* 0x0000040000077882 */ /* 0x000fc80000000000 */
[----:B------:R-:W-:Y:S01]  /*0bb0*/  FSETP.GEU.AND P0, PT, |R4|, 1.175494350822287508e-38, PT ;  /* 0x008000000400780b */ /* 0x000fe20003f0e200 */
[----:B-1----:R-:W-:-:S12]  /*0bc0*/  ULEA UR7, UR8, UR7, 0x18 ;  /* 0x0000000708077291 */ /* 0x002fd8000f8ec0ff */
[----:B------:R-:W-:-:S04]  /*0bd0*/  @!P0 FMUL R4, R4, 16777216 ;  /* 0x4b80000004048820 */ /* 0x000fc80000400000 */
[----:B------:R-:W0:Y:S02]  /*0be0*/  MUFU.RSQ R2, R4 ;  /* 0x0000000400027308 */ /* 0x000e240000001400 */
[----:B0-----:R-:W-:-:S05]  /*0bf0*/  @!P0 FMUL R2, R2, 4096 ;  /* 0x4580000002028820 */ /* 0x001fca0000400000 */
[----:B------:R2:W-:Y:S02]  /*0c00*/  STS [UR7], R2 ;  /* 0x00000002ff007988 */ /* 0x0005e40008000807 */
.L_x_40:
[----:B-12---:R-:W1:Y:S01]  /*0c10*/  LDC R2, c[0x0][0x3b8] ;  /* 0x0000ee00ff027b82 */ /* 0x006e620000000800 */
[----:B------:R-:W-:Y:S07]  /*0c20*/  WARPSYNC.ALL ;  /* 0x0000000000007948 */ /* 0x000fee0003800000 */
[----:B------:R-:W-:Y:S01]  /*0c30*/  BAR.SYNC.DEFER_BLOCKING 0x0 ;  /* 0x0000000000007b1d */ /* 0x000fe20000010000 */
[----:B-1----:R-:W-:-:S13]  /*0c40*/  ISETP.GE.AND P0, PT, R26, R2, PT ;  /* 0x000000021a00720c */ /* 0x002fda0003f06270 */
[----:B------:R-:W-:Y:S05]  /*0c50*/  @P0 EXIT ;  /* 0x000000000000094d */ /* 0x000fea0003800000 */
[----:B------:R-:W1:Y:S01]  /*0c60*/  I2F.U32.RP R9, UR9 ;  /* 0x0000000900097d06 */ /* 0x000e620008209000 */
[----:B------:R-:W-:Y:S01]  /*0c70*/  IADD3 R7, PT, PT, R26, UR9, RZ ;  /* 0x000000091a077c10 */ /* 0x000fe2000fffe0ff */
[----:B------:R-:W2:Y:S01]  /*0c80*/  S2UR UR8, SR_CgaCtaId ;  /* 0x00000000000879c3 */ /* 0x000ea20000008800 */
[----:B------:R-:W-:Y:S01]  /*0c90*/  ISETP.NE.U32.AND P2, PT, RZ, UR9, PT ;  /* 0x00000009ff007c0c */ /* 0x000fe2000bf45070 */
[----:B------:R-:W-:Y:S01]  /*0ca0*/  UMOV UR7, 0x400 ;  /* 0x0000040000077882 */ /* 0x000fe20000000000 */
[CC--:B------:R-:W-:Y:S01]  /*0cb0*/  ISETP.GE.U32.AND P0, PT, R7.reuse, R2.reuse, PT ;  /* 0x000000020700720c */ /* 0x0c0fe20003f06070 */
[----:B------:R-:W3:Y:S01]  /*0cc0*/  LDCU.64 UR22, c[0x0][0x390] ;  /* 0x00007200ff1677ac */ /* 0x000ee20008000a00 */
[----:B0-----:R-:W-:Y:S01]  /*0cd0*/  VIMNMX.U32 R6, PT, PT, R7, R2, !PT ;  /* 0x0000000207067248 */ /* 0x001fe20007fe0000 */
[----:B------:R-:W-:Y:S01]  /*0ce0*/  BSSY.RECONVERGENT B0, `(.L_x_44) ;  /* 0x0000053000007945 */ /* 0x000fe20003800200 */
[----:B------:R-:W-:-:S04]  /*0cf0*/  SEL R8, RZ, 0x1, P0 ;  /* 0x00000001ff087807 */ /* 0x000fc80000000000 */
[----:B------:R-:W-:Y:S01]  /*0d00*/  IADD3 R6, PT, PT, R6, -R7, -R8 ;  /* 0x8000000706067210 */ /* 0x000fe20007ffe808 */
[----:B-1----:R-:W0:Y:S01]  /*0d10*/  MUFU.RCP R9, R9 ;  /* 0x0000000900097308 */ /* 0x002e220000001000 */
[----:B--2---:R-:W-:Y:S01]  /*0d20*/  ULEA UR7, UR8, UR7, 0x18 ;  /* 0x0000000708077291 */ /* 0x004fe2000f8ec0ff */
[----:B0-----:R-:W-:-:S06]  /*0d30*/  VIADD R4, R9, 0xffffffe ;  /* 0x0ffffffe09047836 */ /* 0x001fcc0000000000 */
[----:B------:R0:W1:Y:S02]  /*0d40*/  F2I.FTZ.U32.TRUNC.NTZ R5, R4 ;  /* 0x0000000400057305 */ /* 0x000064000021f000 */
[----:B0-----:R-:W-:Y:S02]  /*0d50*/  IMAD.MOV.U32 R4, RZ, RZ, RZ ;  /* 0x000000ffff047224 */ /* 0x001fe400078e00ff */
[----:B-1----:R-:W-:-:S04]  /*0d60*/  IMAD.MOV R11, RZ, RZ, -R5 ;  /* 0x000000ffff0b7224 */ /* 0x002fc800078e0a05 */
[----:B------:R-:W-:-:S04]  /*0d70*/  IMAD R11, R11, UR9, RZ ;  /* 0x000000090b0b7c24 */ /* 0x000fc8000f8e02ff */
[----:B------:R-:W-:Y:S02]  /*0d80*/  IMAD.HI.U32 R11, R5, R11, R4 ;  /* 0x0000000b050b7227 */ /* 0x000fe400078e0004 */
[----:B------:R-:W0:Y:S04]  /*0d90*/  LDS R4, [UR7] ;  /* 0x00000007ff047984 */ /* 0x000e280008000800 */
        /* <DEDUP_REMOVED lines=10> */
[----:B------:R-:W-:-:S04]  /*0e40*/  LOP3.LUT R6, R5, 0x3, RZ, 0xc0, !PT ;  /* 0x0000000305067812 */ /* 0x000fc800078ec0ff */
[----:B------:R-:W-:-:S13]  /*0e50*/  ISETP.NE.AND P0, PT, R6, 0x3, PT ;  /* 0x000000030600780c */ /* 0x000fda0003f05270 */
[----:B0--3--:R-:W-:Y:S05]  /*0e60*/  @!P0 BRA `(.L_x_45) ;  /* 0x0000000000e88947 */ /* 0x009fea0003800000 */
[----:B------:R-:W0:Y:S01]  /*0e70*/  S2R R15, SR_TID.X ;  /* 0x00000000000f7919 */ /* 0x000e220000002100 */
[----:B------:R-:W1:Y:S01]  /*0e80*/  LDCU.64 UR20, c[0x0][0x380] ;  /* 0x00007000ff1477ac */ /* 0x000e620008000a00 */
[----:B------:R-:W-:Y:S01]  /*0e90*/  IMAD.U32 R6, RZ, RZ, UR6 ;  /* 0x00000006ff067e24 */ /* 0x000fe2000f8e00ff */
[----:B------:R-:W-:Y:S01]  /*0ea0*/  MOV R7, UR6 ;  /* 0x0000000600077c02 */ /* 0x000fe20008000f00 */
[----:B------:R-:W-:Y:S01]  /*0eb0*/  IMAD.U32 R8, RZ, RZ, UR12 ;  /* 0x0000000cff087e24 */ /* 0x000fe2000f8e00ff */
[----:B------:R-:W2:Y:S01]  /*0ec0*/  LDCU.128 UR16, c[0x0][0x3a0] ;  /* 0x00007400ff1077ac */ /* 0x000ea20008000c00 */
[----:B------:R-:W-:Y:S01]  /*0ed0*/  VIADD R11, R5, 0x1 ;  /* 0x00000001050b7836 */ /* 0x000fe20000000000 */
[C---:B------:R-:W-:Y:S01]  /*0ee0*/  SHF.L.U64.HI R27, R0.reuse, 0x1, R3 ;  /* 0x00000001001b7819 */ /* 0x040fe20000010203 */
[----:B------:R-:W-:Y:S01]  /*0ef0*/  IMAD.SHL.U32 R10, R0, 0x2, RZ ;  /* 0x00000002000a7824 */ /* 0x000fe200078e00ff */
[----:B------:R-:W3:Y:S01]  /*0f00*/  LDCU.64 UR14, c[0x0][0x398] ;  /* 0x00007300ff0e77ac */ /* 0x000ee20008000a00 */
[----:B------:R-:W-:Y:S01]  /*0f10*/  IMAD.WIDE.U32 R12, R26, 0x2, RZ ;  /* 0x000000021a0c7825 */ /* 0x000fe200078e00ff */
[----:B------:R-:W-:Y:S01]  /*0f20*/  LOP3.LUT R24, R11, 0x3, RZ, 0xc0, !PT ;  /* 0x000000030b187812 */ /* 0x000fe200078ec0ff */
[----:B------:R-:W-:Y:S01]  /*0f30*/  BSSY.RECONVERGENT B1, `(.L_x_45) ;  /* 0x000002d000017945 */ /* 0x000fe20003800200 */
[----:B-1----:R-:W-:-:S04]  /*0f40*/  LEA R6, P0, R6, UR20, 0x1 ;  /* 0x0000001406067c11 */ /* 0x002fc8000f8008ff */
[----:B------:R-:W-:Y:S02]  /*0f50*/  LEA.HI.X R7, R7, UR21, R8, 0x1, P0 ;  /* 0x0000001507077c11 */ /* 0x000fe400080f0c08 */
[C---:B--2---:R-:W-:Y:S02]  /*0f60*/  IADD3 R8, P1, PT, R10.reuse, UR16, RZ ;  /* 0x000000100a087c10 */ /* 0x044fe4000ff3e0ff */
[C---:B------:R-:W-:Y:S02]  /*0f70*/  IADD3 R9, P2, PT, R10.reuse, UR18, RZ ;  /* 0x000000120a097c10 */ /* 0x040fe4000ff5e0ff */
[----:B---3--:R-:W-:Y:S02]  /*0f80*/  IADD3 R10, P0, PT, R10, UR14, RZ ;  /* 0x0000000e0a0a7c10 */ /* 0x008fe4000ff1e0ff */
[C---:B------:R-:W-:Y:S01]  /*0f90*/  IADD3.X R11, PT, PT, R27.reuse, UR17, RZ, P1, !PT ;  /* 0x000000111b0b7c10 */ /* 0x040fe20008ffe4ff */
[----:B0-----:R-:W-:Y:S01]  /*0fa0*/  IMAD R26, R24, UR9, R15 ;  /* 0x00000009181a7c24 */ /* 0x001fe2000f8e020f */
[----:B------:R-:W-:-:S02]  /*0fb0*/  IADD3.X R25, PT, PT, R27, UR19, RZ, P2, !PT ;  /* 0x000000131b197c10 */ /* 0x000fc400097fe4ff */
[----:B------:R-:W-:Y:S02]  /*0fc0*/  IADD3.X R27, PT, PT, R27, UR15, RZ, P0, !PT ;  /* 0x0000000f1b1b7c10 */ /* 0x000fe400087fe4ff */
[----:B------:R-:W-:-:S07]  /*0fd0*/  IADD3 R24, PT, PT, -R24, RZ, RZ ;  /* 0x000000ff18187210 */ /* 0x000fce0007ffe1ff */
.L_x_46:
[C---:B------:R-:W-:Y:S02]  /*0fe0*/  IADD3 R20, P0, PT, R12.reuse, UR4, RZ ;  /* 0x000000040c147c10 */ /* 0x040fe4000ff1e0ff */
[C---:B0-----:R-:W-:Y:S02]  /*0ff0*/  IADD3 R14, P1, PT, R12.reuse, UR22, RZ ;  /* 0x000000160c0e7c10 */ /* 0x041fe4000ff3e0ff */
[C---:B------:R-:W-:Y:S02]  /*1000*/  IADD3.X R21, PT, PT, R13.reuse, UR5, RZ, P0, !PT ;  /* 0x000000050d157c10 */ /* 0x040fe400087fe4ff */
[C---:B------:R-:W-:Y:S02]  /*1010*/  IADD3 R16, P0, PT, R12.reuse, R10, RZ ;  /* 0x0000000a0c107210 */ /* 0x040fe40007f1e0ff */
[C---:B------:R-:W-:Y:S01]  /*1020*/  IADD3.X R15, PT, PT, R13.reuse, UR23, RZ, P1, !PT ;  /* 0x000000170d0f7c10 */ /* 0x040fe20008ffe4ff */
[----:B------:R-:W2:Y:S01]  /*1030*/  LDG.E.U16.CONSTANT R20, desc[UR10][R20.64] ;  /* 0x0000000a14147981 */ /* 0x000ea2000c1e9500 */
[C---:B------:R-:W-:Y:S01]  /*1040*/  IADD3 R18, P1, PT, R12.reuse, R8, RZ ;  /* 0x000000080c127210 */ /* 0x040fe20007f3e0ff */
[C---:B------:R-:W-:Y:S01]  /*1050*/  IMAD.X R17, R13.reuse, 0x1, R27, P0 ;  /* 0x000000010d117824 */ /* 0x040fe200000e061b */
[----:B------:R-:W-:Y:S01]  /*1060*/  IADD3 R22, P0, PT, R12, R9, RZ ;  /* 0x000000090c167210 */ /* 0x000fe20007f1e0ff */
[----:B------:R-:W3:Y:S02]  /*1070*/  LDG.E.U16.CONSTANT R14, desc[UR10][R14.64] ;  /* 0x0000000a0e0e7981 */ /* 0x000ee4000c1e9500 */
[----:B------:R-:W-:-:S02]  /*1080*/  IMAD.X R19, R13, 0x1, R11, P1 ;  /* 0x000000010d137824 */ /* 0x000fc400008e060b */
[----:B------:R0:W4:Y:S01]  /*1090*/  LDG.E.U16.CONSTANT R16, desc[UR10][R16.64] ;  /* 0x0000000a10107981 */ /* 0x000122000c1e9500 */
[----:B------:R-:W-:-:S03]  /*10a0*/  IMAD.X R23, R13, 0x1, R25, P0 ;  /* 0x000000010d177824 */ /* 0x000fc600000e0619 */
[----:B------:R-:W5:Y:S04]  /*10b0*/  LDG.E.U16.CONSTANT R18, desc[UR10][R18.64] ;  /* 0x0000000a12127981 */ /* 0x000f68000c1e9500 */
[----:B------:R-:W5:Y:S01]  /*10c0*/  LDG.E.U16.CONSTANT R22, desc[UR10][R22.64] ;  /* 0x0000000a16167981 */ /* 0x000f62000c1e9500 */
[----:B------:R-:W-:Y:S02]  /*10d0*/  VIADD R24, R24, 0x1 ;  /* 0x0000000118187836 */ /* 0x000fe40000000000 */
[----:B0-----:R-:W-:Y:S01]  /*10e0*/  IMAD.U32 R17, RZ, RZ, UR9 ;  /* 0x00000009ff117e24 */ /* 0x001fe2000f8e00ff */
[----:B--2---:R-:W-:Y:S01]  /*10f0*/  SHF.L.U32 R29, R20, 0x10, RZ ;  /* 0x00000010141d7819 */ /* 0x004fe200000006ff */
[----:B---3--:R-:W-:-:S04]  /*1100*/  IMAD.U32 R20, R14, 0x10000, RZ ;  /* 0x000100000e147824 */ /* 0x008fc800078e00ff */
[----:B------:R-:W-:Y:S01]  /*1110*/  FMUL R29, R4, R29 ;  /* 0x0000001d041d7220 */ /* 0x000fe20000400000 */
[----:B----4-:R-:W-:-:S03]  /*1120*/  IMAD.U32 R21, R16, 0x10000, RZ ;  /* 0x0001000010157824 */ /* 0x010fc600078e00ff */
[----:B------:R-:W-:Y:S01]  /*1130*/  FMUL R29, R20, R29 ;  /* 0x0000001d141d7220 */ /* 0x000fe20000400000 */
[----:B-----5:R-:W-:Y:S02]  /*1140*/  IMAD.U32 R14, R18, 0x10000, RZ ;  /* 0x00010000120e7824 */ /* 0x020fe400078e00ff */
[----:B------:R-:W-:Y:S01]  /*1150*/  FADD R21, R21, 1 ;  /* 0x3f80000015157421 */ /* 0x000fe20000000000 */
[----:B------:R-:W-:-:S03]  /*1160*/  SHF.L.U32 R15, R22, 0x10, RZ ;  /* 0x00000010160f7819 */ /* 0x000fc600000006ff */
[----:B------:R-:W-:-:S04]  /*1170*/  FFMA R14, R29, R21, R14 ;  /* 0x000000151d0e7223 */ /* 0x000fc8000000000e */
[----:B------:R-:W-:Y:S01]  /*1180*/  FMUL R15, R15, R14 ;  /* 0x0000000e0f0f7220 */ /* 0x000fe20000400000 */
[----:B------:R-:W-:-:S04]  /*1190*/  IADD3 R14, P0, PT, R12, R6, RZ ;  /* 0x000000060c0e7210 */ /* 0x000fc80007f1e0ff */
[----:B------:R-:W-:Y:S01]  /*11a0*/  F2FP.BF16.F32.PACK_AB R16, RZ, R15 ;  /* 0x0000000fff10723e */ /* 0x000fe200000010ff */
[----:B------:R-:W-:Y:S01]  /*11b0*/  IMAD.X R15, R13, 0x1, R7, P0 ;  /* 0x000000010d0f7824 */ /* 0x000fe200000e0607 */
[----:B------:R-:W-:Y:S01]  /*11c0*/  ISETP.NE.AND P0, PT, R24, RZ, PT ;  /* 0x000000ff1800720c */ /* 0x000fe20003f05270 */
[----:B------:R-:W-:-:S03]  /*11d0*/  IMAD.WIDE.U32 R12, R17, 0x2, R12 ;  /* 0x00000002110c7825 */ /* 0x000fc600078e000c */
[----:B------:R0:W-:Y:S09]  /*11e0*/  STG.E.U16 desc[UR10][R14.64], R16 ;  /* 0x000000100e007986 */ /* 0x0001f2000c10150a */
[----:B------:R-:W-:Y:S05]  /*11f0*/  @P0 BRA `(.L_x_46) ;  /* 0xfffffffc00780947 */ /* 0x000fea000383ffff */
[----:B------:R-:W-:Y:S05]  /*1200*/  BSYNC.RECONVERGENT B1 ;  /* 0x0000000000017941 */ /* 0x000fea0003800200 */
.L_x_45:
[----:B------:R-:W-:Y:S05]  /*1210*/  BSYNC.RECONVERGENT B0 ;  /* 0x0000000000007941 */ /* 0x000fea0003800200 */
.L_x_44:
[----:B------:R-:W1:Y:S01]  /*1220*/  LDC.64 R6, c[0x0][0x390] ;  /* 0x0000e400ff067b82 */ /* 0x000e620000000a00 */
[----:B------:R-:W-:Y:S01]  /*1230*/  ISETP.GE.U32.AND P0, PT, R5, 0x3, PT ;  /* 0x000000030500780c */ /* 0x000fe20003f06070 */
[----:B------:R-:W2:Y:S01]  /*1240*/  LDCU.64 UR14, c[0x0][0x398] ;  /* 0x00007300ff0e77ac */ /* 0x000ea20008000a00 */
[----:B------:R-:W3:Y:S01]  /*1250*/  LDCU.64 UR20, c[0x0][0x380] ;  /* 0x00007000ff1477ac */ /* 0x000ee20008000a00 */
[----:B------:R-:W4:Y:S10]  /*1260*/  LDCU.128 UR16, c[0x0][0x3a0] ;  /* 0x00007400ff1077ac */ /* 0x000f340008000c00 */
[----:B--234-:R-:W-:Y:S05]  /*1270*/  @!P0 EXIT ;  /* 0x000000000000894d */ /* 0x01cfea0003800000 */
[----:B------:R-:W-:Y:S01]  /*1280*/  BSSY.RECONVERGENT B0, `(.L_x_47) ;  /* 0x000008f000007945 */ /* 0x000fe20003800200 */
.L_x_48:
[----:B------:R-:W-:Y:S01]  /*1290*/  HFMA2 R21, -RZ, RZ, 0, 1.1920928955078125e-07 ;  /* 0x00000002ff157431 */ /* 0x000fe200000001ff */
[----:B------:R-:W-:Y:S01]  /*12a0*/  IADD3 R13, P0, PT, R0, R26, RZ ;  /* 0x0000001a000d7210 */ /* 0x000fe20007f1e0ff */
[----:B-1----:R-:W-:-:S04]  /*12b0*/  IMAD.WIDE.U32 R24, R26, 0x2, R6 ;  /* 0x000000021a187825 */ /* 0x002fc800078e0006 */
[----:B------:R-:W-:Y:S02]  /*12c0*/  IMAD.X R8, RZ, RZ, R3, P0 ;  /* 0x000000ffff087224 */ /* 0x000fe400000e0603 */
[C---:B------:R-:W-:Y:S02]  /*12d0*/  IMAD.SHL.U32 R28, R13.reuse, 0x2, RZ ;  /* 0x000000020d1c7824 */ /* 0x040fe400078e00ff */
[C---:B------:R-:W-:Y:S01]  /*12e0*/  VIADD R17, R26.reuse, UR9 ;  /* 0x000000091a117c36 */ /* 0x040fe20008000000 */
[----:B------:R-:W-:Y:S01]  /*12f0*/  SHF.L.U64.HI R13, R13, 0x1, R8 ;  /* 0x000000010d0d7819 */ /* 0x000fe20000010208 */
[----:B------:R-:W-:Y:S01]  /*1300*/  IMAD.WIDE.U32 R20, R26, R21, UR4 ;  /* 0x000000041a147e25 */ /* 0x000fe2000f8e0015 */
[C---:B------:R-:W-:Y:S01]  /*1310*/  IADD3 R18, P0, PT, R28.reuse, UR14, RZ ;  /* 0x0000000e1c127c10 */ /* 0x040fe2000ff1e0ff */
[----:B------:R1:W2:Y:S01]  /*1320*/  LDG.E.U16.CONSTANT R24, desc[UR10][R24.64] ;  /* 0x0000000a18187981 */ /* 0x0002a2000c1e9500 */
[----:B------:R-:W-:Y:S02]  /*1330*/  IADD3 R8, P1, PT, R28, UR16, RZ ;  /* 0x000000101c087c10 */ /* 0x000fe4000ff3e0ff */
[----:B------:R-:W-:Y:S01]  /*1340*/  IADD3.X R19, PT, PT, R13, UR15, RZ, P0, !PT ;  /* 0x0000000f0d137c10 */ /* 0x000fe200087fe4ff */
[----:B------:R-:W3:Y:S01]  /*1350*/  LDG.E.U16.CONSTANT R20, desc[UR10][R20.64] ;  /* 0x0000000a14147981 */ /* 0x000ee2000c1e9500 */
[----:B------:R-:W-:-:S02]  /*1360*/  MOV R22, 0x2 ;  /* 0x0000000200167802 */ /* 0x000fc40000000f00 */
[----:B------:R-:W-:Y:S01]  /*1370*/  IADD3 R27, P0, PT, R0, R17, RZ ;  /* 0x00000011001b7210 */ /* 0x000fe20007f1e0ff */
[----:B0-----:R-:W4:Y:S01]  /*1380*/  LDG.E.U16.CONSTANT R15, desc[UR10][R18.64] ;  /* 0x0000000a120f7981 */ /* 0x001f22000c1e9500 */
[----:B------:R-:W-:Y:S01]  /*1390*/  IADD3.X R9, PT, PT, R13, UR17, RZ, P1, !PT ;  /* 0x000000110d097c10 */ /* 0x000fe20008ffe4ff */
[----:B------:R-:W-:-:S04]  /*13a0*/  IMAD.WIDE.U32 R22, R17, R22, UR4 ;  /* 0x0000000411167e25 */ /* 0x000fc8000f8e0016 */
[----:B------:R-:W-:Y:S01]  /*13b0*/  IMAD.X R12, RZ, RZ, R3, P0 ;  /* 0x000000ffff0c7224 */ /* 0x000fe200000e0603 */
[----:B------:R0:W5:Y:S01]  /*13c0*/  LDG.E.U16.CONSTANT R14, desc[UR10][R8.64] ;  /* 0x0000000a080e7981 */ /* 0x000162000c1e9500 */
[----:B-1----:R-:W-:Y:S02]  /*13d0*/  IMAD.SHL.U32 R25, R27, 0x2, RZ ;  /* 0x000000021b197824 */ /* 0x002fe400078e00ff */
[----:B------:R-:W-:Y:S01]  /*13e0*/  IMAD.WIDE.U32 R10, R17, 0x2, R6 ;  /* 0x00000002110a7825 */ /* 0x000fe200078e0006 */
[----:B------:R1:W5:Y:S01]  /*13f0*/  LDG.E.U16.CONSTANT R5, desc[UR10][R22.64] ;  /* 0x0000000a16057981 */ /* 0x000362000c1e9500 */
[----:B------:R-:W-:-:S03]  /*1400*/  SHF.L.U64.HI R27, R27, 0x1, R12 ;  /* 0x000000011b1b7819 */ /* 0x000fc6000001020c */
[----:B------:R1:W5:Y:S01]  /*1410*/  LDG.E.U16.CONSTANT R16, desc[UR10][R10.64] ;  /* 0x0000000a0a107981 */ /* 0x000362000c1e9500 */
[C---:B0-----:R-:W-:Y:S02]  /*1420*/  IADD3 R8, P0, PT, R25.reuse, UR14, RZ ;  /* 0x0000000e19087c10 */ /* 0x041fe4000ff1e0ff */
[----:B------:R-:W-:Y:S02]  /*1430*/  IADD3 R18, P1, PT, R25, UR16, RZ ;  /* 0x0000001019127c10 */ /* 0x000fe4000ff3e0ff */
[C---:B------:R-:W-:Y:S02]  /*1440*/  IADD3.X R9, PT, PT, R27.reuse, UR15, RZ, P0, !PT ;  /* 0x0000000f1b097c10 */ /* 0x040fe400087fe4ff */
[----:B------:R-:W-:-:S03]  /*1450*/  IADD3.X R19, PT, PT, R27, UR17, RZ, P1, !PT ;  /* 0x000000111b137c10 */ /* 0x000fc60008ffe4ff */
[----:B------:R0:W5:Y:S04]  /*1460*/  LDG.E.U16.CONSTANT R21, desc[UR10][R8.64] ;  /* 0x0000000a08157981 */ /* 0x000168000c1e9500 */
[----:B------:R-:W5:Y:S01]  /*1470*/  LDG.E.U16.CONSTANT R12, desc[UR10][R18.64] ;  /* 0x0000000a120c7981 */ /* 0x000f62000c1e9500 */
[----:B------:R-:W-:Y:S02]  /*1480*/  IADD3 R28, P0, PT, R28, UR18, RZ ;  /* 0x000000121c1c7c10 */ /* 0x000fe4000ff1e0ff */
[----:B-1----:R-:W-:Y:S02]  /*1490*/  IADD3 R22, P1, PT, R25, UR18, RZ ;  /* 0x0000001219167c10 */ /* 0x002fe4000ff3e0ff */
[----:B------:R-:W-:Y:S01]  /*14a0*/  IADD3.X R29, PT, PT, R13, UR19, RZ, P0, !PT ;  /* 0x000000130d1d7c10 */ /* 0x000fe200087fe4ff */
[----:B------:R-:W-:Y:S01]  /*14b0*/  IMAD.MOV.U32 R10, RZ, RZ, 0x2 ;  /* 0x00000002ff0a7424 */ /* 0x000fe200078e00ff */
[----:B------:R-:W-:-:S03]  /*14c0*/  IADD3 R25, PT, PT, R17, UR9, RZ ;  /* 0x0000000911197c10 */ /* 0x000fc6000fffe0ff */
[----:B------:R-:W5:Y:S02]  /*14d0*/  LDG.E.U16.CONSTANT R13, desc[UR10][R28.64] ;  /* 0x0000000a1c0d7981 */ /* 0x000f64000c1e9500 */
[----:B------:R-:W-:-:S04]  /*14e0*/  IMAD.WIDE.U32 R10, R25, R10, UR4 ;  /* 0x00000004190a7e25 */ /* 0x000fc8000f8e000a */
[----:B0-----:R-:W-:Y:S01]  /*14f0*/  IMAD.WIDE.U32 R8, R25, 0x2, R6 ;  /* 0x0000000219087825 */ /* 0x001fe200078e0006 */
[----:B------:R-:W5:Y:S01]  /*1500*/  LDG.E.U16.CONSTANT R19, desc[UR10][R10.64] ;  /* 0x0000000a0a137981 */ /* 0x000f62000c1e9500 */
[----:B------:R-:W-:-:S03]  /*1510*/  IADD3.X R23, PT, PT, R27, UR19, RZ, P1, !PT ;  /* 0x000000131b177c10 */ /* 0x000fc60008ffe4ff */
[----:B------:R-:W5:Y:S04]  /*1520*/  LDG.E.U16.CONSTANT R18, desc[UR10][R8.64] ;  /* 0x0000000a08127981 */ /* 0x000f68000c1e9500 */
[----:B------:R0:W5:Y:S02]  /*1530*/  LDG.E.U16.CONSTANT R23, desc[UR10][R22.64] ;  /* 0x0000000a16177981 */ /* 0x000164000c1e9500 */
[----:B0-----:R-:W-:-:S05]  /*1540*/  IADD3 R22, P0, PT, R0, R25, RZ ;  /* 0x0000001900167210 */ /* 0x001fca0007f1e0ff */
[----:B------:R-:W-:Y:S01]  /*1550*/  IMAD.X R29, RZ, RZ, R3, P0 ;  /* 0x000000ffff1d7224 */ /* 0x000fe200000e0603 */
[----:B------:R-:W-:Y:S01]  /*1560*/  IADD3 R9, PT, PT, R25, UR9, RZ ;  /* 0x0000000919097c10 */ /* 0x000fe2000fffe0ff */
[----:B--2---:R-:W-:Y:S02]  /*1570*/  IMAD.U32 R24, R24, 0x10000, RZ ;  /* 0x0001000018187824 */ /* 0x004fe400078e00ff */
[----:B---3--:R-:W-:Y:S01]  /*1580*/  IMAD.U32 R27, R20, 0x10000, RZ ;  /* 0x00010000141b7824 */ /* 0x008fe200078e00ff */
[----:B------:R-:W-:-:S03]  /*1590*/  SHF.L.U32 R20, R22, 0x1, RZ ;  /* 0x0000000116147819 */ /* 0x000fc600000006ff */
[----:B------:R-:W-:Y:S01]  /*15a0*/  FMUL R27, R4, R27 ;  /* 0x0000001b041b7220 */ /* 0x000fe20000400000 */
[----:B----4-:R-:W-:Y:S01]  /*15b0*/  IMAD.U32 R15, R15, 0x10000, RZ ;  /* 0x000100000f0f7824 */ /* 0x010fe200078e00ff */
[----:B------:R-:W-:Y:S02]  /*15c0*/  SHF.L.U64.HI R22, R22, 0x1, R29 ;  /* 0x0000000116167819 */ /* 0x000fe4000001021d */
[----:B------:R-:W-:Y:S01]  /*15d0*/  FMUL R24, R24, R27 ;  /* 0x0000001b18187220 */ /* 0x000fe20000400000 */
[----:B------:R-:W-:Y:S01]  /*15e0*/  IADD3 R10, P0, PT, R20, UR14, RZ ;  /* 0x0000000e140a7c10 */ /* 0x000fe2000ff1e0ff */
[----:B------:R-:W-:Y:S01]  /*15f0*/  FADD R15, R15, 1 ;  /* 0x3f8000000f0f7421 */ /* 0x000fe20000000000 */
[----:B-----5:R-:W-:Y:S01]  /*1600*/  IMAD.U32 R27, R14, 0x10000, RZ ;  /* 0x000100000e1b7824 */ /* 0x020fe200078e00ff */
[----:B------:R-:W-:Y:S01]  /*1610*/  IADD3 R14, P1, PT, R20, UR16, RZ ;  /* 0x00000010140e7c10 */ /* 0x000fe2000ff3e0ff */
[----:B------:R-:W-:Y:S01]  /*1620*/  IMAD.U32 R29, R5, 0x10000, RZ ;  /* 0x00010000051d7824 */ /* 0x000fe200078e00ff */
[----:B------:R-:W-:Y:S01]  /*1630*/  IADD3.X R11, PT, PT, R22, UR15, RZ, P0, !PT ;  /* 0x0000000f160b7c10 */ /* 0x000fe200087fe4ff */
[----:B------:R-:W-:Y:S01]  /*1640*/  FFMA R27, R24, R15, R27 ;  /* 0x0000000f181b7223 */ /* 0x000fe2000000001b */
[----:B------:R-:W-:Y:S01]  /*1650*/  IADD3 R24, P0, PT, R0, R9, RZ ;  /* 0x0000000900187210 */ /* 0x000fe20007f1e0ff */
[----:B------:R-:W-:-:S02]  /*1660*/  IMAD.U32 R16, R16, 0x10000, RZ ;  /* 0x0001000010107824 */ /* 0x000fc400078e00ff */
[----:B------:R-:W-:Y:S01]  /*1670*/  FMUL R29, R4, R29 ;  /* 0x0000001d041d7220 */ /* 0x000fe20000400000 */
[----:B------:R-:W-:Y:S01]  /*1680*/  IADD3.X R15, PT, PT, R22, UR17, RZ, P1, !PT ;  /* 0x00000011160f7c10 */ /* 0x000fe20008ffe4ff */
[----:B------:R0:W2:Y:S01]  /*1690*/  LDG.E.U16.CONSTANT R5, desc[UR10][R10.64] ;  /* 0x0000000a0a057981 */ /* 0x0000a2000c1e9500 */
[----:B------:R-:W-:Y:S01]  /*16a0*/  IADD3 R20, P1, PT, R20, UR18, RZ ;  /* 0x0000001214147c10 */ /* 0x000fe2000ff3e0ff */
[----:B------:R-:W-:Y:S01]  /*16b0*/  FMUL R16, R16, R29 ;  /* 0x0000001d10107220 */ /* 0x000fe20000400000 */
[----:B------:R-:W-:Y:S01]  /*16c0*/  IMAD.X R29, RZ, RZ, R3, P0 ;  /* 0x000000ffff1d7224 */ /* 0x000fe200000e0603 */
[----:B------:R1:W3:Y:S01]  /*16d0*/  LDG.E.U16.CONSTANT R8, desc[UR10][R14.64] ;  /* 0x0000000a0e087981 */ /* 0x0002e2000c1e9500 */
[----:B------:R-:W-:Y:S01]  /*16e0*/  IMAD.U32 R28, R21, 0x10000, RZ ;  /* 0x00010000151c7824 */ /* 0x000fe200078e00ff */
[----:B------:R-:W-:Y:S02]  /*16f0*/  IADD3.X R21, PT, PT, R22, UR19, RZ, P1, !PT ;  /* 0x0000001316157c10 */ /* 0x000fe40008ffe4ff */
[----:B------:R-:W-:Y:S01]  /*1700*/  SHF.L.U32 R22, R24, 0x1, RZ ;  /* 0x0000000118167819 */ /* 0x000fe200000006ff */
[----:B------:R-:W-:Y:S01]  /*1710*/  FADD R28, R28, 1 ;  /* 0x3f8000001c1c7421 */ /* 0x000fe20000000000 */
[----:B0-----:R-:W-:Y:S01]  /*1720*/  SHF.L.U64.HI R10, R24, 0x1, R29 ;  /* 0x00000001180a7819 */ /* 0x001fe2000001021d */
[----:B------:R-:W-:Y:S01]  /*1730*/  IMAD.U32 R29, R12, 0x10000, RZ ;  /* 0x000100000c1d7824 */ /* 0x000fe200078e00ff */
[----:B------:R-:W-:Y:S01]  /*1740*/  IADD3 R26, P0, PT, R26, UR6, RZ ;  /* 0x000000061a1a7c10 */ /* 0x000fe2000ff1e0ff */
[----:B------:R0:W4:Y:S01]  /*1750*/  LDG.E.U16.CONSTANT R11, desc[UR10][R20.64] ;  /* 0x0000000a140b7981 */ /* 0x000122000c1e9500 */
[----:B-1----:R-:W-:Y:S01]  /*1760*/  IADD3 R14, P1, PT, R22, UR14, RZ ;  /* 0x0000000e160e7c10 */ /* 0x002fe2000ff3e0ff */
[----:B------:R-:W-:-:S02]  /*1770*/  FFMA R28, R16, R28, R29 ;  /* 0x0000001c101c7223 */ /* 0x000fc4000000001d */
[----:B------:R-:W-:Y:S01]  /*1780*/  IMAD.X R29, RZ, RZ, UR12, P0 ;  /* 0x0000000cff1d7e24 */ /* 0x000fe200080e06ff */
[----:B------:R-:W-:Y:S02]  /*1790*/  IADD3.X R15, PT, PT, R10, UR15, RZ, P1, !PT ;  /* 0x0000000f0a0f7c10 */ /* 0x000fe40008ffe4ff */
[C---:B------:R-:W-:Y:S02]  /*17a0*/  LEA R16, P0, R26.reuse, UR20, 0x1 ;  /* 0x000000141a107c11 */ /* 0x040fe4000f8008ff */
[----:B------:R-:W-:Y:S02]  /*17b0*/  IADD3 R24, P1, PT, R17, UR6, RZ ;  /* 0x0000000611187c10 */ /* 0x000fe4000ff3e0ff */
[----:B------:R-:W-:Y:S02]  /*17c0*/  LEA.HI.X R17, R26, UR21, R29, 0x1, P0 ;  /* 0x000000151a117c11 */ /* 0x000fe400080f0c1d */
[C---:B------:R-:W-:Y:S01]  /*17d0*/  LEA R12, P0, R24.reuse, UR20, 0x1 ;  /* 0x00000014180c7c11 */ /* 0x040fe2000f8008ff */
[----:B------:R-:W-:Y:S01]  /*17e0*/  IMAD.X R29, RZ, RZ, UR12, P1 ;  /* 0x0000000cff1d7e24 */ /* 0x000fe200088e06ff */
[----:B0-----:R-:W-:Y:S01]  /*17f0*/  SHF.L.U32 R20, R13, 0x10, RZ ;  /* 0x000000100d147819 */ /* 0x001fe200000006ff */
[----:B------:R0:W5:Y:S03]  /*1800*/  LDG.E.U16.CONSTANT R26, desc[UR10][R14.64] ;  /* 0x0000000a0e1a7981 */ /* 0x000166000c1e9500 */
[----:B------:R-:W-:-:S02]  /*1810*/  LEA.HI.X R13, R24, UR21, R29, 0x1, P0 ;  /* 0x00000015180d7c11 */ /* 0x000fc400080f0c1d */
[----:B------:R-:W-:Y:S01]  /*1820*/  IADD3 R25, P0, PT, R25, UR6, RZ ;  /* 0x0000000619197c10 */ /* 0x000fe2000ff1e0ff */
[----:B------:R-:W-:Y:S01]  /*1830*/  FMUL R27, R20, R27 ;  /* 0x0000001b141b7220 */ /* 0x000fe20000400000 */
[----:B------:R-:W-:Y:S01]  /*1840*/  SHF.L.U32 R19, R19, 0x10, RZ ;  /* 0x0000001013137819 */ /* 0x000fe200000006ff */
[----:B------:R-:W-:Y:S02]  /*1850*/  IMAD.MOV.U32 R24, RZ, RZ, 0x2 ;  /* 0x00000002ff187424 */ /* 0x000fe400078e00ff */
[----:B------:R-:W-:Y:S01]  /*1860*/  IMAD.X R20, RZ, RZ, UR12, P0 ;  /* 0x0000000cff147e24 */ /* 0x000fe200080e06ff */
[C---:B0-----:R-:W-:Y:S01]  /*1870*/  LEA R14, P0, R25.reuse, UR20, 0x1 ;  /* 0x00000014190e7c11 */ /* 0x041fe2000f8008ff */
[----:B------:R-:W-:Y:S02]  /*1880*/  IMAD.U32 R18, R18, 0x10000, RZ ;  /* 0x0001000012127824 */ /* 0x000fe400078e00ff */
[----:B------:R-:W-:Y:S01]  /*1890*/  FMUL R19, R4, R19 ;  /* 0x0000001304137220 */ /* 0x000fe20000400000 */
[----:B------:R-:W-:Y:S01]  /*18a0*/  LEA.HI.X R15, R25, UR21, R20, 0x1, P0 ;  /* 0x00000015190f7c11 */ /* 0x000fe200080f0c14 */
[----:B------:R-:W-:-:S04]  /*18b0*/  IMAD.WIDE.U32 R24, R9, R24, UR4 ;  /* 0x0000000409187e25 */ /* 0x000fc8000f8e0018 */
[----:B------:R-:W-:Y:S01]  /*18c0*/  FMUL R29, R18, R19 ;  /* 0x00000013121d7220 */ /* 0x000fe20000400000 */
[----:B------:R-:W-:Y:S01]  /*18d0*/  IADD3 R18, P0, PT, R22, UR16, RZ ;  /* 0x0000001016127c10 */ /* 0x000fe2000ff1e0ff */
[----:B------:R-:W-:Y:S01]  /*18e0*/  IMAD.WIDE.U32 R20, R9, 0x2, R6 ;  /* 0x0000000209147825 */ /* 0x000fe200078e0006 */
[----:B------:R-:W5:Y:S02]  /*18f0*/  LDG.E.U16.CONSTANT R24, desc[UR10][R24.64] ;  /* 0x0000000a18187981 */ /* 0x000f64000c1e9500 */
[----:B------:R-:W-:Y:S01]  /*1900*/  IADD3.X R19, PT, PT, R10, UR17, RZ, P0, !PT ;  /* 0x000000110a137c10 */ /* 0x000fe200087fe4ff */
[----:B------:R-:W-:Y:S01]  /*1910*/  IMAD.U32 R23, R23, 0x10000, RZ ;  /* 0x0001000017177824 */ /* 0x000fe200078e00ff */
[----:B------:R-:W-:Y:S01]  /*1920*/  IADD3 R22, P0, PT, R22, UR18, RZ ;  /* 0x0000001216167c10 */ /* 0x000fe2000ff1e0ff */
[----:B------:R-:W5:Y:S02]  /*1930*/  LDG.E.U16.CONSTANT R20, desc[UR10][R20.64] ;  /* 0x0000000a14147981 */ /* 0x000f64000c1e9500 */
[----:B------:R-:W-:Y:S01]  /*1940*/  FMUL R28, R23, R28 ;  /* 0x0000001c171c7220 */ /* 0x000fe20000400000 */
[----:B------:R-:W-:Y:S01]  /*1950*/  IADD3.X R23, PT, PT, R10, UR19, RZ, P0, !PT ;  /* 0x000000130a177c10 */ /* 0x000fe200087fe4ff */
[----:B------:R-:W5:Y:S04]  /*1960*/  LDG.E.U16.CONSTANT R18, desc[UR10][R18.64] ;  /* 0x0000000a12127981 */ /* 0x000f68000c1e9500 */
[----:B------:R-:W5:Y:S01]  /*1970*/  LDG.E.U16.CONSTANT R22, desc[UR10][R22.64] ;  /* 0x0000000a16167981 */ /* 0x000f62000c1e9500 */
[----:B------:R-:W-:-:S02]  /*1980*/  F2FP.BF16.F32.PACK_AB R27, RZ, R27 ;  /* 0x0000001bff1b723e */ /* 0x000fc400000010ff */
[----:B------:R-:W-:-:S03]  /*1990*/  F2FP.BF16.F32.PACK_AB R28, RZ, R28 ;  /* 0x0000001cff1c723e */ /* 0x000fc600000010ff */
[----:B------:R0:W-:Y:S04]  /*19a0*/  STG.E.U16 desc[UR10][R16.64], R27 ;  /* 0x0000001b10007986 */ /* 0x0001e8000c10150a */
[----:B------:R0:W-:Y:S01]  /*19b0*/  STG.E.U16 desc[UR10][R12.64], R28 ;  /* 0x0000001c0c007986 */ /* 0x0001e2000c10150a */
[----:B--2---:R-:W-:Y:S02]  /*19c0*/  IMAD.U32 R5, R5, 0x10000, RZ ;  /* 0x0001000005057824 */ /* 0x004fe400078e00ff */
[----:B---3--:R-:W-:Y:S02]  /*19d0*/  IMAD.U32 R8, R8, 0x10000, RZ ;  /* 0x0001000008087824 */ /* 0x008fe400078e00ff */
[----:B------:R-:W-:-:S04]  /*19e0*/  FADD R5, R5, 1 ;  /* 0x3f80000005057421 */ /* 0x000fc80000000000 */
[----:B------:R-:W-:Y:S01]  /*19f0*/  FFMA R8, R29, R5, R8 ;  /* 0x000000051d087223 */ /* 0x000fe20000000008 */
[----:B------:R-:W-:Y:S01]  /*1a00*/  IADD3 R5, P0, PT, R9, UR6, RZ ;  /* 0x0000000609057c10 */ /* 0x000fe2000ff1e0ff */
[----:B----4-:R-:W-:-:S04]  /*1a10*/  IMAD.U32 R11, R11, 0x10000, RZ ;  /* 0x000100000b0b7824 */ /* 0x010fc800078e00ff */
[----:B------:R-:W-:Y:S01]  /*1a20*/  FMUL R8, R11, R8 ;  /* 0x000000080b087220 */ /* 0x000fe20000400000 */
[----:B-----5:R-:W-:-:S04]  /*1a30*/  IMAD.U32 R26, R26, 0x10000, RZ ;  /* 0x000100001a1a7824 */ /* 0x020fc800078e00ff */
[----:B------:R-:W-:Y:S01]  /*1a40*/  FADD R26, R26, 1 ;  /* 0x3f8000001a1a7421 */ /* 0x000fe20000000000 */
[----:B------:R-:W-:Y:S01]  /*1a50*/  IMAD.U32 R10, R24, 0x10000, RZ ;  /* 0x00010000180a7824 */ /* 0x000fe200078e00ff */
[----:B------:R-:W-:-:S03]  /*1a60*/  SHF.L.U32 R24, R20, 0x10, RZ ;  /* 0x0000001014187819 */ /* 0x000fc600000006ff */
[----:B------:R-:W-:Y:S01]  /*1a70*/  FMUL R25, R4, R10 ;  /* 0x0000000a04197220 */ /* 0x000fe20000400000 */
[----:B------:R-:W-:-:S03]  /*1a80*/  SHF.L.U32 R18, R18, 0x10, RZ ;  /* 0x0000001012127819 */ /* 0x000fc600000006ff */
[----:B------:R-:W-:Y:S01]  /*1a90*/  FMUL R25, R24, R25 ;  /* 0x0000001918197220 */ /* 0x000fe20000400000 */
[----:B------:R-:W-:-:S03]  /*1aa0*/  IMAD.U32 R22, R22, 0x10000, RZ ;  /* 0x0001000016167824 */ /* 0x000fc600078e00ff */
[----:B------:R-:W-:Y:S01]  /*1ab0*/  FFMA R25, R25, R26, R18 ;  /* 0x0000001a19197223 */ /* 0x000fe20000000012 */
[----:B------:R-:W-:Y:S02]  /*1ac0*/  IADD3.X R18, PT, PT, RZ, UR12, RZ, P0, !PT ;  /* 0x0000000cff127c10 */ /* 0x000fe400087fe4ff */
[C---:B------:R-:W-:Y:S01]  /*1ad0*/  LEA R10, P0, R5.reuse, UR20, 0x1 ;  /* 0x00000014050a7c11 */ /* 0x040fe2000f8008ff */
[----:B------:R-:W-:Y:S01]  /*1ae0*/  FMUL R22, R22, R25 ;  /* 0x0000001916167220 */ /* 0x000fe20000400000 */
[----:B------:R-:W-:Y:S02]  /*1af0*/  F2FP.BF16.F32.PACK_AB R8, RZ, R8 ;  /* 0x00000008ff08723e */ /* 0x000fe400000010ff */
[----:B------:R-:W-:Y:S02]  /*1b00*/  LEA.HI.X R11, R5, UR21, R18, 0x1, P0 ;  /* 0x00000015050b7c11 */ /* 0x000fe400080f0c12 */
[----:B------:R-:W-:Y:S01]  /*1b10*/  F2FP.BF16.F32.PACK_AB R22, RZ, R22 ;  /* 0x00000016ff16723e */ /* 0x000fe200000010ff */
[----:B------:R0:W-:Y:S01]  /*1b20*/  STG.E.U16 desc[UR10][R14.64], R8 ;  /* 0x000000080e007986 */ /* 0x0001e2000c10150a */
[----:B------:R-:W-:-:S03]  /*1b30*/  VIADD R26, R9, UR9 ;  /* 0x00000009091a7c36 */ /* 0x000fc60008000000 */
[----:B------:R0:W-:Y:S02]  /*1b40*/  STG.E.U16 desc[UR10][R10.64], R22 ;  /* 0x000000160a007986 */ /* 0x0001e4000c10150a */
[----:B------:R-:W-:-:S13]  /*1b50*/  ISETP.GE.AND P0, PT, R26, R2, PT ;  /* 0x000000021a00720c */ /* 0x000fda0003f06270 */
[----:B0-----:R-:W-:Y:S05]  /*1b60*/  @!P0 BRA `(.L_x_48) ;  /* 0xfffffff400c88947 */ /* 0x001fea000383ffff */
[----:B------:R-:W-:Y:S05]  /*1b70*/  BSYNC.RECONVERGENT B0 ;  /* 0x0000000000007941 */ /* 0x000fea0003800200 */
.L_x_47:
[----:B------:R-:W-:Y:S05]  /*1b80*/  EXIT ;  /* 0x000000000000794d */ /* 0x000fea0003800000 */
.L_x_41:
[----:B------:R-:W-:Y:S02]  /*1b90*/  HFMA2 R13, -RZ, RZ, 0, 1.847743988037109375e-06 ;  /* 0x0000001fff0d7431 */ /* 0x000fe400000001ff */
[----:B------:R-:W-:Y:S02]  /*1ba0*/  IMAD.MOV.U32 R11, RZ, RZ, 0x10 ;  /* 0x00000010ff0b7424 */ /* 0x000fe400078e00ff */
[----:B------:R-:W-:-:S07]  /*1bb0*/  IMAD.MOV.U32 R8, RZ, RZ, -0x1 ;  /* 0xffffffffff087424 */ /* 0x000fce00078e00ff */
[----:B-1----:R-:W-:Y:S05]  /*1bc0*/  WARPSYNC.COLLECTIVE R8, `(.L_x_49) ;  /* 0x0000000008087348 */ /* 0x002fea0003c00000 */
[----:B-1----:R0:W1:Y:S02]  /*1bd0*/  SHFL.BFLY P0, R9, R2, R11, R13 ;  /* 0x0c00000b02097389 */ /* 0x002064000000000d */
[----:B01----:R-:W-:Y:S05]  /*1be0*/  ENDCOLLECTIVE ;  /* 0x000000000000791b */ /* 0x003fea0003800000 */
.L_x_49:
[----:B------:R-:W-:Y:S02]  /*1bf0*/  IMAD.MOV.U32 R11, RZ, RZ, 0x8 ;  /* 0x00000008ff0b7424 */ /* 0x000fe400078e00ff */
[----:B------:R-:W-:-:S04]  /*1c00*/  IMAD.MOV.U32 R5, RZ, RZ, R9 ;  /* 0x000000ffff057224 */ /* 0x000fc800078e0009 */
[----:B------:R-:W-:-:S05]  /*1c10*/  FADD R5, R5, R2 ;  /* 0x0000000205057221 */ /* 0x000fca0000000000 */
[----:B------:R-:W-:-:S07]  /*1c20*/  MOV R2, R5 ;  /* 0x0000000500027202 */ /* 0x000fce0000000f00 */
[----:B------:R-:W-:Y:S05]  /*1c30*/  WARPSYNC.COLLECTIVE R8, `(.L_x_50) ;  /* 0x0000000008087348 */ /* 0x000fea0003c00000 */
[----:B------:R0:W1:Y:S02]  /*1c40*/  SHFL.BFLY P0, R9, R2, R11, R13 ;  /* 0x0c00000b02097389 */ /* 0x000064000000000d */
[----:B01----:R-:W-:Y:S05]  /*1c50*/  ENDCOLLECTIVE ;  /* 0x000000000000791b */ /* 0x003fea0003800000 */
.L_x_50:
[----:B------:R-:W-:Y:S02]  /*1c60*/  IMAD.MOV.U32 R11, RZ, RZ, 0x4 ;  /* 0x00000004ff0b7424 */ /* 0x000fe400078e00ff */
[----:B------:R-:W-:-:S04]  /*1c70*/  IMAD.MOV.U32 R4, RZ, RZ, R9 ;  /* 0x000000ffff047224 */ /* 0x000fc800078e0009 */
[----:B------:R-:W-:-:S05]  /*1c80*/  FADD R4, R5, R4 ;  /* 0x0000000405047221 */ /* 0x000fca0000000000 */
[----:B------:R-:W-:-:S07]  /*1c90*/  MOV R2, R4 ;  /* 0x0000000400027202 */ /* 0x000fce0000000f00 */
[----:B------:R-:W-:Y:S05]  /*1ca0*/  WARPSYNC.COLLECTIVE R8, `(.L_x_51) ;  /* 0x0000000008087348 */ /* 0x000fea0003c00000 */
[----:B------:R0:W1:Y:S02]  /*1cb0*/  SHFL.BFLY P0, R9, R2, R11, R13 ;  /* 0x0c00000b02097389 */ /* 0x000064000000000d */
[----:B01----:R-:W-:Y:S05]  /*1cc0*/  ENDCOLLECTIVE ;  /* 0x000000000000791b */ /* 0x003fea0003800000 */
.L_x_51:
[----:B------:R-:W-:Y:S02]  /*1cd0*/  IMAD.MOV.U32 R11, RZ, RZ, 0x2 ;  /* 0x00000002ff0b7424 */ /* 0x000fe400078e00ff */
[----:B------:R-:W-:-:S04]  /*1ce0*/  IMAD.MOV.U32 R7, RZ, RZ, R9 ;  /* 0x000000ffff077224 */ /* 0x000fc800078e0009 */
[----:B------:R-:W-:-:S05]  /*1cf0*/  FADD R7, R4, R7 ;  /* 0x0000000704077221 */ /* 0x000fca0000000000 */
[----:B------:R-:W-:-:S07]  /*1d00*/  MOV R2, R7 ;  /* 0x0000000700027202 */ /* 0x000fce0000000f00 */
[----:B------:R-:W-:Y:S05]  /*1d10*/  WARPSYNC.COLLECTIVE R8, `(.L_x_52) ;  /* 0x0000000008087348 */ /* 0x000fea0003c00000 */
[----:B------:R0:W1:Y:S02]  /*1d20*/  SHFL.BFLY P0, R9, R2, R11, R13 ;  /* 0x0c00000b02097389 */ /* 0x000064000000000d */
[----:B01----:R-:W-:Y:S05]  /*1d30*/  ENDCOLLECTIVE ;  /* 0x000000000000791b */ /* 0x003fea0003800000 */
.L_x_52:
[----:B------:R-:W-:Y:S02]  /*1d40*/  IMAD.MOV.U32 R11, RZ, RZ, 0x1 ;  /* 0x00000001ff0b7424 */ /* 0x000fe400078e00ff */
[----:B------:R-:W-:-:S04]  /*1d50*/  IMAD.MOV.U32 R6, RZ, RZ, R9 ;  /* 0x000000ffff067224 */ /* 0x000fc800078e0009 */
[----:B------:R-:W-:-:S05]  /*1d60*/  FADD R6, R7, R6 ;  /* 0x0000000607067221 */ /* 0x000fca0000000000 */
[----:B------:R-:W-:-:S07]  /*1d70*/  MOV R2, R6 ;  /* 0x0000000600027202 */ /* 0x000fce0000000f00 */
[----:B------:R-:W-:Y:S05]  /*1d80*/  WARPSYNC.COLLECTIVE R8, `(.L_x_53) ;  /* 0x0000000008087348 */ /* 0x000fea0003c00000 */
[----:B------:R0:W1:Y:S02]  /*1d90*/  SHFL.BFLY P0, R9, R2, R11, R13 ;  /* 0x0c00000b02097389 */ /* 0x000064000000000d */
[----:B01----:R-:W-:Y:S05]  /*1da0*/  ENDCOLLECTIVE ;  /* 0x000000000000791b */ /* 0x003fea0003800000 */
.L_x_53:
[----:B------:R-:W-:Y:S05]  /*1db0*/  BRA `(.L_x_54) ;  /* 0xffffffec00287947 */ /* 0x000fea000383ffff */
        .weak           $__internal_1_$__cuda_sm3x_div_rn_noftz_f32_slowpath
        .type           $__internal_1_$__cuda_sm3x_div_rn_noftz_f32_slowpath,@function
        .size           $__internal_1_$__cuda_sm3x_div_rn_noftz_f32_slowpath,(.L_x_373 - $__internal_1_$__cuda_sm3x_div_rn_noftz_f32_slowpath)
$__internal_1_$__cuda_sm3x_div_rn_noftz_f32_slowpath:
[--C-:B------:R-:W-:Y:S01]  /*1dc0*/  SHF.R.U32.HI R7, RZ, 0x17, R5.reuse ;  /* 0x00000017ff077819 */ /* 0x100fe20000011605 */
[----:B------:R-:W-:Y:S01]  /*1dd0*/  BSSY.RECONVERGENT B1, `(.L_x_55) ;  /* 0x0000064000017945 */ /* 0x000fe20003800200 */
[--C-:B------:R-:W-:Y:S01]  /*1de0*/  SHF.R.U32.HI R6, RZ, 0x17, R2.reuse ;  /* 0x00000017ff067819 */ /* 0x100fe20000011602 */
[----:B------:R-:W-:Y:S01]  /*1df0*/  IMAD.MOV.U32 R8, RZ, RZ, R2 ;  /* 0x000000ffff087224 */ /* 0x000fe200078e0002 */
[----:B------:R-:W-:Y:S01]  /*1e00*/  LOP3.LUT R7, R7, 0xff, RZ, 0xc0, !PT ;  /* 0x000000ff07077812 */ /* 0x000fe200078ec0ff */
[----:B------:R-:W-:Y:S01]  /*1e10*/  IMAD.MOV.U32 R9, RZ, RZ, R5 ;  /* 0x000000ffff097224 */ /* 0x000fe200078e0005 */
[----:B------:R-:W-:-:S03]  /*1e20*/  LOP3.LUT R12, R6, 0xff, RZ, 0xc0, !PT ;  /* 0x000000ff060c7812 */ /* 0x000fc600078ec0ff */
[----:B------:R-:W-:Y:S01]  /*1e30*/  VIADD R10, R7, 0xffffffff ;  /* 0xffffffff070a7836 */ /* 0x000fe20000000000 */
[----:B------:R-:W-:-:S04]  /*1e40*/  IADD3 R11, PT, PT, R12, -0x1, RZ ;  /* 0xffffffff0c0b7810 */ /* 0x000fc80007ffe0ff */
[----:B------:R-:W-:-:S04]  /*1e50*/  ISETP.GT.U32.AND P0, PT, R10, 0xfd, PT ;  /* 0x000000fd0a00780c */ /* 0x000fc80003f04070 */
[----:B------:R-:W-:-:S13]  /*1e60*/  ISETP.GT.U32.OR P0, PT, R11, 0xfd, P0 ;  /* 0x000000fd0b00780c */ /* 0x000fda0000704470 */
[----:B------:R-:W-:Y:S01]  /*1e70*/  @!P0 MOV R6, RZ ;  /* 0x000000ff00068202 */ /* 0x000fe20000000f00 */
        /* <DEDUP_REMOVED lines=24> */
.L_x_56:
[----:B------:R-:W-:Y:S01]  /*2000*/  LEA R2, R7, 0xc0800000, 0x17 ;  /* 0xc080000007027811 */ /* 0x000fe200078eb8ff */
[----:B------:R-:W-:Y:S01]  /*2010*/  VIADD R5, R12, 0xffffff81 ;  /* 0xffffff810c057836 */ /* 0x000fe20000000000 */
[----:B------:R-:W-:Y:S03]  /*2020*/  BSSY.RECONVERGENT B2, `(.L_x_61) ;  /* 0x0000035000027945 */ /* 0x000fe60003800200 */
[----:B------:R-:W-:Y:S01]  /*2030*/  IMAD.IADD R9, R9, 0x1, -R2 ;  /* 0x0000000109097824 */ /* 0x000fe200078e0a02 */
[C---:B------:R-:W-:Y:S01]  /*2040*/  IADD3 R7, PT, PT, R5.reuse, 0x7f, -R7 ;  /* 0x0000007f05077810 */ /* 0x040fe20007ffe807 */
[----:B------:R-:W-:Y:S02]  /*2050*/  IMAD R2, R5, -0x800000, R8 ;  /* 0xff80000005027824 */ /* 0x000fe400078e0208 */
[----:B------:R-:W0:Y:S01]  /*2060*/  MUFU.RCP R10, R9 ;  /* 0x00000009000a7308 */ /* 0x000e220000001000 */
[----:B------:R-:W-:Y:S01]  /*2070*/  FADD.FTZ R11, -R9, -RZ ;  /* 0x800000ff090b7221 */ /* 0x000fe20000010100 */
[----:B------:R-:W-:-:S03]  /*2080*/  IADD3 R7, PT, PT, R7, R6, RZ ;  /* 0x0000000607077210 */ /* 0x000fc60007ffe0ff */
[----:B0-----:R-:W-:-:S04]  /*2090*/  FFMA R13, R10, R11, 1 ;  /* 0x3f8000000a0d7423 */ /* 0x001fc8000000000b */
[----:B------:R-:W-:-:S04]  /*20a0*/  FFMA R15, R10, R13, R10 ;  /* 0x0000000d0a0f7223 */ /* 0x000fc8000000000a */
[----:B------:R-:W-:-:S04]  /*20b0*/  FFMA R8, R2, R15, RZ ;  /* 0x0000000f02087223 */ /* 0x000fc800000000ff */
[----:B------:R-:W-:-:S04]  /*20c0*/  FFMA R13, R11, R8, R2 ;  /* 0x000000080b0d7223 */ /* 0x000fc80000000002 */
[----:B------:R-:W-:-:S04]  /*20d0*/  FFMA R8, R15, R13, R8 ;  /* 0x0000000d0f087223 */ /* 0x000fc80000000008 */
[----:B------:R-:W-:-:S04]  /*20e0*/  FFMA R11, R11, R8, R2 ;  /* 0x000000080b0b7223 */ /* 0x000fc80000000002 */
[----:B------:R-:W-:-:S05]  /*20f0*/  FFMA R2, R15, R11, R8 ;  /* 0x0000000b0f027223 */ /* 0x000fca0000000008 */
[----:B------:R-:W-:-:S04]  /*2100*/  SHF.R.U32.HI R5, RZ, 0x17, R2 ;  /* 0x00000017ff057819 */ /* 0x000fc80000011602 */
[----:B------:R-:W-:-:S05]  /*2110*/  LOP3.LUT R5, R5, 0xff, RZ, 0xc0, !PT ;  /* 0x000000ff05057812 */ /* 0x000fca00078ec0ff */
[----:B------:R-:W-:-:S04]  /*2120*/  IMAD.IADD R9, R5, 0x1, R7 ;  /* 0x0000000105097824 */ /* 0x000fc800078e0207 */
        /* <DEDUP_REMOVED lines=10> */
[CCC-:B------:R-:W-:Y:S01]  /*21d0*/  FFMA.RZ R5, R15.reuse, R11.reuse, R8.reuse ;  /* 0x0000000b0f057223 */ /* 0x1c0fe2000000c008 */
[-CC-:B------:R-:W-:Y:S01]  /*21e0*/  FFMA.RM R6, R15, R11.reuse, R8.reuse ;  /* 0x0000000b0f067223 */ /* 0x180fe20000004008 */
[C---:B------:R-:W-:Y:S02]  /*21f0*/  ISETP.NE.AND P2, PT, R9.reuse, RZ, PT ;  /* 0x000000ff0900720c */ /* 0x040fe40003f45270 */
[----:B------:R-:W-:Y:S02]  /*2200*/  ISETP.NE.AND P1, PT, R9, RZ, PT ;  /* 0x000000ff0900720c */ /* 0x000fe40003f25270 */
[----:B------:R-:W-:Y:S01]  /*2210*/  LOP3.LUT R7, R5, 0x7fffff, RZ, 0xc0, !PT ;  /* 0x007fffff05077812 */ /* 0x000fe200078ec0ff */
[----:B------:R-:W-:Y:S01]  /*2220*/  FFMA.RP R5, R15, R11, R8 ;  /* 0x0000000b0f057223 */ /* 0x000fe20000008008 */
[----:B------:R-:W-:Y:S01]  /*2230*/  IADD3 R8, PT, PT, R9, 0x20, RZ ;  /* 0x0000002009087810 */ /* 0x000fe20007ffe0ff */
        /* <DEDUP_REMOVED lines=11> */
[----:B------:R-:W-:-:S05]  /*22f0*/  LOP3.LUT R5, R5, R6, RZ, 0xc0, !PT ;  /* 0x0000000605057212 */ /* 0x000fca00078ec0ff */
[----:B------:R-:W-:-:S05]  /*2300*/  IMAD.IADD R5, R8, 0x1, R5 ;  /* 0x0000000108057824 */ /* 0x000fca00078e0205 */
[----:B------:R-:W-:Y:S01]  /*2310*/  LOP3.LUT R2, R5, R2, RZ, 0xfc, !PT ;  /* 0x0000000205027212 */ /* 0x000fe200078efcff */
[----:B------:R-:W-:Y:S06]  /*2320*/  BRA `(.L_x_64) ;  /* 0x0000000000107947 */ /* 0x000fec0003800000 */
.L_x_63:
[----:B------:R-:W-:-:S04]  /*2330*/  LOP3.LUT R2, R2, 0x80000000, RZ, 0xc0, !PT ;  /* 0x8000000002027812 */ /* 0x000fc800078ec0ff */
[----:B------:R-:W-:Y:S01]  /*2340*/  LOP3.LUT R2, R2, 0x7f800000, RZ, 0xfc, !PT ;  /* 0x7f80000002027812 */ /* 0x000fe200078efcff */
[----:B------:R-:W-:Y:S06]  /*2350*/  BRA `(.L_x_64) ;  /* 0x0000000000047947 */ /* 0x000fec0003800000 */
.L_x_62:
[----:B------:R-:W-:-:S07]  /*2360*/  LEA R2, R7, R2, 0x17 ;  /* 0x0000000207027211 */ /* 0x000fce00078eb8ff */
.L_x_64:
[----:B------:R-:W-:Y:S05]  /*2370*/  BSYNC.RECONVERGENT B2 ;  /* 0x0000000000027941 */ /* 0x000fea0003800200 */
.L_x_61:
[----:B------:R-:W-:Y:S05]  /*2380*/  BRA `(.L_x_65) ;  /* 0x0000000000207947 */ /* 0x000fea0003800000 */
.L_x_60:
[----:B------:R-:W-:-:S04]  /*2390*/  LOP3.LUT R2, R9, 0x80000000, R8, 0x48, !PT ;  /* 0x8000000009027812 */ /* 0x000fc800078e4808 */
[----:B------:R-:W-:Y:S01]  /*23a0*/  LOP3.LUT R2, R2, 0x7f800000, RZ, 0xfc, !PT ;  /* 0x7f80000002027812 */ /* 0x000fe200078efcff */
[----:B------:R-:W-:Y:S06]  /*23b0*/  BRA `(.L_x_65) ;  /* 0x0000000000147947 */ /* 0x000fec0003800000 */
.L_x_59:
[----:B------:R-:W-:Y:S01]  /*23c0*/  LOP3.LUT R2, R9, 0x80000000, R8, 0x48, !PT ;  /* 0x8000000009027812 */ /* 0x000fe200078e4808 */
[----:B------:R-:W-:Y:S06]  /*23d0*/  BRA `(.L_x_65) ;  /* 0x00000000000c7947 */ /* 0x000fec0003800000 */
.L_x_58:
[----:B------:R-:W0:Y:S01]  /*23e0*/  MUFU.RSQ R2, -QNAN ;  /* 0xffc0000000027908 */ /* 0x000e220000001400 */
[----:B------:R-:W-:Y:S05]  /*23f0*/  BRA `(.L_x_65) ;  /* 0x0000000000047947 */ /* 0x000fea0003800000 */
.L_x_57:
[----:B------:R-:W-:-:S07]  /*2400*/  FADD.FTZ R2, R2, R5 ;  /* 0x0000000502027221 */ /* 0x000fce0000010000 */
.L_x_65:
[----:B------:R-:W-:Y:S05]  /*2410*/  BSYNC.RECONVERGENT B1 ;  /* 0x0000000000017941 */ /* 0x000fea0003800200 */
.L_x_55:
[----:B------:R-:W-:-:S04]  /*2420*/  IMAD.MOV.U32 R5, RZ, RZ, 0x0 ;  /* 0x00000000ff057424 */ /* 0x000fc800078e00ff */
[----:B0-----:R-:W-:Y:S05]  /*2430*/  RET.REL.NODEC R4 `(_Z17adaln_zero_kernelI13__nv_bfloat16fEvPT_PKS1_S4_S4_S4_S4_iiif) ;  /* 0xffffffd804f07950 */ /* 0x001fea0003c3ffff */
.L_x_66:
        /* <DEDUP_REMOVED lines=12> */
.L_x_373:


//--------------------- .text._Z17adaln_zero_kernelI6__halffEvPT_PKS1_S4_S4_S4_S4_iiif --------------------------
	.section	.text._Z17adaln_zero_kernelI6__halffEvPT_PKS1_S4_S4_S4_S4_iiif,"ax",@progbits
	.align	128
        .global         _Z17adaln_zero_kernelI6__halffEvPT_PKS1_S4_S4_S4_S4_iiif
        .type           _Z17adaln_zero_kernelI6__halffEvPT_PKS1_S4_S4_S4_S4_iiif,@function
        .size           _Z17adaln_zero_kernelI6__halffEvPT_PKS1_S4_S4_S4_S4_iiif,(.L_x_374 - _Z17adaln_zero_kernelI6__halffEvPT_PKS1_S4_S4_S4_S4_iiif)
        .other          _Z17adaln_zero_kernelI6__halffEvPT_PKS1_S4_S4_S4_S4_iiif,@"STO_CUDA_ENTRY STV_DEFAULT"
_Z17adaln_zero_kernelI6__halffEvPT_PKS1_S4_S4_S4_S4_iiif:
.text._Z17adaln_zero_kernelI6__halffEvPT_PKS1_S4_S4_S4_S4_iiif:
        /* <DEDUP_REMOVED lines=16> */
[----:B0-----:R-:W-:Y:S02]  /*0100*/  HFMA2 R2, -RZ, RZ, 0, 0 ;  /* 0x00000000ff027431 */ /* 0x001fe400000001ff */
[----:B-1----:R-:W-:-:S04]  /*0110*/  IMAD.MOV R6, RZ, RZ, -R3 ;  /* 0x000000ffff067224 */ /* 0x002fc800078e0a03 */
[----:B------:R-:W-:-:S04]  /*0120*/  IMAD R7, R6, R5, RZ ;  /* 0x0000000506077224 */ /* 0x000fc800078e02ff */
[----:B------:R-:W-:Y:S01]  /*0130*/  IMAD.HI.U32 R3, R3, R7, R2 ;  /* 0x0000000703037227 */ /* 0x000fe200078e0002 */
[----:B------:R-:W-:-:S05]  /*0140*/  MOV R2, RZ ;  /* 0x000000ff00027202 */ /* 0x000fca0000000f00 */
[----:B------:R-:W-:-:S04]  /*0150*/  IMAD.HI.U32 R3, R3, R4, RZ ;  /* 0x0000000403037227 */ /* 0x000fc800078e00ff */
[----:B------:R-:W-:-:S04]  /*0160*/  IMAD.MOV R0, RZ, RZ, -R3 ;  /* 0x000000ffff007224 */ /* 0x000fc800078e0a03 */
[----:B------:R-:W-:-:S05]  /*0170*/  IMAD R0, R5, R0, R4 ;  /* 0x0000000005007224 */ /* 0x000fca00078e0204 */
[----:B------:R-:W-:-:S13]  /*0180*/  ISETP.GT.U32.AND P2, PT, R5, R0, PT ;  /* 0x000000000500720c */ /* 0x000fda0003f44070 */
[----:B------:R-:W-:Y:S01]  /*0190*/  @!P2 IMAD.IADD R0, R0, 0x1, -R5 ;  /* 0x000000010000a824 */ /* 0x000fe200078e0a05 */
[----:B------:R-:W-:Y:S02]  /*01a0*/  @!P2 IADD3 R3, PT, PT, R3, 0x1, RZ ;  /* 0x000000010303a810 */ /* 0x000fe40007ffe0ff */
        /* <DEDUP_REMOVED lines=11> */
[----:B------:R-:W-:-:S05]  /*0260*/  IMAD R0, R3, UR13, RZ ;  /* 0x0000000d03007c24 */ /* 0x000fca000f8e02ff */
[----:B------:R-:W-:Y:S01]  /*0270*/  SHF.R.S32.HI R3, RZ, 0x1f, R0 ;  /* 0x0000001fff037819 */ /* 0x000fe20000011400 */
[----:B------:R-:W-:Y:S06]  /*0280*/  @P0 BRA `(.L_x_68) ;  /* 0x00000004004c0947 */ /* 0x000fec0003800000 */
[----:B------:R-:W0:Y:S01]  /*0290*/  I2F.U32.RP R8, UR9 ;  /* 0x0000000900087d06 */ /* 0x000e220008209000 */
[----:B------:R-:W-:Y:S01]  /*02a0*/  IADD3 R2, PT, PT, R26, UR9, RZ ;  /* 0x000000091a027c10 */ /* 0x000fe2000fffe0ff */
[----:B------:R-:W-:Y:S01]  /*02b0*/  BSSY.RECONVERGENT B1, `(.L_x_69) ;  /* 0x0000035000017945 */ /* 0x000fe20003800200 */
[----:B------:R-:W-:Y:S01]  /*02c0*/  ISETP.NE.U32.AND P2, PT, RZ, UR9, PT ;  /* 0x00000009ff007c0c */ /* 0x000fe2000bf45070 */
[----:B------:R-:W-:Y:S01]  /*02d0*/  IMAD.MOV.U32 R12, RZ, RZ, R26 ;  /* 0x000000ffff0c7224 */ /* 0x000fe200078e001a */
[C---:B------:R-:W-:Y:S02]  /*02e0*/  ISETP.GE.U32.AND P0, PT, R2.reuse, UR13, PT ;  /* 0x0000000d02007c0c */ /* 0x040fe4000bf06070 */
[----:B------:R-:W-:Y:S02]  /*02f0*/  VIMNMX.U32 R7, PT, PT, R2, UR13, !PT ;  /* 0x0000000d02077c48 */ /* 0x000fe4000ffe0000 */
[----:B------:R-:W-:-:S04]  /*0300*/  SEL R6, RZ, 0x1, P0 ;  /* 0x00000001ff067807 */ /* 0x000fc80000000000 */
        /* <DEDUP_REMOVED lines=16> */
[----:B------:R-:W-:-:S04]  /*0410*/  @!P2 LOP3.LUT R5, RZ, UR9, RZ, 0x33, !PT ;  /* 0x00000009ff05ac12 */ /* 0x000fc8000f8e33ff */
[----:B------:R-:W-:-:S04]  /*0420*/  IADD3 R6, PT, PT, R6, R5, RZ ;  /* 0x0000000506067210 */ /* 0x000fc80007ffe0ff */
        /* <DEDUP_REMOVED lines=10> */
[----:B------:R-:W-:Y:S02]  /*04d0*/  MOV R4, UR7 ;  /* 0x0000000700047c02 */ /* 0x000fe40008000f00 */
[----:B------:R-:W-:-:S03]  /*04e0*/  IMAD.U32 R5, RZ, RZ, UR8 ;  /* 0x00000008ff057e24 */ /* 0x000fc6000f8e00ff */
[----:B------:R-:W-:-:S03]  /*04f0*/  IMAD.WIDE.U32 R4, R26, 0x2, R4 ;  /* 0x000000021a047825 */ /* 0x000fc600078e0004 */
[----:B0-----:R-:W-:Y:S02]  /*0500*/  IADD3 R6, P1, PT, R4, UR14, RZ ;  /* 0x0000000e04067c10 */ /* 0x001fe4000ff3e0ff */
[----:B------:R-:W-:Y:S01]  /*0510*/  LOP3.LUT R4, R2, 0x3, RZ, 0xc0, !PT ;  /* 0x0000000302047812 */ /* 0x000fe200078ec0ff */
[----:B------:R-:W-:Y:S01]  /*0520*/  HFMA2 R2, -RZ, RZ, 0, 0 ;  /* 0x00000000ff027431 */ /* 0x000fe200000001ff */
[----:B------:R-:W-:-:S03]  /*0530*/  IADD3.X R5, PT, PT, R5, UR15, RZ, P1, !PT ;  /* 0x0000000f05057c10 */ /* 0x000fc60008ffe4ff */
[----:B------:R-:W-:-:S07]  /*0540*/  IMAD.MOV R8, RZ, RZ, -R4 ;  /* 0x000000ffff087224 */ /* 0x000fce00078e0a04 */
.L_x_71:
[----:B------:R-:W-:-:S05]  /*0550*/  MOV R7, R5 ;  /* 0x0000000500077202 */ /* 0x000fca0000000f00 */
[----:B------:R0:W2:Y:S01]  /*0560*/  LDG.E.U16.CONSTANT R9, desc[UR10][R6.64] ;  /* 0x0000000a06097981 */ /* 0x0000a2000c1e9500 */
[----:B------:R-:W-:Y:S02]  /*0570*/  VIADD R8, R8, 0x1 ;  /* 0x0000000108087836 */ /* 0x000fe40000000000 */
[----:B------:R-:W-:Y:S02]  /*0580*/  IMAD.U32 R5, RZ, RZ, UR9 ;  /* 0x00000009ff057e24 */ /* 0x000fe4000f8e00ff */
[----:B------:R-:W-:Y:S01]  /*0590*/  VIADD R12, R12, UR9 ;  /* 0x000000090c0c7c36 */ /* 0x000fe20008000000 */
[----:B------:R-:W-:Y:S01]  /*05a0*/  ISETP.NE.AND P1, PT, R8, RZ, PT ;  /* 0x000000ff0800720c */ /* 0x000fe20003f25270 */
[----:B------:R-:W-:-:S03]  /*05b0*/  IMAD.WIDE.U32 R4, R5, 0x2, R6 ;  /* 0x0000000205047825 */ /* 0x000fc600078e0006 */
[----:B0-----:R-:W-:Y:S01]  /*05c0*/  MOV R6, R4 ;  /* 0x0000000400067202 */ /* 0x001fe20000000f00 */
[----:B--2---:R-:W-:-:S05]  /*05d0*/  HADD2.F32 R9, -RZ, R9.H0_H0 ;  /* 0x20000009ff097230 */ /* 0x004fca0000004100 */
[----:B------:R-:W-:-:S03]  /*05e0*/  FFMA R2, R9, R9, R2 ;  /* 0x0000000909027223 */ /* 0x000fc60000000002 */
[----:B------:R-:W-:Y:S05]  /*05f0*/  @P1 BRA `(.L_x_71) ;  /* 0xfffffffc00d41947 */ /* 0x000fea000383ffff */
.L_x_70:
[----:B------:R-:W-:Y:S05]  /*0600*/  BSYNC.RECONVERGENT B1 ;  /* 0x0000000000017941 */ /* 0x000fea0003800200 */
.L_x_69:
[----:B------:R-:W-:Y:S05]  /*0610*/  @!P0 BRA `(.L_x_68) ;  /* 0x0000000000688947 */ /* 0x000fea0003800000 */
.L_x_72:
[----:B------:R-:W-:Y:S01]  /*0620*/  IMAD.MOV.U32 R5, RZ, RZ, 0x2 ;  /* 0x00000002ff057424 */ /* 0x000fe200078e00ff */
[C---:B------:R-:W-:Y:S01]  /*0630*/  IADD3 R6, PT, PT, R12.reuse, UR9, RZ ;  /* 0x000000090c067c10 */ /* 0x040fe2000fffe0ff */
[----:B------:R-:W-:Y:S02]  /*0640*/  IMAD.MOV.U32 R7, RZ, RZ, 0x2 ;  /* 0x00000002ff077424 */ /* 0x000fe400078e00ff */
[----:B------:R-:W-:Y:S01]  /*0650*/  IMAD.WIDE.U32 R4, R12, R5, UR4 ;  /* 0x000000040c047e25 */ /* 0x000fe2000f8e0005 */
[----:B------:R-:W-:-:S03]  /*0660*/  IADD3 R8, PT, PT, R6, UR9, RZ ;  /* 0x0000000906087c10 */ /* 0x000fc6000fffe0ff */
[----:B------:R-:W-:Y:S02]  /*0670*/  IMAD.MOV.U32 R9, RZ, RZ, 0x2 ;  /* 0x00000002ff097424 */ /* 0x000fe400078e00ff */
[----:B------:R-:W-:Y:S01]  /*0680*/  IMAD.WIDE.U32 R6, R6, R7, UR4 ;  /* 0x0000000406067e25 */ /* 0x000fe2000f8e0007 */
[----:B------:R-:W2:Y:S03]  /*0690*/  LDG.E.U16.CONSTANT R4, desc[UR10][R4.64] ;  /* 0x0000000a04047981 */ /* 0x000ea6000c1e9500 */
[C---:B------:R-:W-:Y:S02]  /*06a0*/  VIADD R12, R8.reuse, UR9 ;  /* 0x00000009080c7c36 */ /* 0x040fe40008000000 */
[----:B------:R-:W-:Y:S01]  /*06b0*/  IMAD.MOV.U32 R11, RZ, RZ, 0x2 ;  /* 0x00000002ff0b7424 */ /* 0x000fe200078e00ff */
[----:B------:R-:W3:Y:S01]  /*06c0*/  LDG.E.U16.CONSTANT R6, desc[UR10][R6.64] ;  /* 0x0000000a06067981 */ /* 0x000ee2000c1e9500 */
[----:B------:R-:W-:-:S04]  /*06d0*/  IMAD.WIDE.U32 R8, R8, R9, UR4 ;  /* 0x0000000408087e25 */ /* 0x000fc8000f8e0009 */
[C---:B------:R-:W-:Y:S02]  /*06e0*/  IMAD.WIDE.U32 R10, R12.reuse, R11, UR4 ;  /* 0x000000040c0a7e25 */ /* 0x040fe4000f8e000b */
[----:B------:R-:W4:Y:S04]  /*06f0*/  LDG.E.U16.CONSTANT R8, desc[UR10][R8.64] ;  /* 0x0000000a08087981 */ /* 0x000f28000c1e9500 */
[----:B------:R-:W5:Y:S01]  /*0700*/  LDG.E.U16.CONSTANT R10, desc[UR10][R10.64] ;  /* 0x0000000a0a0a7981 */ /* 0x000f62000c1e9500 */
[----:B------:R-:W-:-:S04]  /*0710*/  IADD3 R12, PT, PT, R12, UR9, RZ ;  /* 0x000000090c0c7c10 */ /* 0x000fc8000fffe0ff */
[----:B------:R-:W-:Y:S01]  /*0720*/  ISETP.GE.AND P0, PT, R12, UR13, PT ;  /* 0x0000000d0c007c0c */ /* 0x000fe2000bf06270 */
[----:B--2---:R-:W-:-:S05]  /*0730*/  HADD2.F32 R13, -RZ, R4.H0_H0 ;  /* 0x20000004ff0d7230 */ /* 0x004fca0000004100 */
[----:B------:R-:W-:Y:S01]  /*0740*/  FFMA R2, R13, R13, R2 ;  /* 0x0000000d0d027223 */ /* 0x000fe20000000002 */
[----:B---3--:R-:W-:-:S05]  /*0750*/  HADD2.F32 R15, -RZ, R6.H0_H0 ;  /* 0x20000006ff0f7230 */ /* 0x008fca0000004100 */
[----:B------:R-:W-:Y:S01]  /*0760*/  FFMA R2, R15, R15, R2 ;  /* 0x0000000f0f027223 */ /* 0x000fe20000000002 */
[----:B----4-:R-:W-:Y:S02]  /*0770*/  HADD2.F32 R5, -RZ, R8.H0_H0 ;  /* 0x20000008ff057230 */ /* 0x010fe40000004100 */
[----:B-----5:R-:W-:-:S03]  /*0780*/  HADD2.F32 R7, -RZ, R10.H0_H0 ;  /* 0x2000000aff077230 */ /* 0x020fc60000004100 */
[----:B------:R-:W-:-:S04]  /*0790*/  FFMA R2, R5, R5, R2 ;  /* 0x0000000505027223 */ /* 0x000fc80000000002 */
[----:B------:R-:W-:Y:S01]  /*07a0*/  FFMA R2, R7, R7, R2 ;  /* 0x0000000707027223 */ /* 0x000fe20000000002 */
[----:B------:R-:W-:Y:S06]  /*07b0*/  @!P0 BRA `(.L_x_72) ;  /* 0xfffffffc00988947 */ /* 0x000fec000383ffff */
.L_x_68:
[----:B------:R-:W-:Y:S05]  /*07c0*/  BSYNC.RECONVERGENT B0 ;  /* 0x0000000000007941 */ /* 0x000fea0003800200 */
.L_x_67:
        /* <DEDUP_REMOVED lines=17> */
[----:B0-----:R-:W-:-:S05]  /*08e0*/  @!P1 LEA R11, R11, R4, 0x18 ;  /* 0x000000040b0b9211 */ /* 0x001fca00078ec0ff */
[C---:B------:R-:W-:Y:S02]  /*08f0*/  @!P1 IMAD R4, R26.reuse, 0x4, R11 ;  /* 0x000000041a049824 */ /* 0x040fe400078e020b */
[----:B--2---:R-:W-:Y:S01]  /*0900*/  FADD R6, R7, R6 ;  /* 0x0000000607067221 */ /* 0x004fe20000000000 */
[----:B-1----:R-:W-:Y:S02]  /*0910*/  @!P0 LEA R7, R9, R2, 0x18 ;  /* 0x0000000209078211 */ /* 0x002fe400078ec0ff */
[----:B------:R-:W-:Y:S02]  /*0920*/  MOV R2, RZ ;  /* 0x000000ff00027202 */ /* 0x000fe40000000f00 */
        /* <DEDUP_REMOVED lines=19> */
.L_x_87:
        /* <DEDUP_REMOVED lines=14> */
[----:B------:R-:W-:Y:S05]  /*0b40*/  CALL.REL.NOINC `($__internal_2_$__cuda_sm3x_div_rn_noftz_f32_slowpath) ;  /* 0x00000010009c7944 */ /* 0x000fea0003c00000 */
[----:B------:R-:W-:-:S07]  /*0b50*/  IMAD.MOV.U32 R4, RZ, RZ, R2 ;  /* 0x000000ffff047224 */ /* 0x000fce00078e0002 */
.L_x_76:
[----:B------:R-:W-:Y:S05]  /*0b60*/  BSYNC.RECONVERGENT B0 ;  /* 0x0000000000007941 */ /* 0x000fea0003800200 */
.L_x_75:
        /* <DEDUP_REMOVED lines=10> */
.L_x_73:
[----:B-12---:R-:W1:Y:S01]  /*0c10*/  LDC R2, c[0x0][0x3b8] ;  /* 0x0000ee00ff027b82 */ /* 0x006e620000000800 */
[----:B------:R-:W-:Y:S07]  /*0c20*/  WARPSYNC.ALL ;  /* 0x0000000000007948 */ /* 0x000fee0003800000 */
[----:B------:R-:W-:Y:S01]  /*0c30*/  BAR.SYNC.DEFER_BLOCKING 0x0 ;  /* 0x0000000000007b1d */ /* 0x000fe20000010000 */
[----:B-1----:R-:W-:-:S13]  /*0c40*/  ISETP.GE.AND P0, PT, R26, R2, PT ;  /* 0x000000021a00720c */ /* 0x002fda0003f06270 */
[----:B------:R-:W-:Y:S05]  /*0c50*/  @P0 EXIT ;  /* 0x000000000000094d */ /* 0x000fea0003800000 */
[----:B------:R-:W1:Y:S01]  /*0c60*/  I2F.U32.RP R9, UR9 ;  /* 0x0000000900097d06 */ /* 0x000e620008209000 */
[----:B------:R-:W-:Y:S01]  /*0c70*/  VIADD R7, R26, UR9 ;  /* 0x000000091a077c36 */ /* 0x000fe20008000000 */
[----:B------:R-:W-:Y:S01]  /*0c80*/  ISETP.NE.U32.AND P2, PT, RZ, UR9, PT ;  /* 0x00000009ff007c0c */ /* 0x000fe2000bf45070 */
[----:B------:R-:W2:Y:S01]  /*0c90*/  S2UR UR8, SR_CgaCtaId ;  /* 0x00000000000879c3 */ /* 0x000ea20000008800 */
[----:B------:R-:W-:Y:S01]  /*0ca0*/  UMOV UR7, 0x400 ;  /* 0x0000040000077882 */ /* 0x000fe20000000000 */
[----:B------:R-:W3:Y:S01]  /*0cb0*/  LDCU.64 UR22, c[0x0][0x390] ;  /* 0x00007200ff1677ac */ /* 0x000ee20008000a00 */
[CC--:B------:R-:W-:Y:S01]  /*0cc0*/  ISETP.GE.U32.AND P0, PT, R7.reuse, R2.reuse, PT ;  /* 0x000000020700720c */ /* 0x0c0fe20003f06070 */
[----:B------:R-:W-:Y:S01]  /*0cd0*/  BSSY.RECONVERGENT B0, `(.L_x_77) ;  /* 0x0000054000007945 */ /* 0x000fe20003800200 */
[----:B0-----:R-:W-:Y:S02]  /*0ce0*/  VIMNMX.U32 R6, PT, PT, R7, R2, !PT ;  /* 0x0000000207067248 */ /* 0x001fe40007fe0000 */
[----:B------:R-:W-:-:S04]  /*0cf0*/  SEL R8, RZ, 0x1, P0 ;  /* 0x00000001ff087807 */ /* 0x000fc80000000000 */
[----:B------:R-:W-:Y:S01]  /*0d00*/  IADD3 R6, PT, PT, R6, -R7, -R8 ;  /* 0x8000000706067210 */ /* 0x000fe20007ffe808 */
[----:B-1----:R-:W0:Y:S01]  /*0d10*/  MUFU.RCP R9, R9 ;  /* 0x0000000900097308 */ /* 0x002e220000001000 */
[----:B--2---:R-:W-:Y:S01]  /*0d20*/  ULEA UR7, UR8, UR7, 0x18 ;  /* 0x0000000708077291 */ /* 0x004fe2000f8ec0ff */
[----:B0-----:R-:W-:-:S06]  /*0d30*/  IADD3 R4, PT, PT, R9, 0xffffffe, RZ ;  /* 0x0ffffffe09047810 */ /* 0x001fcc0007ffe0ff */
[----:B------:R0:W1:Y:S02]  /*0d40*/  F2I.FTZ.U32.TRUNC.NTZ R5, R4 ;  /* 0x0000000400057305 */ /* 0x000064000021f000 */
[----:B0-----:R-:W-:Y:S02]  /*0d50*/  HFMA2 R4, -RZ, RZ, 0, 0 ;  /* 0x00000000ff047431 */ /* 0x001fe400000001ff */
        /* <DEDUP_REMOVED lines=19> */
[----:B------:R-:W-:Y:S01]  /*0e90*/  MOV R6, UR6 ;  /* 0x0000000600067c02 */ /* 0x000fe20008000f00 */
[----:B------:R-:W-:Y:S01]  /*0ea0*/  IMAD.U32 R7, RZ, RZ, UR6 ;  /* 0x00000006ff077e24 */ /* 0x000fe2000f8e00ff */
[C---:B------:R-:W-:Y:S01]  /*0eb0*/  SHF.L.U32 R10, R0.reuse, 0x1, RZ ;  /* 0x00000001000a7819 */ /* 0x040fe200000006ff */
[----:B------:R-:W2:Y:S01]  /*0ec0*/  LDCU.128 UR16, c[0x0][0x3a0] ;  /* 0x00007400ff1077ac */ /* 0x000ea20008000c00 */
[----:B------:R-:W-:Y:S01]  /*0ed0*/  IMAD.U32 R8, RZ, RZ, UR12 ;  /* 0x0000000cff087e24 */ /* 0x000fe2000f8e00ff */
[----:B------:R-:W-:Y:S01]  /*0ee0*/  SHF.L.U64.HI R27, R0, 0x1, R3 ;  /* 0x00000001001b7819 */ /* 0x000fe20000010203 */
[----:B------:R-:W-:Y:S01]  /*0ef0*/  VIADD R11, R5, 0x1 ;  /* 0x00000001050b7836 */ /* 0x000fe20000000000 */
[----:B------:R-:W3:Y:S01]  /*0f00*/  LDCU.64 UR14, c[0x0][0x398] ;  /* 0x00007300ff0e77ac */ /* 0x000ee20008000a00 */
[----:B------:R-:W-:Y:S01]  /*0f10*/  IMAD.WIDE.U32 R12, R26, 0x2, RZ ;  /* 0x000000021a0c7825 */ /* 0x000fe200078e00ff */
[----:B------:R-:W-:Y:S02]  /*0f20*/  BSSY.RECONVERGENT B1, `(.L_x_78) ;  /* 0x000002e000017945 */ /* 0x000fe40003800200 */
[----:B------:R-:W-:-:S02]  /*0f30*/  LOP3.LUT R24, R11, 0x3, RZ, 0xc0, !PT ;  /* 0x000000030b187812 */ /* 0x000fc400078ec0ff */
[----:B-1----:R-:W-:-:S04]  /*0f40*/  LEA R6, P0, R6, UR20, 0x1 ;  /* 0x0000001406067c11 */ /* 0x002fc8000f8008ff */
[----:B------:R-:W-:Y:S02]  /*0f50*/  LEA.HI.X R7, R7, UR21, R8, 0x1, P0 ;  /* 0x0000001507077c11 */ /* 0x000fe400080f0c08 */
[C---:B--2---:R-:W-:Y:S02]  /*0f60*/  IADD3 R8, P1, PT, R10.reuse, UR16, RZ ;  /* 0x000000100a087c10 */ /* 0x044fe4000ff3e0ff */
[C---:B------:R-:W-:Y:S02]  /*0f70*/  IADD3 R9, P2, PT, R10.reuse, UR18, RZ ;  /* 0x000000120a097c10 */ /* 0x040fe4000ff5e0ff */
[----:B---3--:R-:W-:Y:S02]  /*0f80*/  IADD3 R10, P0, PT, R10, UR14, RZ ;  /* 0x0000000e0a0a7c10 */ /* 0x008fe4000ff1e0ff */
[C---:B------:R-:W-:Y:S01]  /*0f90*/  IADD3.X R11, PT, PT, R27.reuse, UR17, RZ, P1, !PT ;  /* 0x000000111b0b7c10 */ /* 0x040fe20008ffe4ff */
[----:B0-----:R-:W-:Y:S01]  /*0fa0*/  IMAD R26, R24, UR9, R15 ;  /* 0x00000009181a7c24 */ /* 0x001fe2000f8e020f */
[C---:B------:R-:W-:Y:S01]  /*0fb0*/  IADD3.X R25, PT, PT, R27.reuse, UR19, RZ, P2, !PT ;  /* 0x000000131b197c10 */ /* 0x040fe200097fe4ff */
[----:B------:R-:W-:Y:S01]  /*0fc0*/  IMAD.MOV R24, RZ, RZ, -R24 ;  /* 0x000000ffff187224 */ /* 0x000fe200078e0a18 */
[----:B------:R-:W-:-:S07]  /*0fd0*/  IADD3.X R27, PT, PT, R27, UR15, RZ, P0, !PT ;  /* 0x0000000f1b1b7c10 */ /* 0x000fce00087fe4ff */
.L_x_79:
[C---:B------:R-:W-:Y:S02]  /*0fe0*/  IADD3 R20, P0, PT, R12.reuse, UR4, RZ ;  /* 0x000000040c147c10 */ /* 0x040fe4000ff1e0ff */
[C---:B0-----:R-:W-:Y:S02]  /*0ff0*/  IADD3 R14, P1, PT, R12.reuse, UR22, RZ ;  /* 0x000000160c0e7c10 */ /* 0x041fe4000ff3e0ff */
[C---:B------:R-:W-:Y:S02]  /*1000*/  IADD3.X R21, PT, PT, R13.reuse, UR5, RZ, P0, !PT ;  /* 0x000000050d157c10 */ /* 0x040fe400087fe4ff */
[C---:B------:R-:W-:Y:S02]  /*1010*/  IADD3 R16, P0, PT, R12.reuse, R10, RZ ;  /* 0x0000000a0c107210 */ /* 0x040fe40007f1e0ff */
[----:B------:R-:W-:Y:S01]  /*1020*/  IADD3.X R15, PT, PT, R13, UR23, RZ, P1, !PT ;  /* 0x000000170d0f7c10 */ /* 0x000fe20008ffe4ff */
[----:B------:R-:W2:Y:S01]  /*1030*/  LDG.E.U16.CONSTANT R20, desc[UR10][R20.64] ;  /* 0x0000000a14147981 */ /* 0x000ea2000c1e9500 */
[----:B------:R-:W-:-:S02]  /*1040*/  IADD3 R18, P1, PT, R12, R8, RZ ;  /* 0x000000080c127210 */ /* 0x000fc40007f3e0ff */
[C---:B------:R-:W-:Y:S01]  /*1050*/  IADD3.X R17, PT, PT, R13.reuse, R27, RZ, P0, !PT ;  /* 0x0000001b0d117210 */ /* 0x040fe200007fe4ff */
[----:B------:R-:W3:Y:S01]  /*1060*/  LDG.E.U16.CONSTANT R14, desc[UR10][R14.64] ;  /* 0x0000000a0e0e7981 */ /* 0x000ee2000c1e9500 */
[----:B------:R-:W-:Y:S01]  /*1070*/  IADD3 R22, P0, PT, R12, R9, RZ ;  /* 0x000000090c167210 */ /* 0x000fe20007f1e0ff */
[C---:B------:R-:W-:Y:S02]  /*1080*/  IMAD.X R19, R13.reuse, 0x1, R11, P1 ;  /* 0x000000010d137824 */ /* 0x040fe400008e060b */
[----:B------:R0:W4:Y:S02]  /*1090*/  LDG.E.U16.CONSTANT R16, desc[UR10][R16.64] ;  /* 0x0000000a10107981 */ /* 0x000124000c1e9500 */
[----:B------:R-:W-:Y:S02]  /*10a0*/  IMAD.X R23, R13, 0x1, R25, P0 ;  /* 0x000000010d177824 */ /* 0x000fe400000e0619 */
[----:B------:R-:W5:Y:S04]  /*10b0*/  LDG.E.U16.CONSTANT R18, desc[UR10][R18.64] ;  /* 0x0000000a12127981 */ /* 0x000f68000c1e9500 */
[----:B------:R-:W5:Y:S01]  /*10c0*/  LDG.E.U16.CONSTANT R22, desc[UR10][R22.64] ;  /* 0x0000000a16167981 */ /* 0x000f62000c1e9500 */
[----:B------:R-:W-:-:S02]  /*10d0*/  VIADD R24, R24, 0x1 ;  /* 0x0000000118187836 */ /* 0x000fc40000000000 */
[----:B0-----:R-:W-:Y:S02]  /*10e0*/  IMAD.U32 R17, RZ, RZ, UR9 ;  /* 0x00000009ff117e24 */ /* 0x001fe4000f8e00ff */
[----:B--2---:R-:W-:Y:S02]  /*10f0*/  HADD2.F32 R29, -RZ, R20.H0_H0 ;  /* 0x20000014ff1d7230 */ /* 0x004fe40000004100 */
[----:B---3--:R-:W-:-:S03]  /*1100*/  HADD2.F32 R20, -RZ, R14.H0_H0 ;  /* 0x2000000eff147230 */ /* 0x008fc60000004100 */
[----:B------:R-:W-:Y:S01]  /*1110*/  FMUL R29, R4, R29 ;  /* 0x0000001d041d7220 */ /* 0x000fe20000400000 */
[----:B----4-:R-:W-:-:S03]  /*1120*/  HADD2.F32 R21, -RZ, R16.H0_H0 ;  /* 0x20000010ff157230 */ /* 0x010fc60000004100 */
[----:B------:R-:W-:Y:S01]  /*1130*/  FMUL R29, R20, R29 ;  /* 0x0000001d141d7220 */ /* 0x000fe20000400000 */
[----:B-----5:R-:W-:Y:S02]  /*1140*/  HADD2.F32 R14, -RZ, R18.H0_H0 ;  /* 0x20000012ff0e7230 */ /* 0x020fe40000004100 */
[----:B------:R-:W-:Y:S01]  /*1150*/  FADD R21, R21, 1 ;  /* 0x3f80000015157421 */ /* 0x000fe20000000000 */
[----:B------:R-:W-:-:S03]  /*1160*/  HADD2.F32 R15, -RZ, R22.H0_H0 ;  /* 0x20000016ff0f7230 */ /* 0x000fc60000004100 */
[----:B------:R-:W-:-:S04]  /*1170*/  FFMA R14, R29, R21, R14 ;  /* 0x000000151d0e7223 */ /* 0x000fc8000000000e */
[----:B------:R-:W-:Y:S01]  /*1180*/  FMUL R15, R15, R14 ;  /* 0x0000000e0f0f7220 */ /* 0x000fe20000400000 */
[----:B------:R-:W-:-:S04]  /*1190*/  IADD3 R14, P0, PT, R12, R6, RZ ;  /* 0x000000060c0e7210 */ /* 0x000fc80007f1e0ff */
[----:B------:R-:W-:Y:S02]  /*11a0*/  F2FP.F16.F32.PACK_AB R16, RZ, R15 ;  /* 0x0000000fff10723e */ /* 0x000fe400000000ff */
[----:B------:R-:W-:Y:S01]  /*11b0*/  IADD3.X R15, PT, PT, R13, R7, RZ, P0, !PT ;  /* 0x000000070d0f7210 */ /* 0x000fe200007fe4ff */
[----:B------:R-:W-:Y:S01]  /*11c0*/  IMAD.WIDE.U32 R12, R17, 0x2, R12 ;  /* 0x00000002110c7825 */ /* 0x000fe200078e000c */
[----:B------:R-:W-:-:S03]  /*11d0*/  ISETP.NE.AND P0, PT, R24, RZ, PT ;  /* 0x000000ff1800720c */ /* 0x000fc60003f05270 */
[----:B------:R0:W-:Y:S10]  /*11e0*/  STG.E.U16 desc[UR10][R14.64], R16 ;  /* 0x000000100e007986 */ /* 0x0001f4000c10150a */
[----:B------:R-:W-:Y:S05]  /*11f0*/  @P0 BRA `(.L_x_79) ;  /* 0xfffffffc00780947 */ /* 0x000fea000383ffff */
[----:B------:R-:W-:Y:S05]  /*1200*/  BSYNC.RECONVERGENT B1 ;  /* 0x0000000000017941 */ /* 0x000fea0003800200 */
.L_x_78:
[----:B------:R-:W-:Y:S05]  /*1210*/  BSYNC.RECONVERGENT B0 ;  /* 0x0000000000007941 */ /* 0x000fea0003800200 */
.L_x_77:
[----:B------:R-:W1:Y:S01]  /*1220*/  LDC.64 R6, c[0x0][0x390] ;  /* 0x0000e400ff067b82 */ /* 0x000e620000000a00 */
[----:B------:R-:W-:Y:S01]  /*1230*/  ISETP.GE.U32.AND P0, PT, R5, 0x3, PT ;  /* 0x000000030500780c */ /* 0x000fe20003f06070 */
[----:B------:R-:W2:Y:S01]  /*1240*/  LDCU.64 UR14, c[0x0][0x398] ;  /* 0x00007300ff0e77ac */ /* 0x000ea20008000a00 */
[----:B------:R-:W3:Y:S01]  /*1250*/  LDCU.64 UR20, c[0x0][0x380] ;  /* 0x00007000ff1477ac */ /* 0x000ee20008000a00 */
[----:B------:R-:W4:Y:S10]  /*1260*/  LDCU.128 UR16, c[0x0][0x3a0] ;  /* 0x00007400ff1077ac */ /* 0x000f340008000c00 */
[----:B--234-:R-:W-:Y:S05]  /*1270*/  @!P0 EXIT ;  /* 0x000000000000894d */ /* 0x01cfea0003800000 */
[----:B------:R-:W-:Y:S01]  /*1280*/  BSSY.RECONVERGENT B0, `(.L_x_80) ;  /* 0x000008f000007945 */ /* 0x000fe20003800200 */
.L_x_81:
[----:B------:R-:W-:Y:S01]  /*1290*/  IADD3 R13, P0, PT, R0, R26, RZ ;  /* 0x0000001a000d7210 */ /* 0x000fe20007f1e0ff */
[----:B-1----:R-:W-:Y:S01]  /*12a0*/  IMAD.WIDE.U32 R24, R26, 0x2, R6 ;  /* 0x000000021a187825 */ /* 0x002fe200078e0006 */
[----:B------:R-:W-:-:S03]  /*12b0*/  MOV R21, 0x2 ;  /* 0x0000000200157802 */ /* 0x000fc60000000f00 */
[----:B------:R-:W-:Y:S02]  /*12c0*/  IMAD.X R8, RZ, RZ, R3, P0 ;  /* 0x000000ffff087224 */ /* 0x000fe400000e0603 */
[C---:B------:R-:W-:Y:S01]  /*12d0*/  IMAD.SHL.U32 R28, R13.reuse, 0x2, RZ ;  /* 0x000000020d1c7824 */ /* 0x040fe200078e00ff */
[C---:B------:R-:W-:Y:S01]  /*12e0*/  IADD3 R17, PT, PT, R26.reuse, UR9, RZ ;  /* 0x000000091a117c10 */ /* 0x040fe2000fffe0ff */
[----:B------:R-:W-:Y:S01]  /*12f0*/  IMAD.WIDE.U32 R20, R26, R21, UR4 ;  /* 0x000000041a147e25 */ /* 0x000fe2000f8e0015 */
[----:B------:R-:W-:Y:S01]  /*1300*/  SHF.L.U64.HI R13, R13, 0x1, R8 ;  /* 0x000000010d0d7819 */ /* 0x000fe20000010208 */
[----:B------:R1:W2:Y:S01]  /*1310*/  LDG.E.U16.CONSTANT R24, desc[UR10][R24.64] ;  /* 0x0000000a18187981 */ /* 0x0002a2000c1e9500 */
[C---:B------:R-:W-:Y:S01]  /*1320*/  IADD3 R18, P0, PT, R28.reuse, UR14, RZ ;  /* 0x0000000e1c127c10 */ /* 0x040fe2000ff1e0ff */
[----:B------:R-:W-:Y:S01]  /*1330*/  IMAD.MOV.U32 R22, RZ, RZ, 0x2 ;  /* 0x00000002ff167424 */ /* 0x000fe200078e00ff */
[----:B------:R-:W-:Y:S01]  /*1340*/  IADD3 R8, P1, PT, R28, UR16, RZ ;  /* 0x000000101c087c10 */ /* 0x000fe2000ff3e0ff */
[----:B------:R-:W3:Y:S01]  /*1350*/  LDG.E.U16.CONSTANT R20, desc[UR10][R20.64] ;  /* 0x0000000a14147981 */ /* 0x000ee2000c1e9500 */
[----:B------:R-:W-:-:S02]  /*1360*/  IADD3.X R19, PT, PT, R13, UR15, RZ, P0, !PT ;  /* 0x0000000f0d137c10 */ /* 0x000fc400087fe4ff */
[----:B------:R-:W-:Y:S01]  /*1370*/  IADD3 R27, P0, PT, R0, R17, RZ ;  /* 0x00000011001b7210 */ /* 0x000fe20007f1e0ff */
[----:B------:R-:W-:Y:S01]  /*1380*/  IMAD.WIDE.U32 R22, R17, R22, UR4 ;  /* 0x0000000411167e25 */ /* 0x000fe2000f8e0016 */
[----:B------:R-:W-:Y:S01]  /*1390*/  IADD3.X R9, PT, PT, R13, UR17, RZ, P1, !PT ;  /* 0x000000110d097c10 */ /* 0x000fe20008ffe4ff */
[----:B0-----:R0:W4:Y:S01]  /*13a0*/  LDG.E.U16.CONSTANT R15, desc[UR10][R18.64] ;  /* 0x0000000a120f7981 */ /* 0x001122000c1e9500 */
[----:B-1----:R-:W-:Y:S01]  /*13b0*/  SHF.L.U32 R25, R27, 0x1, RZ ;  /* 0x000000011b197819 */ /* 0x002fe200000006ff */
[----:B------:R-:W-:Y:S02]  /*13c0*/  IMAD.X R12, RZ, RZ, R3, P0 ;  /* 0x000000ffff0c7224 */ /* 0x000fe400000e0603 */
[----:B------:R-:W-:Y:S01]  /*13d0*/  IMAD.WIDE.U32 R10, R17, 0x2, R6 ;  /* 0x00000002110a7825 */ /* 0x000fe200078e0006 */
[----:B------:R1:W5:Y:S02]  /*13e0*/  LDG.E.U16.CONSTANT R14, desc[UR10][R8.64] ;  /* 0x0000000a080e7981 */ /* 0x000364000c1e9500 */
[----:B------:R-:W-:-:S02]  /*13f0*/  SHF.L.U64.HI R27, R27, 0x1, R12 ;  /* 0x000000011b1b7819 */ /* 0x000fc4000001020c */
[----:B------:R-:W5:Y:S01]  /*1400*/  LDG.E.U16.CONSTANT R5, desc[UR10][R22.64] ;  /* 0x0000000a16057981 */ /* 0x000f62000c1e9500 */
[----:B0-----:R-:W-:-:S03]  /*1410*/  IADD3 R18, P1, PT, R25, UR16, RZ ;  /* 0x0000001019127c10 */ /* 0x001fc6000ff3e0ff */
[----:B------:R0:W5:Y:S01]  /*1420*/  LDG.E.U16.CONSTANT R16, desc[UR10][R10.64] ;  /* 0x0000000a0a107981 */ /* 0x000162000c1e9500 */
[----:B-1----:R-:W-:-:S04]  /*1430*/  IADD3 R8, P0, PT, R25, UR14, RZ ;  /* 0x0000000e19087c10 */ /* 0x002fc8000ff1e0ff */
[C---:B------:R-:W-:Y:S02]  /*1440*/  IADD3.X R9, PT, PT, R27.reuse, UR15, RZ, P0, !PT ;  /* 0x0000000f1b097c10 */ /* 0x040fe400087fe4ff */
[----:B------:R-:W-:-:S03]  /*1450*/  IADD3.X R19, PT, PT, R27, UR17, RZ, P1, !PT ;  /* 0x000000111b137c10 */ /* 0x000fc60008ffe4ff */
[----:B------:R1:W5:Y:S04]  /*1460*/  LDG.E.U16.CONSTANT R21, desc[UR10][R8.64] ;  /* 0x0000000a08157981 */ /* 0x000368000c1e9500 */
[----:B------:R-:W5:Y:S01]  /*1470*/  LDG.E.U16.CONSTANT R12, desc[UR10][R18.64] ;  /* 0x0000000a120c7981 */ /* 0x000f62000c1e9500 */
[----:B------:R-:W-:Y:S01]  /*1480*/  IADD3 R28, P0, PT, R28, UR18, RZ ;  /* 0x000000121c1c7c10 */ /* 0x000fe2000ff1e0ff */
[----:B0-----:R-:W-:Y:S01]  /*1490*/  IMAD.MOV.U32 R10, RZ, RZ, 0x2 ;  /* 0x00000002ff0a7424 */ /* 0x001fe200078e00ff */
[----:B------:R-:W-:Y:S02]  /*14a0*/  IADD3 R22, P1, PT, R25, UR18, RZ ;  /* 0x0000001219167c10 */ /* 0x000fe4000ff3e0ff */
[----:B------:R-:W-:Y:S01]  /*14b0*/  IADD3.X R29, PT, PT, R13, UR19, RZ, P0, !PT ;  /* 0x000000130d1d7c10 */ /* 0x000fe200087fe4ff */
[----:B------:R-:W-:-:S04]  /*14c0*/  VIADD R25, R17, UR9 ;  /* 0x0000000911197c36 */ /* 0x000fc80008000000 */
[----:B------:R-:W5:Y:S01]  /*14d0*/  LDG.E.U16.CONSTANT R13, desc[UR10][R28.64] ;  /* 0x0000000a1c0d7981 */ /* 0x000f62000c1e9500 */
[----:B------:R-:W-:-:S04]  /*14e0*/  IMAD.WIDE.U32 R10, R25, R10, UR4 ;  /* 0x00000004190a7e25 */ /* 0x000fc8000f8e000a */
[----:B-1----:R-:W-:Y:S01]  /*14f0*/  IMAD.WIDE.U32 R8, R25, 0x2, R6 ;  /* 0x0000000219087825 */ /* 0x002fe200078e0006 */
[----:B------:R-:W5:Y:S01]  /*1500*/  LDG.E.U16.CONSTANT R19, desc[UR10][R10.64] ;  /* 0x0000000a0a137981 */ /* 0x000f62000c1e9500 */
[----:B------:R-:W-:-:S03]  /*1510*/  IADD3.X R23, PT, PT, R27, UR19, RZ, P1, !PT ;  /* 0x000000131b177c10 */ /* 0x000fc60008ffe4ff */
[----:B------:R-:W5:Y:S04]  /*1520*/  LDG.E.U16.CONSTANT R18, desc[UR10][R8.64] ;  /* 0x0000000a08127981 */ /* 0x000f68000c1e9500 */
[----:B------:R0:W5:Y:S02]  /*1530*/  LDG.E.U16.CONSTANT R23, desc[UR10][R22.64] ;  /* 0x0000000a16177981 */ /* 0x000164000c1e9500 */
[----:B0-----:R-:W-:-:S04]  /*1540*/  IADD3 R22, P0, PT, R0, R25, RZ ;  /* 0x0000001900167210 */ /* 0x001fc80007f1e0ff */
[----:B------:R-:W-:Y:S01]  /*1550*/  IADD3.X R29, PT, PT, RZ, R3, RZ, P0, !PT ;  /* 0x00000003ff1d7210 */ /* 0x000fe200007fe4ff */
[----:B------:R-:W-:Y:S02]  /*1560*/  VIADD R9, R25, UR9 ;  /* 0x0000000919097c36 */ /* 0x000fe40008000000 */
[----:B--2---:R-:W-:Y:S02]  /*1570*/  HADD2.F32 R24, -RZ, R24.H0_H0 ;  /* 0x20000018ff187230 */ /* 0x004fe40000004100 */
[----:B---3--:R-:W-:Y:S02]  /*1580*/  HADD2.F32 R27, -RZ, R20.H0_H0 ;  /* 0x20000014ff1b7230 */ /* 0x008fe40000004100 */
[----:B------:R-:W-:-:S03]  /*1590*/  IMAD.SHL.U32 R20, R22, 0x2, RZ ;  /* 0x0000000216147824 */ /* 0x000fc600078e00ff */
[----:B------:R-:W-:Y:S01]  /*15a0*/  FMUL R27, R4, R27 ;  /* 0x0000001b041b7220 */ /* 0x000fe20000400000 */
[----:B----4-:R-:W-:Y:S01]  /*15b0*/  HADD2.F32 R15, -RZ, R15.H0_H0 ;  /* 0x2000000fff0f7230 */ /* 0x010fe20000004100 */
[----:B------:R-:W-:Y:S02]  /*15c0*/  SHF.L.U64.HI R22, R22, 0x1, R29 ;  /* 0x0000000116167819 */ /* 0x000fe4000001021d */
[----:B------:R-:W-:Y:S01]  /*15d0*/  FMUL R24, R24, R27 ;  /* 0x0000001b18187220 */ /* 0x000fe20000400000 */
[C---:B------:R-:W-:Y:S01]  /*15e0*/  IADD3 R10, P0, PT, R20.reuse, UR14, RZ ;  /* 0x0000000e140a7c10 */ /* 0x040fe2000ff1e0ff */
[----:B-----5:R-:W-:Y:S02]  /*15f0*/  HADD2.F32 R27, -RZ, R14.H0_H0 ;  /* 0x2000000eff1b7230 */ /* 0x020fe40000004100 */
[----:B------:R-:W-:Y:S01]  /*1600*/  FADD R15, R15, 1 ;  /* 0x3f8000000f0f7421 */ /* 0x000fe20000000000 */
[----:B------:R-:W-:Y:S01]  /*1610*/  HADD2.F32 R29, -RZ, R5.H0_H0 ;  /* 0x20000005ff1d7230 */ /* 0x000fe20000004100 */
[----:B------:R-:W-:-:S02]  /*1620*/  IADD3 R14, P1, PT, R20, UR16, RZ ;  /* 0x00000010140e7c10 */ /* 0x000fc4000ff3e0ff */
[----:B------:R-:W-:Y:S01]  /*1630*/  FFMA R27, R24, R15, R27 ;  /* 0x0000000f181b7223 */ /* 0x000fe2000000001b */
[----:B------:R-:W-:Y:S01]  /*1640*/  IADD3.X R11, PT, PT, R22, UR15, RZ, P0, !PT ;  /* 0x0000000f160b7c10 */ /* 0x000fe200087fe4ff */
[----:B------:R-:W-:Y:S02]  /*1650*/  HADD2.F32 R16, -RZ, R16.H0_H0 ;  /* 0x20000010ff107230 */ /* 0x000fe40000004100 */
[----:B------:R-:W-:Y:S01]  /*1660*/  FMUL R29, R4, R29 ;  /* 0x0000001d041d7220 */ /* 0x000fe20000400000 */
[----:B------:R-:W-:Y:S02]  /*1670*/  IADD3 R24, P0, PT, R0, R9, RZ ;  /* 0x0000000900187210 */ /* 0x000fe40007f1e0ff */
[----:B------:R-:W-:Y:S01]  /*1680*/  IADD3.X R15, PT, PT, R22, UR17, RZ, P1, !PT ;  /* 0x00000011160f7c10 */ /* 0x000fe20008ffe4ff */
[----:B------:R-:W-:Y:S01]  /*1690*/  FMUL R16, R16, R29 ;  /* 0x0000001d10107220 */ /* 0x000fe20000400000 */
[----:B------:R-:W-:Y:S01]  /*16a0*/  IADD3 R20, P1, PT, R20, UR18, RZ ;  /* 0x0000001214147c10 */ /* 0x000fe2000ff3e0ff */
[----:B------:R0:W2:Y:S01]  /*16b0*/  LDG.E.U16.CONSTANT R5, desc[UR10][R10.64] ;  /* 0x0000000a0a057981 */ /* 0x0000a2000c1e9500 */
[----:B------:R-:W-:Y:S01]  /*16c0*/  IADD3.X R29, PT, PT, RZ, R3, RZ, P0, !PT ;  /* 0x00000003ff1d7210 */ /* 0x000fe200007fe4ff */
[----:B------:R-:W-:Y:S01]  /*16d0*/  HADD2.F32 R28, -RZ, R21.H0_H0 ;  /* 0x20000015ff1c7230 */ /* 0x000fe20000004100 */
[----:B------:R-:W-:Y:S01]  /*16e0*/  IADD3.X R21, PT, PT, R22, UR19, RZ, P1, !PT ;  /* 0x0000001316157c10 */ /* 0x000fe20008ffe4ff */
[----:B------:R-:W-:Y:S01]  /*16f0*/  IMAD.SHL.U32 R22, R24, 0x2, RZ ;  /* 0x0000000218167824 */ /* 0x000fe200078e00ff */
[----:B------:R-:W-:Y:S01]  /*1700*/  IADD3 R26, P0, PT, R26, UR6, RZ ;  /* 0x000000061a1a7c10 */ /* 0x000fe2000ff1e0ff */
[----:B------:R1:W3:Y:S01]  /*1710*/  LDG.E.U16.CONSTANT R8, desc[UR10][R14.64] ;  /* 0x0000000a0e087981 */ /* 0x0002e2000c1e9500 */
[----:B0-----:R-:W-:Y:S01]  /*1720*/  SHF.L.U64.HI R10, R24, 0x1, R29 ;  /* 0x00000001180a7819 */ /* 0x001fe2000001021d */
[----:B------:R-:W-:-:S02]  /*1730*/  HADD2.F32 R29, -RZ, R12.H0_H0 ;  /* 0x2000000cff1d7230 */ /* 0x000fc40000004100 */
[----:B------:R-:W-:Y:S01]  /*1740*/  FADD R28, R28, 1 ;  /* 0x3f8000001c1c7421 */ /* 0x000fe20000000000 */
[----:B------:R0:W4:Y:S03]  /*1750*/  LDG.E.U16.CONSTANT R11, desc[UR10][R20.64] ;  /* 0x0000000a140b7981 */ /* 0x000126000c1e9500 */
[----:B------:R-:W-:Y:S01]  /*1760*/  FFMA R28, R16, R28, R29 ;  /* 0x0000001c101c7223 */ /* 0x000fe2000000001d */
[----:B-1----:R-:W-:Y:S01]  /*1770*/  IADD3 R14, P1, PT, R22, UR14, RZ ;  /* 0x0000000e160e7c10 */ /* 0x002fe2000ff3e0ff */
[----:B------:R-:W-:Y:S01]  /*1780*/  IMAD.X R29, RZ, RZ, UR12, P0 ;  /* 0x0000000cff1d7e24 */ /* 0x000fe200080e06ff */
[----:B------:R-:W-:Y:S02]  /*1790*/  LEA R16, P0, R26, UR20, 0x1 ;  /* 0x000000141a107c11 */ /* 0x000fe4000f8008ff */
[----:B------:R-:W-:Y:S02]  /*17a0*/  IADD3.X R15, PT, PT, R10, UR15, RZ, P1, !PT ;  /* 0x0000000f0a0f7c10 */ /* 0x000fe40008ffe4ff */
[----:B------:R-:W-:-:S02]  /*17b0*/  IADD3 R24, P1, PT, R17, UR6, RZ ;  /* 0x0000000611187c10 */ /* 0x000fc4000ff3e0ff */
[----:B------:R-:W-:Y:S02]  /*17c0*/  LEA.HI.X R17, R26, UR21, R29, 0x1, P0 ;  /* 0x000000151a117c11 */ /* 0x000fe400080f0c1d */
[----:B------:R-:W-:Y:S01]  /*17d0*/  IADD3.X R29, PT, PT, RZ, UR12, RZ, P1, !PT ;  /* 0x0000000cff1d7c10 */ /* 0x000fe20008ffe4ff */
[----:B0-----:R-:W-:Y:S01]  /*17e0*/  HADD2.F32 R20, -RZ, R13.H0_H0 ;  /* 0x2000000dff147230 */ /* 0x001fe20000004100 */
[C---:B------:R-:W-:Y:S01]  /*17f0*/  LEA R12, P0, R24.reuse, UR20, 0x1 ;  /* 0x00000014180c7c11 */ /* 0x040fe2000f8008ff */
[----:B------:R0:W5:Y:S03]  /*1800*/  LDG.E.U16.CONSTANT R26, desc[UR10][R14.64] ;  /* 0x0000000a0e1a7981 */ /* 0x000166000c1e9500 */
[----:B------:R-:W-:Y:S02]  /*1810*/  LEA.HI.X R13, R24, UR21, R29, 0x1, P0 ;  /* 0x00000015180d7c11 */ /* 0x000fe400080f0c1d */
[----:B------:R-:W-:Y:S01]  /*1820*/  IADD3 R25, P0, PT, R25, UR6, RZ ;  /* 0x0000000619197c10 */ /* 0x000fe2000ff1e0ff */
[----:B------:R-:W-:Y:S01]  /*1830*/  FMUL R27, R20, R27 ;  /* 0x0000001b141b7220 */ /* 0x000fe20000400000 */
[----:B------:R-:W-:-:S03]  /*1840*/  HADD2.F32 R19, -RZ, R19.H0_H0 ;  /* 0x20000013ff137230 */ /* 0x000fc60000004100 */
[----:B------:R-:W-:Y:S01]  /*1850*/  IMAD.X R20, RZ, RZ, UR12, P0 ;  /* 0x0000000cff147e24 */ /* 0x000fe200080e06ff */
[C---:B0-----:R-:W-:Y:S01]  /*1860*/  LEA R14, P0, R25.reuse, UR20, 0x1 ;  /* 0x00000014190e7c11 */ /* 0x041fe2000f8008ff */
[----:B------:R-:W-:Y:S02]  /*1870*/  IMAD.MOV.U32 R24, RZ, RZ, 0x2 ;  /* 0x00000002ff187424 */ /* 0x000fe400078e00ff */
[----:B------:R-:W-:Y:S01]  /*1880*/  FMUL R19, R4, R19 ;  /* 0x0000001304137220 */ /* 0x000fe20000400000 */
[----:B------:R-:W-:Y:S01]  /*1890*/  HADD2.F32 R18, -RZ, R18.H0_H0 ;  /* 0x20000012ff127230 */ /* 0x000fe20000004100 */
[----:B------:R-:W-:Y:S01]  /*18a0*/  LEA.HI.X R15, R25, UR21, R20, 0x1, P0 ;  /* 0x00000015190f7c11 */ /* 0x000fe200080f0c14 */
[----:B------:R-:W-:-:S04]  /*18b0*/  IMAD.WIDE.U32 R24, R9, R24, UR4 ;  /* 0x0000000409187e25 */ /* 0x000fc8000f8e0018 */
[----:B------:R-:W-:Y:S01]  /*18c0*/  FMUL R29, R18, R19 ;  /* 0x00000013121d7220 */ /* 0x000fe20000400000 */
[----:B------:R-:W-:Y:S01]  /*18d0*/  IMAD.WIDE.U32 R20, R9, 0x2, R6 ;  /* 0x0000000209147825 */ /* 0x000fe200078e0006 */
[----:B------:R-:W-:Y:S01]  /*18e0*/  IADD3 R18, P0, PT, R22, UR16, RZ ;  /* 0x0000001016127c10 */ /* 0x000fe2000ff1e0ff */
[----:B------:R-:W5:Y:S02]  /*18f0*/  LDG.E.U16.CONSTANT R24, desc[UR10][R24.64] ;  /* 0x0000000a18187981 */ /* 0x000f64000c1e9500 */
[----:B------:R-:W-:Y:S01]  /*1900*/  HADD2.F32 R23, -RZ, R23.H0_H0 ;  /* 0x20000017ff177230 */ /* 0x000fe20000004100 */
[----:B------:R-:W-:Y:S01]  /*1910*/  IADD3.X R19, PT, PT, R10, UR17, RZ, P0, !PT ;  /* 0x000000110a137c10 */ /* 0x000fe200087fe4ff */
[----:B------:R-:W5:Y:S01]  /*1920*/  LDG.E.U16.CONSTANT R20, desc[UR10][R20.64] ;  /* 0x0000000a14147981 */ /* 0x000f62000c1e9500 */
[----:B------:R-:W-:Y:S02]  /*1930*/  IADD3 R22, P0, PT, R22, UR18, RZ ;  /* 0x0000001216167c10 */ /* 0x000fe4000ff1e0ff */
[----:B------:R-:W-:Y:S01]  /*1940*/  FMUL R28, R23, R28 ;  /* 0x0000001c171c7220 */ /* 0x000fe20000400000 */
[----:B------:R-:W5:Y:S01]  /*1950*/  LDG.E.U16.CONSTANT R18, desc[UR10][R18.64] ;  /* 0x0000000a12127981 */ /* 0x000f62000c1e9500 */
[----:B------:R-:W-:-:S05]  /*1960*/  IADD3.X R23, PT, PT, R10, UR19, RZ, P0, !PT ;  /* 0x000000130a177c10 */ /* 0x000fca00087fe4ff */
[----:B------:R-:W5:Y:S01]  /*1970*/  LDG.E.U16.CONSTANT R22, desc[UR10][R22.64] ;  /* 0x0000000a16167981 */ /* 0x000f62000c1e9500 */
[----:B------:R-:W-:Y:S02]  /*1980*/  F2FP.F16.F32.PACK_AB R27, RZ, R27 ;  /* 0x0000001bff1b723e */ /* 0x000fe400000000ff */
[----:B------:R-:W-:-:S03]  /*1990*/  F2FP.F16.F32.PACK_AB R28, RZ, R28 ;  /* 0x0000001cff1c723e */ /* 0x000fc600000000ff */
[----:B------:R0:W-:Y:S04]  /*19a0*/  STG.E.U16 desc[UR10][R16.64], R27 ;  /* 0x0000001b10007986 */ /* 0x0001e8000c10150a */
[----:B------:R0:W-:Y:S01]  /*19b0*/  STG.E.U16 desc[UR10][R12.64], R28 ;  /* 0x0000001c0c007986 */ /* 0x0001e2000c10150a */
[----:B--2---:R-:W-:-:S05]  /*19c0*/  HADD2.F32 R5, -RZ, R5.H0_H0 ;  /* 0x20000005ff057230 */ /* 0x004fca0000004100 */
[----:B------:R-:W-:Y:S01]  /*19d0*/  FADD R5, R5, 1 ;  /* 0x3f80000005057421 */ /* 0x000fe20000000000 */
[----:B---3--:R-:W-:Y:S02]  /*19e0*/  HADD2.F32 R8, -RZ, R8.H0_H0 ;  /* 0x20000008ff087230 */ /* 0x008fe40000004100 */
[----:B----4-:R-:W-:-:S03]  /*19f0*/  HADD2.F32 R11, -RZ, R11.H0_H0 ;  /* 0x2000000bff0b7230 */ /* 0x010fc60000004100 */
[----:B------:R-:W-:Y:S01]  /*1a00*/  FFMA R8, R29, R5, R8 ;  /* 0x000000051d087223 */ /* 0x000fe20000000008 */
[----:B------:R-:W-:-:S03]  /*1a10*/  IADD3 R5, P0, PT, R9, UR6, RZ ;  /* 0x0000000609057c10 */ /* 0x000fc6000ff1e0ff */
[----:B------:R-:W-:Y:S01]  /*1a20*/  FMUL R8, R11, R8 ;  /* 0x000000080b087220 */ /* 0x000fe20000400000 */
[----:B-----5:R-:W-:-:S05]  /*1a30*/  HADD2.F32 R26, -RZ, R26.H0_H0 ;  /* 0x2000001aff1a7230 */ /* 0x020fca0000004100 */
[----:B------:R-:W-:Y:S01]  /*1a40*/  FADD R26, R26, 1 ;  /* 0x3f8000001a1a7421 */ /* 0x000fe20000000000 */
[----:B------:R-:W-:Y:S02]  /*1a50*/  HADD2.F32 R10, -RZ, R24.H0_H0 ;  /* 0x20000018ff0a7230 */ /* 0x000fe40000004100 */
[----:B------:R-:W-:-:S03]  /*1a60*/  HADD2.F32 R24, -RZ, R20.H0_H0 ;  /* 0x20000014ff187230 */ /* 0x000fc60000004100 */
[----:B------:R-:W-:Y:S01]  /*1a70*/  FMUL R25, R4, R10 ;  /* 0x0000000a04197220 */ /* 0x000fe20000400000 */
[----:B------:R-:W-:-:S03]  /*1a80*/  HADD2.F32 R18, -RZ, R18.H0_H0 ;  /* 0x20000012ff127230 */ /* 0x000fc60000004100 */
[----:B------:R-:W-:-:S04]  /*1a90*/  FMUL R25, R24, R25 ;  /* 0x0000001918197220 */ /* 0x000fc80000400000 */
[----:B------:R-:W-:Y:S01]  /*1aa0*/  FFMA R25, R25, R26, R18 ;  /* 0x0000001a19197223 */ /* 0x000fe20000000012 */
[----:B------:R-:W-:Y:S01]  /*1ab0*/  HADD2.F32 R22, -RZ, R22.H0_H0 ;  /* 0x20000016ff167230 */ /* 0x000fe20000004100 */
[----:B------:R-:W-:Y:S02]  /*1ac0*/  IADD3.X R18, PT, PT, RZ, UR12, RZ, P0, !PT ;  /* 0x0000000cff127c10 */ /* 0x000fe400087fe4ff */
[C---:B------:R-:W-:Y:S02]  /*1ad0*/  LEA R10, P0, R5.reuse, UR20, 0x1 ;  /* 0x00000014050a7c11 */ /* 0x040fe4000f8008ff */
[----:B------:R-:W-:Y:S01]  /*1ae0*/  FMUL R22, R22, R25 ;  /* 0x0000001916167220 */ /* 0x000fe20000400000 */
[----:B------:R-:W-:Y:S02]  /*1af0*/  F2FP.F16.F32.PACK_AB R8, RZ, R8 ;  /* 0x00000008ff08723e */ /* 0x000fe400000000ff */
[----:B------:R-:W-:Y:S02]  /*1b00*/  LEA.HI.X R11, R5, UR21, R18, 0x1, P0 ;  /* 0x00000015050b7c11 */ /* 0x000fe400080f0c12 */
[----:B------:R-:W-:Y:S01]  /*1b10*/  F2FP.F16.F32.PACK_AB R22, RZ, R22 ;  /* 0x00000016ff16723e */ /* 0x000fe200000000ff */
[----:B------:R0:W-:Y:S01]  /*1b20*/  STG.E.U16 desc[UR10][R14.64], R8 ;  /* 0x000000080e007986 */ /* 0x0001e2000c10150a */
[----:B------:R-:W-:-:S03]  /*1b30*/  VIADD R26, R9, UR9 ;  /* 0x00000009091a7c36 */ /* 0x000fc60008000000 */
[----:B------:R0:W-:Y:S02]  /*1b40*/  STG.E.U16 desc[UR10][R10.64], R22 ;  /* 0x000000160a007986 */ /* 0x0001e4000c10150a */
[----:B------:R-:W-:-:S13]  /*1b50*/  ISETP.GE.AND P0, PT, R26, R2, PT ;  /* 0x000000021a00720c */ /* 0x000fda0003f06270 */
[----:B0-----:R-:W-:Y:S05]  /*1b60*/  @!P0 BRA `(.L_x_81) ;  /* 0xfffffff400c88947 */ /* 0x001fea000383ffff */
[----:B------:R-:W-:Y:S05]  /*1b70*/  BSYNC.RECONVERGENT B0 ;  /* 0x0000000000007941 */ /* 0x000fea0003800200 */
.L_x_80:
[----:B------:R-:W-:Y:S05]  /*1b80*/  EXIT ;  /* 0x000000000000794d */ /* 0x000fea0003800000 */
.L_x_74:
[----:B------:R-:W-:Y:S02]  /*1b90*/  HFMA2 R13, -RZ, RZ, 0, 1.847743988037109375e-06 ;  /* 0x0000001fff0d7431 */ /* 0x000fe400000001ff */
[----:B------:R-:W-:Y:S02]  /*1ba0*/  IMAD.MOV.U32 R11, RZ, RZ, 0x10 ;  /* 0x00000010ff0b7424 */ /* 0x000fe400078e00ff */
[----:B------:R-:W-:-:S07]  /*1bb0*/  IMAD.MOV.U32 R8, RZ, RZ, -0x1 ;  /* 0xffffffffff087424 */ /* 0x000fce00078e00ff */
[----:B-1----:R-:W-:Y:S05]  /*1bc0*/  WARPSYNC.COLLECTIVE R8, `(.L_x_82) ;  /* 0x0000000008087348 */ /* 0x002fea0003c00000 */
[----:B-1----:R0:W1:Y:S02]  /*1bd0*/  SHFL.BFLY P0, R9, R2, R11, R13 ;  /* 0x0c00000b02097389 */ /* 0x002064000000000d */
[----:B01----:R-:W-:Y:S05]  /*1be0*/  ENDCOLLECTIVE ;  /* 0x000000000000791b */ /* 0x003fea0003800000 */
.L_x_82:
[----:B------:R-:W-:Y:S02]  /*1bf0*/  IMAD.MOV.U32 R11, RZ, RZ, 0x8 ;  /* 0x00000008ff0b7424 */ /* 0x000fe400078e00ff */
[----:B------:R-:W-:-:S04]  /*1c00*/  IMAD.MOV.U32 R5, RZ, RZ, R9 ;  /* 0x000000ffff057224 */ /* 0x000fc800078e0009 */
[----:B------:R-:W-:-:S05]  /*1c10*/  FADD R5, R5, R2 ;  /* 0x0000000205057221 */ /* 0x000fca0000000000 */
[----:B------:R-:W-:-:S07]  /*1c20*/  MOV R2, R5 ;  /* 0x0000000500027202 */ /* 0x000fce0000000f00 */
[----:B------:R-:W-:Y:S05]  /*1c30*/  WARPSYNC.COLLECTIVE R8, `(.L_x_83) ;  /* 0x0000000008087348 */ /* 0x000fea0003c00000 */
[----:B------:R0:W1:Y:S02]  /*1c40*/  SHFL.BFLY P0, R9, R2, R11, R13 ;  /* 0x0c00000b02097389 */ /* 0x000064000000000d */
[----:B01----:R-:W-:Y:S05]  /*1c50*/  ENDCOLLECTIVE ;  /* 0x000000000000791b */ /* 0x003fea0003800000 */
.L_x_83:
[----:B------:R-:W-:Y:S02]  /*1c60*/  IMAD.MOV.U32 R11, RZ, RZ, 0x4 ;  /* 0x00000004ff0b7424 */ /* 0x000fe400078e00ff */
[----:B------:R-:W-:-:S04]  /*1c70*/  IMAD.MOV.U32 R4, RZ, RZ, R9 ;  /* 0x000000ffff047224 */ /* 0x000fc800078e0009 */
[----:B------:R-:W-:-:S05]  /*1c80*/  FADD R4, R5, R4 ;  /* 0x0000000405047221 */ /* 0x000fca0000000000 */
[----:B------:R-:W-:-:S07]  /*1c90*/  MOV R2, R4 ;  /* 0x0000000400027202 */ /* 0x000fce0000000f00 */
[----:B------:R-:W-:Y:S05]  /*1ca0*/  WARPSYNC.COLLECTIVE R8, `(.L_x_84) ;  /* 0x0000000008087348 */ /* 0x000fea0003c00000 */
[----:B------:R0:W1:Y:S02]  /*1cb0*/  SHFL.BFLY P0, R9, R2, R11, R13 ;  /* 0x0c00000b02097389 */ /* 0x000064000000000d */
[----:B01----:R-:W-:Y:S05]  /*1cc0*/  ENDCOLLECTIVE ;  /* 0x000000000000791b */ /* 0x003fea0003800000 */
.L_x_84:
[----:B------:R-:W-:Y:S02]  /*1cd0*/  IMAD.MOV.U32 R11, RZ, RZ, 0x2 ;  /* 0x00000002ff0b7424 */ /* 0x000fe400078e00ff */
[----:B------:R-:W-:-:S04]  /*1ce0*/  IMAD.MOV.U32 R7, RZ, RZ, R9 ;  /* 0x000000ffff077224 */ /* 0x000fc800078e0009 */
[----:B------:R-:W-:-:S05]  /*1cf0*/  FADD R7, R4, R7 ;  /* 0x0000000704077221 */ /* 0x000fca0000000000 */
[----:B------:R-:W-:-:S07]  /*1d00*/  MOV R2, R7 ;  /* 0x0000000700027202 */ /* 0x000fce0000000f00 */
[----:B------:R-:W-:Y:S05]  /*1d10*/  WARPSYNC.COLLECTIVE R8, `(.L_x_85) ;  /* 0x0000000008087348 */ /* 0x000fea0003c00000 */
[----:B------:R0:W1:Y:S02]  /*1d20*/  SHFL.BFLY P0, R9, R2, R11, R13 ;  /* 0x0c00000b02097389 */ /* 0x000064000000000d */
[----:B01----:R-:W-:Y:S05]  /*1d30*/  ENDCOLLECTIVE ;  /* 0x000000000000791b */ /* 0x003fea0003800000 */
.L_x_85:
[----:B------:R-:W-:Y:S02]  /*1d40*/  IMAD.MOV.U32 R11, RZ, RZ, 0x1 ;  /* 0x00000001ff0b7424 */ /* 0x000fe400078e00ff */
[----:B------:R-:W-:-:S04]  /*1d50*/  IMAD.MOV.U32 R6, RZ, RZ, R9 ;  /* 0x000000ffff067224 */ /* 0x000fc800078e0009 */
[----:B------:R-:W-:-:S05]  /*1d60*/  FADD R6, R7, R6 ;  /* 0x0000000607067221 */ /* 0x000fca0000000000 */
[----:B------:R-:W-:-:S07]  /*1d70*/  MOV R2, R6 ;  /* 0x0000000600027202 */ /* 0x000fce0000000f00 */
[----:B------:R-:W-:Y:S05]  /*1d80*/  WARPSYNC.COLLECTIVE R8, `(.L_x_86) ;  /* 0x0000000008087348 */ /* 0x000fea0003c00000 */
[----:B------:R0:W1:Y:S02]  /*1d90*/  SHFL.BFLY P0, R9, R2, R11, R13 ;  /* 0x0c00000b02097389 */ /* 0x000064000000000d */
[----:B01----:R-:W-:Y:S05]  /*1da0*/  ENDCOLLECTIVE ;  /* 0x000000000000791b */ /* 0x003fea0003800000 */
.L_x_86:
[----:B------:R-:W-:Y:S05]  /*1db0*/  BRA `(.L_x_87) ;  /* 0xffffffec00287947 */ /* 0x000fea000383ffff */
        .weak           $__internal_2_$__cuda_sm3x_div_rn_noftz_f32_slowpath
        .type           $__internal_2_$__cuda_sm3x_div_rn_noftz_f32_slowpath,@function
        .size           $__internal_2_$__cuda_sm3x_div_rn_noftz_f32_slowpath,(.L_x_374 - $__internal_2_$__cuda_sm3x_div_rn_noftz_f32_slowpath)
$__internal_2_$__cuda_sm3x_div_rn_noftz_f32_slowpath:
        /* <DEDUP_REMOVED lines=36> */
.L_x_89:
        /* <DEDUP_REMOVED lines=51> */
.L_x_96:
[----:B------:R-:W-:-:S04]  /*2330*/  LOP3.LUT R2, R2, 0x80000000, RZ, 0xc0, !PT ;  /* 0x8000000002027812 */ /* 0x000fc800078ec0ff */
[----:B------:R-:W-:Y:S01]  /*2340*/  LOP3.LUT R2, R2, 0x7f800000, RZ, 0xfc, !PT ;  /* 0x7f80000002027812 */ /* 0x000fe200078efcff */
[----:B------:R-:W-:Y:S06]  /*2350*/  BRA `(.L_x_97) ;  /* 0x0000000000047947 */ /* 0x000fec0003800000 */
.L_x_95:
[----:B------:R-:W-:-:S07]  /*2360*/  IMAD R2, R7, 0x800000, R2 ;  /* 0x0080000007027824 */ /* 0x000fce00078e0202 */
.L_x_97:
[----:B------:R-:W-:Y:S05]  /*2370*/  BSYNC.RECONVERGENT B2 ;  /* 0x0000000000027941 */ /* 0x000fea0003800200 */
.L_x_94:
[----:B------:R-:W-:Y:S05]  /*2380*/  BRA `(.L_x_98) ;  /* 0x0000000000207947 */ /* 0x000fea0003800000 */
.L_x_93:
[----:B------:R-:W-:-:S04]  /*2390*/  LOP3.LUT R2, R9, 0x80000000, R8, 0x48, !PT ;  /* 0x8000000009027812 */ /* 0x000fc800078e4808 */
[----:B------:R-:W-:Y:S01]  /*23a0*/  LOP3.LUT R2, R2, 0x7f800000, RZ, 0xfc, !PT ;  /* 0x7f80000002027812 */ /* 0x000fe200078efcff */
[----:B------:R-:W-:Y:S06]  /*23b0*/  BRA `(.L_x_98) ;  /* 0x0000000000147947 */ /* 0x000fec0003800000 */
.L_x_92:
[----:B------:R-:W-:Y:S01]  /*23c0*/  LOP3.LUT R2, R9, 0x80000000, R8, 0x48, !PT ;  /* 0x8000000009027812 */ /* 0x000fe200078e4808 */
[----:B------:R-:W-:Y:S06]  /*23d0*/  BRA `(.L_x_98) ;  /* 0x00000000000c7947 */ /* 0x000fec0003800000 */
.L_x_91:
[----:B------:R-:W0:Y:S01]  /*23e0*/  MUFU.RSQ R2, -QNAN ;  /* 0xffc0000000027908 */ /* 0x000e220000001400 */
[----:B------:R-:W-:Y:S05]  /*23f0*/  BRA `(.L_x_98) ;  /* 0x0000000000047947 */ /* 0x000fea0003800000 */
.L_x_90:
[----:B------:R-:W-:-:S07]  /*2400*/  FADD.FTZ R2, R2, R5 ;  /* 0x0000000502027221 */ /* 0x000fce0000010000 */
.L_x_98:
[----:B------:R-:W-:Y:S05]  /*2410*/  BSYNC.RECONVERGENT B1 ;  /* 0x0000000000017941 */ /* 0x000fea0003800200 */
.L_x_88:
[----:B------:R-:W-:-:S04]  /*2420*/  HFMA2 R5, -RZ, RZ, 0, 0 ;  /* 0x00000000ff057431 */ /* 0x000fc800000001ff */
[----:B0-----:R-:W-:Y:S05]  /*2430*/  RET.REL.NODEC R4 `(_Z17adaln_zero_kernelI6__halffEvPT_PKS1_S4_S4_S4_S4_iiif) ;  /* 0xffffffd804f07950 */ /* 0x001fea0003c3ffff */
.L_x_99:
        /* <DEDUP_REMOVED lines=12> */
.L_x_374:


//--------------------- .text._Z22adaln_layernorm_kernelIffEvPT_PKS0_S3_S3_S3_S3_iiif --------------------------
	.section	.text._Z22adaln_layernorm_kernelIffEvPT_PKS0_S3_S3_S3_S3_iiif,"ax",@progbits
	.align	128
        .global         _Z22adaln_layernorm_kernelIffEvPT_PKS0_S3_S3_S3_S3_iiif
        .type           _Z22adaln_layernorm_kernelIffEvPT_PKS0_S3_S3_S3_S3_iiif,@function
        .size           _Z22adaln_layernorm_kernelIffEvPT_PKS0_S3_S3_S3_S3_iiif,(.L_x_375 - _Z22adaln_layernorm_kernelIffEvPT_PKS0_S3_S3_S3_S3_iiif)
        .other          _Z22adaln_layernorm_kernelIffEvPT_PKS0_S3_S3_S3_S3_iiif,@"STO_CUDA_ENTRY STV_DEFAULT"
_Z22adaln_layernorm_kernelIffEvPT_PKS0_S3_S3_S3_S3_iiif:
.text._Z22adaln_layernorm_kernelIffEvPT_PKS0_S3_S3_S3_S3_iiif:
        /* <DEDUP_REMOVED lines=85> */
.L_x_104:
[----:B------:R-:W-:-:S05]  /*0550*/  MOV R7, R5 ;  /* 0x0000000500077202 */ /* 0x000fca0000000f00 */
[----:B------:R0:W2:Y:S01]  /*0560*/  LDG.E.CONSTANT R9, desc[UR10][R6.64] ;  /* 0x0000000a06097981 */ /* 0x0000a2000c1e9900 */
[----:B------:R-:W-:Y:S02]  /*0570*/  VIADD R8, R8, 0x1 ;  /* 0x0000000108087836 */ /* 0x000fe40000000000 */
[----:B------:R-:W-:Y:S02]  /*0580*/  IMAD.U32 R5, RZ, RZ, UR9 ;  /* 0x00000009ff057e24 */ /* 0x000fe4000f8e00ff */
[----:B------:R-:W-:Y:S01]  /*0590*/  VIADD R12, R12, UR9 ;  /* 0x000000090c0c7c36 */ /* 0x000fe20008000000 */
[----:B------:R-:W-:Y:S01]  /*05a0*/  ISETP.NE.AND P0, PT, R8, RZ, PT ;  /* 0x000000ff0800720c */ /* 0x000fe20003f05270 */
[----:B------:R-:W-:-:S03]  /*05b0*/  IMAD.WIDE.U32 R4, R5, 0x4, R6 ;  /* 0x0000000405047825 */ /* 0x000fc600078e0006 */
[----:B0-----:R-:W-:Y:S01]  /*05c0*/  MOV R6, R4 ;  /* 0x0000000400067202 */ /* 0x001fe20000000f00 */
[----:B--2---:R-:W-:-:S08]  /*05d0*/  FADD R2, R9, R2 ;  /* 0x0000000209027221 */ /* 0x004fd00000000000 */
[----:B------:R-:W-:Y:S05]  /*05e0*/  @P0 BRA `(.L_x_104) ;  /* 0xfffffffc00d80947 */ /* 0x000fea000383ffff */
.L_x_103:
[----:B------:R-:W-:Y:S05]  /*05f0*/  BSYNC.RECONVERGENT B1 ;  /* 0x0000000000017941 */ /* 0x000fea0003800200 */
.L_x_102:
[----:B------:R-:W-:Y:S05]  /*0600*/  @!P1 BRA `(.L_x_101) ;  /* 0x0000000000589947 */ /* 0x000fea0003800000 */
.L_x_105:
[----:B------:R-:W-:Y:S01]  /*0610*/  IMAD.MOV.U32 R5, RZ, RZ, 0x4 ;  /* 0x00000004ff057424 */ /* 0x000fe200078e00ff */
[C---:B------:R-:W-:Y:S01]  /*0620*/  IADD3 R6, PT, PT, R12.reuse, UR9, RZ ;  /* 0x000000090c067c10 */ /* 0x040fe2000fffe0ff */
[----:B------:R-:W-:Y:S02]  /*0630*/  IMAD.MOV.U32 R7, RZ, RZ, 0x4 ;  /* 0x00000004ff077424 */ /* 0x000fe400078e00ff */
[----:B------:R-:W-:Y:S01]  /*0640*/  IMAD.WIDE.U32 R4, R12, R5, UR4 ;  /* 0x000000040c047e25 */ /* 0x000fe2000f8e0005 */
[----:B------:R-:W-:-:S03]  /*0650*/  IADD3 R8, PT, PT, R6, UR9, RZ ;  /* 0x0000000906087c10 */ /* 0x000fc6000fffe0ff */
[----:B------:R-:W-:Y:S02]  /*0660*/  IMAD.MOV.U32 R9, RZ, RZ, 0x4 ;  /* 0x00000004ff097424 */ /* 0x000fe400078e00ff */
[----:B------:R-:W-:Y:S01]  /*0670*/  IMAD.WIDE.U32 R6, R6, R7, UR4 ;  /* 0x0000000406067e25 */ /* 0x000fe2000f8e0007 */
[----:B------:R-:W2:Y:S03]  /*0680*/  LDG.E.CONSTANT R5, desc[UR10][R4.64] ;  /* 0x0000000a04057981 */ /* 0x000ea6000c1e9900 */
[C---:B------:R-:W-:Y:S02]  /*0690*/  VIADD R12, R8.reuse, UR9 ;  /* 0x00000009080c7c36 */ /* 0x040fe40008000000 */
[----:B------:R-:W-:Y:S01]  /*06a0*/  IMAD.MOV.U32 R11, RZ, RZ, 0x4 ;  /* 0x00000004ff0b7424 */ /* 0x000fe200078e00ff */
[----:B------:R-:W3:Y:S01]  /*06b0*/  LDG.E.CONSTANT R7, desc[UR10][R6.64] ;  /* 0x0000000a06077981 */ /* 0x000ee2000c1e9900 */
[----:B------:R-:W-:-:S04]  /*06c0*/  IMAD.WIDE.U32 R8, R8, R9, UR4 ;  /* 0x0000000408087e25 */ /* 0x000fc8000f8e0009 */
[C---:B------:R-:W-:Y:S02]  /*06d0*/  IMAD.WIDE.U32 R10, R12.reuse, R11, UR4 ;  /* 0x000000040c0a7e25 */ /* 0x040fe4000f8e000b */
[----:B------:R-:W4:Y:S04]  /*06e0*/  LDG.E.CONSTANT R9, desc[UR10][R8.64] ;  /* 0x0000000a08097981 */ /* 0x000f28000c1e9900 */
[----:B------:R-:W5:Y:S01]  /*06f0*/  LDG.E.CONSTANT R11, desc[UR10][R10.64] ;  /* 0x0000000a0a0b7981 */ /* 0x000f62000c1e9900 */
[----:B------:R-:W-:-:S04]  /*0700*/  IADD3 R12, PT, PT, R12, UR9, RZ ;  /* 0x000000090c0c7c10 */ /* 0x000fc8000fffe0ff */
[----:B------:R-:W-:Y:S01]  /*0710*/  ISETP.GE.AND P0, PT, R12, UR13, PT ;  /* 0x0000000d0c007c0c */ /* 0x000fe2000bf06270 */
[----:B--2---:R-:W-:-:S04]  /*0720*/  FADD R2, R5, R2 ;  /* 0x0000000205027221 */ /* 0x004fc80000000000 */
[----:B---3--:R-:W-:-:S04]  /*0730*/  FADD R2, R2, R7 ;  /* 0x0000000702027221 */ /* 0x008fc80000000000 */
[----:B----4-:R-:W-:-:S04]  /*0740*/  FADD R2, R2, R9 ;  /* 0x0000000902027221 */ /* 0x010fc80000000000 */
[----:B-----5:R-:W-:Y:S01]  /*0750*/  FADD R2, R2, R11 ;  /* 0x0000000b02027221 */ /* 0x020fe20000000000 */
[----:B------:R-:W-:Y:S06]  /*0760*/  @!P0 BRA `(.L_x_105) ;  /* 0xfffffffc00a88947 */ /* 0x000fec000383ffff */
.L_x_101:
[----:B------:R-:W-:Y:S05]  /*0770*/  BSYNC.RECONVERGENT B0 ;  /* 0x0000000000007941 */ /* 0x000fea0003800200 */
.L_x_100:
[----:B------:R-:W0:Y:S01]  /*0780*/  SHFL.BFLY PT, R5, R2, 0x10, 0x1f ;  /* 0x0e001f0002057f89 */ /* 0x000e2200000e0000 */
[----:B------:R-:W1:Y:S01]  /*0790*/  S2UR UR14, SR_CgaCtaId ;  /* 0x00000000000e79c3 */ /* 0x000e620000008800 */
[----:B------:R-:W-:Y:S01]  /*07a0*/  UMOV UR8, 0x400 ;  /* 0x0000040000087882 */ /* 0x000fe20000000000 */
[----:B------:R-:W-:-:S04]  /*07b0*/  UIADD3 UR7, UPT, UPT, UR9, 0x1f, URZ ;  /* 0x0000001f09077890 */ /* 0x000fc8000fffe0ff */
[----:B------:R-:W-:-:S06]  /*07c0*/  USHF.R.U32.HI UR7, URZ, 0x5, UR7 ;  /* 0x00000005ff077899 */ /* 0x000fcc0008011607 */
[----:B------:R-:W-:Y:S01]  /*07d0*/  ISETP.GE.U32.AND P1, PT, R17, UR7, PT ;  /* 0x0000000711007c0c */ /* 0x000fe2000bf26070 */
[----:B0-----:R-:W-:Y:S01]  /*07e0*/  FADD R5, R5, R2 ;  /* 0x0000000205057221 */ /* 0x001fe20000000000 */
[----:B------:R-:W-:-:S04]  /*07f0*/  IMAD.U32 R2, RZ, RZ, UR8 ;  /* 0x00000008ff027e24 */ /* 0x000fc8000f8e00ff */
[----:B------:R-:W0:Y:S01]  /*0800*/  SHFL.BFLY PT, R4, R5, 0x8, 0x1f ;  /* 0x0d001f0005047f89 */ /* 0x000e2200000e0000 */
[----:B------:R-:W-:Y:S01]  /*0810*/  IADD3 R8, PT, PT, R2, 0x10, RZ ;  /* 0x0000001002087810 */ /* 0x000fe20007ffe0ff */
[----:B0-----:R-:W-:Y:S01]  /*0820*/  FADD R4, R5, R4 ;  /* 0x0000000405047221 */ /* 0x001fe20000000000 */
[----:B-1----:R-:W-:-:S04]  /*0830*/  IMAD.U32 R5, RZ, RZ, UR14 ;  /* 0x0000000eff057e24 */ /* 0x002fc8000f8e00ff */
[----:B------:R-:W0:Y:S01]  /*0840*/  SHFL.BFLY PT, R7, R4, 0x4, 0x1f ;  /* 0x0c801f0004077f89 */ /* 0x000e2200000e0000 */
[----:B------:R-:W-:Y:S01]  /*0850*/  LEA R8, R5, R8, 0x18 ;  /* 0x0000000805087211 */ /* 0x000fe200078ec0ff */
[----:B0-----:R-:W-:Y:S01]  /*0860*/  FADD R7, R4, R7 ;  /* 0x0000000704077221 */ /* 0x001fe20000000000 */
[----:B------:R-:W-:-:S04]  /*0870*/  IMAD.MOV.U32 R4, RZ, RZ, RZ ;  /* 0x000000ffff047224 */ /* 0x000fc800078e00ff */
[----:B------:R-:W0:Y:S02]  /*0880*/  SHFL.BFLY PT, R6, R7, 0x2, 0x1f ;  /* 0x0c401f0007067f89 */ /* 0x000e2400000e0000 */
[----:B0-----:R-:W-:Y:S01]  /*0890*/  FADD R9, R7, R6 ;  /* 0x0000000607097221 */ /* 0x001fe20000000000 */
[C---:B------:R-:W-:Y:S02]  /*08a0*/  LOP3.LUT P0, R6, R17.reuse, 0x1f, RZ, 0xc0, !PT ;  /* 0x0000001f11067812 */ /* 0x040fe4000780c0ff */
[----:B------:R-:W-:Y:S02]  /*08b0*/  LEA.HI R7, R17, R8, RZ, 0x1d ;  /* 0x0000000811077211 */ /* 0x000fe400078fe8ff */
[----:B------:R-:W0:Y:S02]  /*08c0*/  SHFL.BFLY PT, R10, R9, 0x1, 0x1f ;  /* 0x0c201f00090a7f89 */ /* 0x000e2400000e0000 */
[----:B0-----:R-:W-:Y:S01]  /*08d0*/  FADD R10, R9, R10 ;  /* 0x0000000a090a7221 */ /* 0x001fe20000000000 */
[----:B------:R-:W-:-:S06]  /*08e0*/  @!P1 IMAD R9, R17, 0x4, R8 ;  /* 0x0000000411099824 */ /* 0x000fcc00078e0208 */
[----:B------:R0:W-:Y:S01]  /*08f0*/  @!P0 STS [R7], R10 ;  /* 0x0000000a07008388 */ /* 0x0001e20000000800 */
[----:B------:R-:W-:Y:S01]  /*0900*/  BAR.SYNC.DEFER_BLOCKING 0x0 ;  /* 0x0000000000007b1d */ /* 0x000fe20000010000 */
[----:B------:R-:W-:-:S05]  /*0910*/  PLOP3.LUT P0, PT, PT, PT, PT, 0x8, 0x80 ;  /* 0x000000000080781c */ /* 0x000fca0003f0e170 */
[----:B------:R0:W1:Y:S01]  /*0920*/  @!P1 LDS R4, [R9] ;  /* 0x0000000009049984 */ /* 0x0000620000000800 */
[----:B------:R-:W-:-:S13]  /*0930*/  ISETP.GT.U32.AND P1, PT, R17, 0x1f, PT ;  /* 0x0000001f1100780c */ /* 0x000fda0003f24070 */
        /* <DEDUP_REMOVED lines=12> */
.L_x_139:
        /* <DEDUP_REMOVED lines=14> */
[----:B0-----:R-:W-:Y:S05]  /*0ae0*/  CALL.REL.NOINC `($__internal_3_$__cuda_sm3x_div_rn_noftz_f32_slowpath) ;  /* 0x0000002400f87944 */ /* 0x001fea0003c00000 */
[----:B------:R-:W-:-:S07]  /*0af0*/  MOV R9, R4 ;  /* 0x0000000400097202 */ /* 0x000fce0000000f00 */
.L_x_109:
[----:B------:R-:W-:Y:S05]  /*0b00*/  BSYNC.RECONVERGENT B0 ;  /* 0x0000000000007941 */ /* 0x000fea0003800200 */
.L_x_108:
[----:B------:R-:W1:Y:S01]  /*0b10*/  S2UR UR14, SR_CgaCtaId ;  /* 0x00000000000e79c3 */ /* 0x000e620000008800 */
[----:B------:R-:W-:Y:S01]  /*0b20*/  UMOV UR8, 0x400 ;  /* 0x0000040000087882 */ /* 0x000fe20000000000 */
[----:B------:R-:W-:Y:S01]  /*0b30*/  PLOP3.LUT P0, PT, PT, PT, PT, 0x80, 0x8 ;  /* 0x000000000008781c */ /* 0x000fe20003f0f070 */
[----:B------:R-:W-:Y:S02]  /*0b40*/  IMAD.U32 R2, RZ, RZ, UR8 ;  /* 0x00000008ff027e24 */ /* 0x000fe4000f8e00ff */
[----:B-1----:R-:W-:-:S05]  /*0b50*/  IMAD.U32 R5, RZ, RZ, UR14 ;  /* 0x0000000eff057e24 */ /* 0x002fca000f8e00ff */
[----:B------:R-:W-:-:S05]  /*0b60*/  LEA R4, R5, R2, 0x18 ;  /* 0x0000000205047211 */ /* 0x000fca00078ec0ff */
[----:B------:R2:W-:Y:S02]  /*0b70*/  STS [R4], R9 ;  /* 0x0000000904007388 */ /* 0x0005e40000000800 */
.L_x_106:
[----:B------:R-:W-:Y:S05]  /*0b80*/  WARPSYNC.ALL ;  /* 0x0000000000007948 */ /* 0x000fea0003800000 */
[----:B------:R-:W-:Y:S01]  /*0b90*/  BAR.SYNC.DEFER_BLOCKING 0x0 ;  /* 0x0000000000007b1d */ /* 0x000fe20000010000 */
[----:B------:R-:W-:Y:S01]  /*0ba0*/  LEA R5, R5, R2, 0x18 ;  /* 0x0000000205057211 */ /* 0x000fe200078ec0ff */
[----:B--2---:R-:W-:-:S06]  /*0bb0*/  HFMA2 R9, -RZ, RZ, 0, 0 ;  /* 0x00000000ff097431 */ /* 0x004fcc00000001ff */
[----:B-1----:R-:W1:Y:S01]  /*0bc0*/  LDC R4, c[0x0][0x3b8] ;  /* 0x0000ee00ff047b82 */ /* 0x002e620000000800 */
[----:B------:R-:W-:Y:S01]  /*0bd0*/  BSSY.RECONVERGENT B0, `(.L_x_110) ;  /* 0x0000057000007945 */ /* 0x000fe20003800200 */
[----:B------:R2:W3:Y:S01]  /*0be0*/  LDS R2, [R5] ;  /* 0x0000000005027984 */ /* 0x0004e20000000800 */
[----:B-1----:R-:W-:-:S13]  /*0bf0*/  ISETP.GE.AND P1, PT, R17, R4, PT ;  /* 0x000000041100720c */ /* 0x002fda0003f26270 */
[----:B--23--:R-:W-:Y:S05]  /*0c00*/  @P1 BRA `(.L_x_111) ;  /* 0x00000004004c1947 */ /* 0x00cfea0003800000 */
[----:B------:R-:W1:Y:S01]  /*0c10*/  I2F.U32.RP R14, UR9 ;  /* 0x00000009000e7d06 */ /* 0x000e620008209000 */
[----:B------:R-:W-:Y:S01]  /*0c20*/  IADD3 R9, PT, PT, R17, UR9, RZ ;  /* 0x0000000911097c10 */ /* 0x000fe2000fffe0ff */
[----:B------:R-:W-:Y:S01]  /*0c30*/  BSSY.RECONVERGENT B1, `(.L_x_112) ;  /* 0x0000035000017945 */ /* 0x000fe20003800200 */
[----:B------:R-:W-:Y:S01]  /*0c40*/  ISETP.NE.U32.AND P3, PT, RZ, UR9, PT ;  /* 0x00000009ff007c0c */ /* 0x000fe2000bf65070 */
[----:B------:R-:W-:Y:S01]  /*0c50*/  IMAD.MOV.U32 R19, RZ, RZ, R17 ;  /* 0x000000ffff137224 */ /* 0x000fe200078e0011 */
[CC--:B------:R-:W-:Y:S02]  /*0c60*/  ISETP.GE.U32.AND P1, PT, R9.reuse, R4.reuse, PT ;  /* 0x000000040900720c */ /* 0x0c0fe40003f26070 */
[----:B0-----:R-:W-:Y:S02]  /*0c70*/  VIMNMX.U32 R12, PT, PT, R9, R4, !PT ;  /* 0x00000004090c7248 */ /* 0x001fe40007fe0000 */
[----:B------:R-:W-:-:S04]  /*0c80*/  SEL R13, RZ, 0x1, P1 ;  /* 0x00000001ff0d7807 */ /* 0x000fc80000800000 */
[----:B------:R-:W-:Y:S01]  /*0c90*/  IADD3 R12, PT, PT, R12, -R9, -R13 ;  /* 0x800000090c0c7210 */ /* 0x000fe20007ffe80d */
[----:B-1----:R-:W0:Y:S02]  /*0ca0*/  MUFU.RCP R14, R14 ;  /* 0x0000000e000e7308 */ /* 0x002e240000001000 */
        /* <DEDUP_REMOVED lines=30> */
[----:B------:R-:W-:Y:S02]  /*0e90*/  LOP3.LUT R10, R9, 0x3, RZ, 0xc0, !PT ;  /* 0x00000003090a7812 */ /* 0x000fe400078ec0ff */
[----:B------:R-:W-:Y:S02]  /*0ea0*/  MOV R9, RZ ;  /* 0x000000ff00097202 */ /* 0x000fe40000000f00 */
[----:B------:R-:W-:Y:S01]  /*0eb0*/  IADD3.X R11, PT, PT, R11, UR17, RZ, P2, !PT ;  /* 0x000000110b0b7c10 */ /* 0x000fe200097fe4ff */
[----:B------:R-:W-:-:S07]  /*0ec0*/  IMAD.MOV R14, RZ, RZ, -R10 ;  /* 0x000000ffff0e7224 */ /* 0x000fce00078e0a0a */
.L_x_114:
        /* <DEDUP_REMOVED lines=8> */
[----:B--2---:R-:W-:-:S04]  /*0f50*/  FADD R16, -R2, R15 ;  /* 0x0000000f02107221 */ /* 0x004fc80000000100 */
[----:B------:R-:W-:-:S04]  /*0f60*/  FFMA R9, R16, R16, R9 ;  /* 0x0000001010097223 */ /* 0x000fc80000000009 */
[----:B------:R-:W-:Y:S05]  /*0f70*/  @P2 BRA `(.L_x_114) ;  /* 0xfffffffc00d42947 */ /* 0x000fea000383ffff */
.L_x_113:
[----:B------:R-:W-:Y:S05]  /*0f80*/  BSYNC.RECONVERGENT B1 ;  /* 0x0000000000017941 */ /* 0x000fea0003800200 */
.L_x_112:
[----:B------:R-:W-:Y:S05]  /*0f90*/  @!P1 BRA `(.L_x_111) ;  /* 0x0000000000689947 */ /* 0x000fea0003800000 */
.L_x_115:
[----:B------:R-:W-:Y:S01]  /*0fa0*/  IMAD.MOV.U32 R18, RZ, RZ, 0x4 ;  /* 0x00000004ff127424 */ /* 0x000fe200078e00ff */
[C---:B------:R-:W-:Y:S01]  /*0fb0*/  IADD3 R14, PT, PT, R19.reuse, UR9, RZ ;  /* 0x00000009130e7c10 */ /* 0x040fe2000fffe0ff */
[----:B------:R-:W-:Y:S02]  /*0fc0*/  IMAD.MOV.U32 R13, RZ, RZ, 0x4 ;  /* 0x00000004ff0d7424 */ /* 0x000fe400078e00ff */
[----:B------:R-:W-:-:S04]  /*0fd0*/  IMAD.WIDE.U32 R18, R19, R18, UR4 ;  /* 0x0000000413127e25 */ /* 0x000fc8000f8e0012 */
[----:B------:R-:W-:Y:S02]  /*0fe0*/  HFMA2 R15, -RZ, RZ, 0, 2.384185791015625e-07 ;  /* 0x00000004ff0f7431 */ /* 0x000fe400000001ff */
[C---:B------:R-:W-:Y:S01]  /*0ff0*/  IMAD.WIDE.U32 R12, R14.reuse, R13, UR4 ;  /* 0x000000040e0c7e25 */ /* 0x040fe2000f8e000d */
[----:B------:R-:W2:Y:S03]  /*1000*/  LDG.E.CONSTANT R19, desc[UR10][R18.64] ;  /* 0x0000000a12137981 */ /* 0x000ea6000c1e9900 */
[----:B------:R-:W-:Y:S02]  /*1010*/  VIADD R14, R14, UR9 ;  /* 0x000000090e0e7c36 */ /* 0x000fe40008000000 */
[----:B------:R-:W-:Y:S01]  /*1020*/  IMAD.MOV.U32 R11, RZ, RZ, 0x4 ;  /* 0x00000004ff0b7424 */ /* 0x000fe200078e00ff */
[----:B------:R-:W3:Y:S01]  /*1030*/  LDG.E.CONSTANT R13, desc[UR10][R12.64] ;  /* 0x0000000a0c0d7981 */ /* 0x000ee2000c1e9900 */
[----:B------:R-:W-:-:S02]  /*1040*/  VIADD R20, R14, UR9 ;  /* 0x000000090e147c36 */ /* 0x000fc40008000000 */
[----:B------:R-:W-:-:S04]  /*1050*/  IMAD.WIDE.U32 R14, R14, R15, UR4 ;  /* 0x000000040e0e7e25 */ /* 0x000fc8000f8e000f */
[----:B------:R-:W-:Y:S02]  /*1060*/  IMAD.WIDE.U32 R10, R20, R11, UR4 ;  /* 0x00000004140a7e25 */ /* 0x000fe4000f8e000b */
[----:B------:R-:W4:Y:S04]  /*1070*/  LDG.E.CONSTANT R15, desc[UR10][R14.64] ;  /* 0x0000000a0e0f7981 */ /* 0x000f28000c1e9900 */
[----:B------:R-:W5:Y:S01]  /*1080*/  LDG.E.CONSTANT R11, desc[UR10][R10.64] ;  /* 0x0000000a0a0b7981 */ /* 0x000f62000c1e9900 */
[----:B--2---:R-:W-:Y:S01]  /*1090*/  FADD R16, -R2, R19 ;  /* 0x0000001302107221 */ /* 0x004fe20000000100 */
[----:B------:R-:W-:-:S03]  /*10a0*/  IADD3 R19, PT, PT, R20, UR9, RZ ;  /* 0x0000000914137c10 */ /* 0x000fc6000fffe0ff */
[----:B------:R-:W-:Y:S01]  /*10b0*/  FFMA R9, R16, R16, R9 ;  /* 0x0000001010097223 */ /* 0x000fe20000000009 */
[----:B------:R-:W-:Y:S01]  /*10c0*/  ISETP.GE.AND P1, PT, R19, R4, PT ;  /* 0x000000041300720c */ /* 0x000fe20003f26270 */
[----:B---3--:R-:W-:-:S04]  /*10d0*/  FADD R16, -R2, R13 ;  /* 0x0000000d02107221 */ /* 0x008fc80000000100 */
[----:B------:R-:W-:Y:S01]  /*10e0*/  FFMA R9, R16, R16, R9 ;  /* 0x0000001010097223 */ /* 0x000fe20000000009 */
[C---:B----4-:R-:W-:Y:S01]  /*10f0*/  FADD R16, -R2.reuse, R15 ;  /* 0x0000000f02107221 */ /* 0x050fe20000000100 */
[----:B-----5:R-:W-:-:S03]  /*1100*/  FADD R12, -R2, R11 ;  /* 0x0000000b020c7221 */ /* 0x020fc60000000100 */
[----:B------:R-:W-:-:S04]  /*1110*/  FFMA R9, R16, R16, R9 ;  /* 0x0000001010097223 */ /* 0x000fc80000000009 */
[----:B------:R-:W-:Y:S01]  /*1120*/  FFMA R9, R12, R12, R9 ;  /* 0x0000000c0c097223 */ /* 0x000fe20000000009 */
[----:B------:R-:W-:Y:S06]  /*1130*/  @!P1 BRA `(.L_x_115) ;  /* 0xfffffffc00989947 */ /* 0x000fec000383ffff */
.L_x_111:
[----:B------:R-:W-:Y:S05]  /*1140*/  BSYNC.RECONVERGENT B0 ;  /* 0x0000000000007941 */ /* 0x000fea0003800200 */
.L_x_110:
[----:B------:R-:W1:Y:S01]  /*1150*/  SHFL.BFLY PT, R10, R9, 0x10, 0x1f ;  /* 0x0e001f00090a7f89 */ /* 0x000e6200000e0000 */
[----:B------:R-:W-:Y:S01]  /*1160*/  ISETP.NE.AND P1, PT, R6, RZ, PT ;  /* 0x000000ff0600720c */ /* 0x000fe20003f25270 */
[----:B------:R-:W-:Y:S01]  /*1170*/  BSSY B0, `(.L_x_116) ;  /* 0x000001e000007945 */ /* 0x000fe20003800000 */
[----:B------:R-:W-:-:S13]  /*1180*/  ISETP.GE.U32.AND P2, PT, R17, UR7, PT ;  /* 0x0000000711007c0c */ /* 0x000fda000bf46070 */
[----:B------:R-:W-:Y:S02]  /*1190*/  @!P2 IMAD R8, R17, 0x4, R8 ;  /* 0x000000041108a824 */ /* 0x000fe400078e0208 */
[----:B-1----:R-:W-:Y:S01]  /*11a0*/  FADD R10, R10, R9 ;  /* 0x000000090a0a7221 */ /* 0x002fe20000000000 */
[----:B------:R-:W-:-:S04]  /*11b0*/  IMAD.MOV.U32 R9, RZ, RZ, RZ ;  /* 0x000000ffff097224 */ /* 0x000fc800078e00ff */
[----:B------:R-:W1:Y:S02]  /*11c0*/  SHFL.BFLY PT, R11, R10, 0x8, 0x1f ;  /* 0x0d001f000a0b7f89 */ /* 0x000e6400000e0000 */
[----:B-1----:R-:W-:-:S05]  /*11d0*/  FADD R11, R10, R11 ;  /* 0x0000000b0a0b7221 */ /* 0x002fca0000000000 */
[----:B0-----:R-:W0:Y:S02]  /*11e0*/  SHFL.BFLY PT, R12, R11, 0x4, 0x1f ;  /* 0x0c801f000b0c7f89 */ /* 0x001e2400000e0000 */
[----:B0-----:R-:W-:-:S05]  /*11f0*/  FADD R12, R11, R12 ;  /* 0x0000000c0b0c7221 */ /* 0x001fca0000000000 */
[----:B------:R-:W0:Y:S02]  /*1200*/  SHFL.BFLY PT, R13, R12, 0x2, 0x1f ;  /* 0x0c401f000c0d7f89 */ /* 0x000e2400000e0000 */
[----:B0-----:R-:W-:-:S05]  /*1210*/  FADD R13, R12, R13 ;  /* 0x0000000d0c0d7221 */ /* 0x001fca0000000000 */
[----:B------:R-:W0:Y:S02]  /*1220*/  SHFL.BFLY PT, R14, R13, 0x1, 0x1f ;  /* 0x0c201f000d0e7f89 */ /* 0x000e2400000e0000 */
        /* <DEDUP_REMOVED lines=17> */
.L_x_145:
[----:B-1----:R-:W-:-:S07]  /*1340*/  FADD R9, R11, R10 ;  /* 0x0000000a0b097221 */ /* 0x002fce0000000000 */
.L_x_117:
[----:B------:R-:W-:Y:S05]  /*1350*/  BSYNC B0 ;  /* 0x0000000000007941 */ /* 0x000fea0003800000 */
.L_x_116:
[----:B------:R-:W-:Y:S05]  /*1360*/  @!P0 BRA `(.L_x_119) ;  /* 0x0000000000688947 */ /* 0x000fea0003800000 */
[----:B------:R-:W-:Y:S01]  /*1370*/  I2FP.F32.S32 R8, R4 ;  /* 0x0000000400087245 */ /* 0x000fe20000201400 */
[----:B------:R-:W-:Y:S03]  /*1380*/  BSSY.RECONVERGENT B0, `(.L_x_120) ;  /* 0x000000d000007945 */ /* 0x000fe60003800200 */
[----:B------:R-:W2:Y:S08]  /*1390*/  MUFU.RCP R5, R8 ;  /* 0x0000000800057308 */ /* 0x000eb00000001000 */
[----:B-1----:R-:W1:Y:S01]  /*13a0*/  FCHK P0, R9, R8 ;  /* 0x0000000809007302 */ /* 0x002e620000000000 */
[----:B--2---:R-:W-:-:S04]  /*13b0*/  FFMA R4, -R8, R5, 1 ;  /* 0x3f80000008047423 */ /* 0x004fc80000000105 */
[----:B------:R-:W-:-:S04]  /*13c0*/  FFMA R4, R5, R4, R5 ;  /* 0x0000000405047223 */ /* 0x000fc80000000005 */
[----:B------:R-:W-:-:S04]  /*13d0*/  FFMA R5, R4, R9, RZ ;  /* 0x0000000904057223 */ /* 0x000fc800000000ff */
[----:B------:R-:W-:-:S04]  /*13e0*/  FFMA R6, -R8, R5, R9 ;  /* 0x0000000508067223 */ /* 0x000fc80000000109 */
[----:B------:R-:W-:Y:S01]  /*13f0*/  FFMA R4, R4, R6, R5 ;  /* 0x0000000604047223 */ /* 0x000fe20000000005 */
[----:B-1----:R-:W-:Y:S06]  /*1400*/  @!P0 BRA `(.L_x_121) ;  /* 0x0000000000108947 */ /* 0x002fec0003800000 */
[----:B------:R-:W-:Y:S01]  /*1410*/  MOV R4, R9 ;  /* 0x0000000900047202 */ /* 0x000fe20000000f00 */
[----:B------:R-:W-:Y:S01]  /*1420*/  IMAD.MOV.U32 R5, RZ, RZ, R8 ;  /* 0x000000ffff057224 */ /* 0x000fe200078e0008 */
[----:B------:R-:W-:-:S07]  /*1430*/  MOV R10, 0x1450 ;  /* 0x00001450000a7802 */ /* 0x000fce0000000f00 */
[----:B0-----:R-:W-:Y:S05]  /*1440*/  CALL.REL.NOINC `($__internal_3_$__cuda_sm3x_div_rn_noftz_f32_slowpath) ;  /* 0x0000001c00a07944 */ /* 0x001fea0003c00000 */
.L_x_121:
[----:B------:R-:W-:Y:S05]  /*1450*/  BSYNC.RECONVERGENT B0 ;  /* 0x0000000000007941 */ /* 0x000fea0003800200 */
.L_x_120:
[----:B------:R-:W1:Y:S01]  /*1460*/  LDCU UR7, c[0x0][0x3bc] ;  /* 0x00007780ff0777ac */ /* 0x000e620008000800 */
[----:B------:R-:W2:Y:S01]  /*1470*/  S2UR UR8, SR_CgaCtaId ;  /* 0x00000000000879c3 */ /* 0x000ea20000008800 */
[----:B-1----:R-:W-:Y:S01]  /*1480*/  FADD R4, R4, UR7 ;  /* 0x0000000704047e21 */ /* 0x002fe20008000000 */
[----:B------:R-:W-:-:S04]  /*1490*/  UMOV UR7, 0x400 ;  /* 0x0000040000077882 */ /* 0x000fc80000000000 */
[----:B------:R-:W-:Y:S01]  /*14a0*/  FSETP.GEU.AND P0, PT, |R4|, 1.175494350822287508e-38, PT ;  /* 0x008000000400780b */ /* 0x000fe20003f0e200 */
[----:B--2---:R-:W-:-:S06]  /*14b0*/  ULEA UR7, UR8, UR7, 0x18 ;  /* 0x0000000708077291 */ /* 0x004fcc000f8ec0ff */
[----:B------:R-:W-:-:S06]  /*14c0*/  IMAD.U32 R5, RZ, RZ, UR7 ;  /* 0x00000007ff057e24 */ /* 0x000fcc000f8e00ff */
[----:B------:R-:W-:-:S04]  /*14d0*/  @!P0 FMUL R4, R4, 16777216 ;  /* 0x4b80000004048820 */ /* 0x000fc80000400000 */
[----:B------:R-:W1:Y:S02]  /*14e0*/  MUFU.RSQ R6, R4 ;  /* 0x0000000400067308 */ /* 0x000e640000001400 */
[----:B-1----:R-:W-:-:S05]  /*14f0*/  @!P0 FMUL R6, R6, 4096 ;  /* 0x4580000006068820 */ /* 0x002fca0000400000 */
[----:B------:R2:W-:Y:S02]  /*1500*/  STS [R5+0x4], R6 ;  /* 0x0000040605007388 */ /* 0x0005e40000000800 */
.L_x_119:
[----:B------:R-:W3:Y:S01]  /*1510*/  LDC R4, c[0x0][0x3b8] ;  /* 0x0000ee00ff047b82 */ /* 0x000ee20000000800 */
[----:B------:R-:W-:Y:S07]  /*1520*/  WARPSYNC.ALL ;  /* 0x0000000000007948 */ /* 0x000fee0003800000 */
[----:B------:R-:W-:Y:S01]  /*1530*/  BAR.SYNC.DEFER_BLOCKING 0x0 ;  /* 0x0000000000007b1d */ /* 0x000fe20000010000 */
[----:B---3--:R-:W-:-:S13]  /*1540*/  ISETP.GE.AND P0, PT, R17, R4, PT ;  /* 0x000000041100720c */ /* 0x008fda0003f06270 */
[----:B------:R-:W-:Y:S05]  /*1550*/  @P0 EXIT ;  /* 0x000000000000094d */ /* 0x000fea0003800000 */
[----:B--2---:R-:W2:Y:S01]  /*1560*/  LDS R5, [R5+0x4] ;  /* 0x0000040005057984 */ /* 0x004ea20000000800 */
[----:B------:R-:W3:Y:S02]  /*1570*/  LDCU.64 UR14, c[0x0][0x398] ;  /* 0x00007300ff0e77ac */ /* 0x000ee40008000a00 */
[----:B---3--:R-:W-:-:S04]  /*1580*/  UISETP.NE.U32.AND UP0, UPT, UR14, URZ, UPT ;  /* 0x000000ff0e00728c */ /* 0x008fc8000bf05070 */
[----:B------:R-:W-:-:S09]  /*1590*/  UISETP.NE.AND.EX UP0, UPT, UR15, URZ, UPT, UP0 ;  /* 0x000000ff0f00728c */ /* 0x000fd2000bf05300 */
[----:B------:R-:W-:Y:S05]  /*15a0*/  BRA.U UP0, `(.L_x_122) ;  /* 0x0000000900f87547 */ /* 0x000fea000b800000 */
[----:B------:R-:W3:Y:S01]  /*15b0*/  I2F.U32.RP R10, UR9 ;  /* 0x00000009000a7d06 */ /* 0x000ee20008209000 */
[----:B-1----:R-:W-:Y:S01]  /*15c0*/  VIADD R9, R17, UR9 ;  /* 0x0000000911097c36 */ /* 0x002fe20008000000 */
[----:B------:R-:W-:Y:S01]  /*15d0*/  ISETP.NE.U32.AND P2, PT, RZ, UR9, PT ;  /* 0x00000009ff007c0c */ /* 0x000fe2000bf45070 */
[----:B------:R-:W1:Y:S01]  /*15e0*/  LDCU.64 UR20, c[0x0][0x390] ;  /* 0x00007200ff1477ac */ /* 0x000e620008000a00 */
[----:B------:R-:W-:Y:S02]  /*15f0*/  BSSY.RECONVERGENT B0, `(.L_x_123) ;  /* 0x0000047000007945 */ /* 0x000fe40003800200 */
[CC--:B------:R-:W-:Y:S02]  /*1600*/  ISETP.GE.U32.AND P0, PT, R9.reuse, R4.reuse, PT ;  /* 0x000000040900720c */ /* 0x0c0fe40003f06070 */
[----:B------:R-:W-:Y:S02]  /*1610*/  VIMNMX.U32 R8, PT, PT, R9, R4, !PT ;  /* 0x0000000409087248 */ /* 0x000fe40007fe0000 */
[----:B------:R-:W-:-:S04]  /*1620*/  SEL R16, RZ, 0x1, P0 ;  /* 0x00000001ff107807 */ /* 0x000fc80000000000 */
[----:B------:R-:W-:Y:S01]  /*1630*/  IADD3 R8, PT, PT, R8, -R9, -R16 ;  /* 0x8000000908087210 */ /* 0x000fe20007ffe810 */
[----:B---3--:R-:W3:Y:S02]  /*1640*/  MUFU.RCP R10, R10 ;  /* 0x0000000a000a7308 */ /* 0x008ee40000001000 */
[----:B---3--:R-:W-:-:S06]  /*1650*/  IADD3 R6, PT, PT, R10, 0xffffffe, RZ ;  /* 0x0ffffffe0a067810 */ /* 0x008fcc0007ffe0ff */
[----:B------:R3:W0:Y:S02]  /*1660*/  F2I.FTZ.U32.TRUNC.NTZ R7, R6 ;  /* 0x0000000600077305 */ /* 0x000624000021f000 */
[----:B---3--:R-:W-:Y:S02]  /*1670*/  HFMA2 R6, -RZ, RZ, 0, 0 ;  /* 0x00000000ff067431 */ /* 0x008fe400000001ff */
[----:B0-----:R-:W-:-:S04]  /*1680*/  IMAD.MOV R11, RZ, RZ, -R7 ;  /* 0x000000ffff0b7224 */ /* 0x001fc800078e0a07 */
        /* <DEDUP_REMOVED lines=14> */
[----:B-1----:R-:W-:Y:S05]  /*1770*/  @!P0 BRA `(.L_x_124) ;  /* 0x0000000000b88947 */ /* 0x002fea0003800000 */
[----:B------:R-:W0:Y:S01]  /*1780*/  S2R R7, SR_TID.X ;  /* 0x0000000000077919 */ /* 0x000e220000002100 */
[----:B------:R-:W1:Y:S01]  /*1790*/  LDCU.64 UR14, c[0x0][0x380] ;  /* 0x00007000ff0e77ac */ /* 0x000e620008000a00 */
[----:B------:R-:W-:Y:S01]  /*17a0*/  IMAD.U32 R29, RZ, RZ, UR6 ;  /* 0x00000006ff1d7e24 */ /* 0x000fe2000f8e00ff */
[----:B------:R-:W-:Y:S01]  /*17b0*/  IADD3 R6, PT, PT, R16, 0x1, RZ ;  /* 0x0000000110067810 */ /* 0x000fe20007ffe0ff */
[----:B------:R-:W-:Y:S01]  /*17c0*/  IMAD.U32 R23, RZ, RZ, UR6 ;  /* 0x00000006ff177e24 */ /* 0x000fe2000f8e00ff */
[----:B------:R-:W3:Y:S01]  /*17d0*/  LDCU.128 UR16, c[0x0][0x3a0] ;  /* 0x00007400ff1077ac */ /* 0x000ee20008000c00 */
[C---:B------:R-:W-:Y:S01]  /*17e0*/  SHF.L.U32 R25, R0.reuse, 0x2, RZ ;  /* 0x0000000200197819 */ /* 0x040fe200000006ff */
[----:B------:R-:W-:Y:S01]  /*17f0*/  IMAD.U32 R8, RZ, RZ, UR12 ;  /* 0x0000000cff087e24 */ /* 0x000fe2000f8e00ff */
[----:B------:R-:W-:Y:S01]  /*1800*/  SHF.L.U64.HI R19, R0, 0x2, R3 ;  /* 0x0000000200137819 */ /* 0x000fe20000010203 */
[----:B------:R-:W-:Y:S01]  /*1810*/  BSSY.RECONVERGENT B1, `(.L_x_124) ;  /* 0x0000024000017945 */ /* 0x000fe20003800200 */
[----:B------:R-:W-:-:S05]  /*1820*/  LOP3.LUT R6, R6, 0x3, RZ, 0xc0, !PT ;  /* 0x0000000306067812 */ /* 0x000fca00078ec0ff */
[----:B------:R-:W-:Y:S01]  /*1830*/  IMAD.MOV R18, RZ, RZ, -R6 ;  /* 0x000000ffff127224 */ /* 0x000fe200078e0a06 */
[----:B-1----:R-:W-:Y:S02]  /*1840*/  LEA R29, P2, R29, UR14, 0x2 ;  /* 0x0000000e1d1d7c11 */ /* 0x002fe4000f8410ff */
[C---:B---3--:R-:W-:Y:S02]  /*1850*/  IADD3 R27, P0, PT, R25.reuse, UR16, RZ ;  /* 0x00000010191b7c10 */ /* 0x048fe4000ff1e0ff */
[----:B------:R-:W-:Y:S02]  /*1860*/  IADD3 R25, P1, PT, R25, UR18, RZ ;  /* 0x0000001219197c10 */ /* 0x000fe4000ff3e0ff */
[----:B------:R-:W-:Y:S01]  /*1870*/  LEA.HI.X R23, R23, UR15, R8, 0x2, P2 ;  /* 0x0000000f17177c11 */ /* 0x000fe200090f1408 */
[----:B------:R-:W-:Y:S01]  /*1880*/  IMAD.WIDE.U32 R8, R17, 0x4, RZ ;  /* 0x0000000411087825 */ /* 0x000fe200078e00ff */
[C---:B------:R-:W-:Y:S02]  /*1890*/  IADD3.X R21, PT, PT, R19.reuse, UR17, RZ, P0, !PT ;  /* 0x0000001113157c10 */ /* 0x040fe400087fe4ff */
[----:B------:R-:W-:Y:S01]  /*18a0*/  IADD3.X R19, PT, PT, R19, UR19, RZ, P1, !PT ;  /* 0x0000001313137c10 */ /* 0x000fe20008ffe4ff */
[----:B0-----:R-:W-:-:S07]  /*18b0*/  IMAD R17, R6, UR9, R7 ;  /* 0x0000000906117c24 */ /* 0x001fce000f8e0207 */
.L_x_125:
[C---:B0-----:R-:W-:Y:S02]  /*18c0*/  IADD3 R14, P0, PT, R8.reuse, UR4, RZ ;  /* 0x00000004080e7c10 */ /* 0x041fe4000ff1e0ff */
[C---:B------:R-:W-:Y:S02]  /*18d0*/  IADD3 R10, P1, PT, R8.reuse, R27, RZ ;  /* 0x0000001b080a7210 */ /* 0x040fe40007f3e0ff */
[----:B------:R-:W-:Y:S02]  /*18e0*/  IADD3.X R15, PT, PT, R9, UR5, RZ, P0, !PT ;  /* 0x00000005090f7c10 */ /* 0x000fe400087fe4ff */
[----:B------:R-:W-:-:S04]  /*18f0*/  IADD3 R6, P0, PT, R8, UR20, RZ ;  /* 0x0000001408067c10 */ /* 0x000fc8000ff1e0ff */
[----:B------:R0:W3:Y:S01]  /*1900*/  LDG.E.CONSTANT R15, desc[UR10][R14.64] ;  /* 0x0000000a0e0f7981 */ /* 0x0000e2000c1e9900 */
[C---:B------:R-:W-:Y:S02]  /*1910*/  IADD3.X R7, PT, PT, R9.reuse, UR21, RZ, P0, !PT ;  /* 0x0000001509077c10 */ /* 0x040fe400087fe4ff */
[C---:B------:R-:W-:Y:S02]  /*1920*/  IADD3 R12, P0, PT, R8.reuse, R25, RZ ;  /* 0x00000019080c7210 */ /* 0x040fe40007f1e0ff */
[C---:B------:R-:W-:Y:S01]  /*1930*/  IADD3.X R11, PT, PT, R9.reuse, R21, RZ, P1, !PT ;  /* 0x00000015090b7210 */ /* 0x040fe20000ffe4ff */
[----:B------:R1:W4:Y:S02]  /*1940*/  LDG.E.CONSTANT R6, desc[UR10][R6.64] ;  /* 0x0000000a06067981 */ /* 0x000324000c1e9900 */
[----:B------:R-:W-:Y:S02]  /*1950*/  IMAD.X R13, R9, 0x1, R19, P0 ;  /* 0x00000001090d7824 */ /* 0x000fe400000e0613 */
[----:B------:R-:W5:Y:S04]  /*1960*/  LDG.E.CONSTANT R10, desc[UR10][R10.64] ;  /* 0x0000000a0a0a7981 */ /* 0x000f68000c1e9900 */
[----:B------:R-:W5:Y:S01]  /*1970*/  LDG.E.CONSTANT R12, desc[UR10][R12.64] ;  /* 0x0000000a0c0c7981 */ /* 0x000f62000c1e9900 */
[----:B0-----:R-:W-:Y:S01]  /*1980*/  IADD3 R14, P0, PT, R8, R29, RZ ;  /* 0x0000001d080e7210 */ /* 0x001fe20007f1e0ff */
[----:B-1----:R-:W-:Y:S01]  /*1990*/  IMAD.U32 R7, RZ, RZ, UR9 ;  /* 0x00000009ff077e24 */ /* 0x002fe2000f8e00ff */
[----:B------:R-:W-:Y:S01]  /*19a0*/  IADD3 R18, PT, PT, R18, 0x1, RZ ;  /* 0x0000000112127810 */ /* 0x000fe20007ffe0ff */
[----:B---3--:R-:W-:-:S02]  /*19b0*/  FADD R20, -R2, R15 ;  /* 0x0000000f02147221 */ /* 0x008fc40000000100 */
[----:B------:R-:W-:Y:S01]  /*19c0*/  IMAD.X R15, R9, 0x1, R23, P0 ;  /* 0x00000001090f7824 */ /* 0x000fe200000e0617 */
[----:B------:R-:W-:Y:S01]  /*19d0*/  ISETP.NE.AND P0, PT, R18, RZ, PT ;  /* 0x000000ff1200720c */ /* 0x000fe20003f05270 */
[----:B------:R-:W-:-:S04]  /*19e0*/  IMAD.WIDE.U32 R8, R7, 0x4, R8 ;  /* 0x0000000407087825 */ /* 0x000fc800078e0008 */
[----:B--2---:R-:W-:-:S04]  /*19f0*/  FMUL R20, R5, R20 ;  /* 0x0000001405147220 */ /* 0x004fc80000400000 */
[----:B----4-:R-:W-:Y:S01]  /*1a00*/  FFMA R20, R6, R20, RZ ;  /* 0x0000001406147223 */ /* 0x010fe200000000ff */
[----:B-----5:R-:W-:-:S04]  /*1a10*/  FADD R22, R10, 1 ;  /* 0x3f8000000a167421 */ /* 0x020fc80000000000 */
[----:B------:R-:W-:-:S05]  /*1a20*/  FFMA R20, R20, R22, R12 ;  /* 0x0000001614147223 */ /* 0x000fca000000000c */
[----:B------:R0:W-:Y:S01]  /*1a30*/  STG.E desc[UR10][R14.64], R20 ;  /* 0x000000140e007986 */ /* 0x0001e2000c10190a */
[----:B------:R-:W-:Y:S05]  /*1a40*/  @P0 BRA `(.L_x_125) ;  /* 0xfffffffc009c0947 */ /* 0x000fea000383ffff */
[----:B------:R-:W-:Y:S05]  /*1a50*/  BSYNC.RECONVERGENT B1 ;  /* 0x0000000000017941 */ /* 0x000fea0003800200 */
.L_x_124:
[----:B------:R-:W-:Y:S05]  /*1a60*/  BSYNC.RECONVERGENT B0 ;  /* 0x0000000000007941 */ /* 0x000fea0003800200 */
.L_x_123:
[----:B------:R-:W1:Y:S01]  /*1a70*/  LDC.64 R6, c[0x0][0x390] ;  /* 0x0000e400ff067b82 */ /* 0x000e620000000a00 */
[----:B------:R-:W-:Y:S01]  /*1a80*/  ISETP.GE.U32.AND P0, PT, R16, 0x3, PT ;  /* 0x000000031000780c */ /* 0x000fe20003f06070 */
[----:B------:R-:W3:Y:S01]  /*1a90*/  LDCU.64 UR14, c[0x0][0x380] ;  /* 0x00007000ff0e77ac */ /* 0x000ee20008000a00 */
[----:B------:R-:W4:Y:S11]  /*1aa0*/  LDCU.128 UR16, c[0x0][0x3a0] ;  /* 0x00007400ff1077ac */ /* 0x000f360008000c00 */
[----:B---34-:R-:W-:Y:S05]  /*1ab0*/  @!P0 EXIT ;  /* 0x000000000000894d */ /* 0x018fea0003800000 */
[----:B------:R-:W-:Y:S01]  /*1ac0*/  BSSY.RECONVERGENT B0, `(.L_x_126) ;  /* 0x000006b000007945 */ /* 0x000fe20003800200 */
.L_x_127:
[----:B------:R-:W-:Y:S01]  /*1ad0*/  IMAD.MOV.U32 R8, RZ, RZ, 0x4 ;  /* 0x00000004ff087424 */ /* 0x000fe200078e00ff */
[----:B0-----:R-:W-:-:S03]  /*1ae0*/  IADD3 R15, P0, PT, R0, R17, RZ ;  /* 0x00000011000f7210 */ /* 0x001fc60007f1e0ff */
[----:B------:R-:W-:Y:S01]  /*1af0*/  IMAD.WIDE.U32 R8, R17, R8, UR4 ;  /* 0x0000000411087e25 */ /* 0x000fe2000f8e0008 */
[----:B------:R-:W-:-:S03]  /*1b00*/  IADD3.X R10, PT, PT, RZ, R3, RZ, P0, !PT ;  /* 0x00000003ff0a7210 */ /* 0x000fc600007fe4ff */
[C---:B------:R-:W-:Y:S01]  /*1b10*/  IMAD.SHL.U32 R14, R15.reuse, 0x4, RZ ;  /* 0x000000040f0e7824 */ /* 0x040fe200078e00ff */
[----:B------:R-:W-:Y:S01]  /*1b20*/  SHF.L.U64.HI R15, R15, 0x2, R10 ;  /* 0x000000020f0f7819 */ /* 0x000fe2000001020a */
[----:B------:R0:W3:Y:S01]  /*1b30*/  LDG.E.CONSTANT R9, desc[UR10][R8.64] ;  /* 0x0000000a08097981 */ /* 0x0000e2000c1e9900 */
[----:B-1----:R-:W-:Y:S02]  /*1b40*/  IMAD.WIDE.U32 R12, R17, 0x4, R6 ;  /* 0x00000004110c7825 */ /* 0x002fe400078e0006 */
[C---:B------:R-:W-:Y:S02]  /*1b50*/  IADD3 R10, P0, PT, R14.reuse, UR16, RZ ;  /* 0x000000100e0a7c10 */ /* 0x040fe4000ff1e0ff */
[----:B------:R-:W-:Y:S01]  /*1b60*/  IADD3 R14, P1, PT, R14, UR18, RZ ;  /* 0x000000120e0e7c10 */ /* 0x000fe2000ff3e0ff */
[----:B------:R1:W4:Y:S01]  /*1b70*/  LDG.E.CONSTANT R23, desc[UR10][R12.64] ;  /* 0x0000000a0c177981 */ /* 0x000322000c1e9900 */
[----:B------:R-:W-:Y:S01]  /*1b80*/  IADD3.X R11, PT, PT, R15, UR17, RZ, P0, !PT ;  /* 0x000000110f0b7c10 */ /* 0x000fe200087fe4ff */
[----:B------:R-:W-:Y:S01]  /*1b90*/  VIADD R21, R17, UR9 ;  /* 0x0000000911157c36 */ /* 0x000fe20008000000 */
[----:B------:R-:W-:-:S02]  /*1ba0*/  MOV R24, 0x4 ;  /* 0x0000000400187802 */ /* 0x000fc40000000f00 */
[----:B------:R-:W-:Y:S01]  /*1bb0*/  IADD3.X R15, PT, PT, R15, UR19, RZ, P1, !PT ;  /* 0x000000130f0f7c10 */ /* 0x000fe20008ffe4ff */
[----:B------:R5:W4:Y:S02]  /*1bc0*/  LDG.E.CONSTANT R22, desc[UR10][R10.64] ;  /* 0x0000000a0a167981 */ /* 0x000b24000c1e9900 */
[C---:B------:R-:W-:Y:S02]  /*1bd0*/  IMAD.WIDE.U32 R24, R21.reuse, R24, UR4 ;  /* 0x0000000415187e25 */ /* 0x040fe4000f8e0018 */
[----:B------:R2:W4:Y:S02]  /*1be0*/  LDG.E.CONSTANT R27, desc[UR10][R14.64] ;  /* 0x0000000a0e1b7981 */ /* 0x000524000c1e9900 */
[----:B------:R-:W-:Y:S02]  /*1bf0*/  IMAD.WIDE.U32 R28, R21, 0x4, R6 ;  /* 0x00000004151c7825 */ /* 0x000fe400078e0006 */
[----:B------:R-:W4:Y:S04]  /*1c00*/  LDG.E.CONSTANT R24, desc[UR10][R24.64] ;  /* 0x0000000a18187981 */ /* 0x000f28000c1e9900 */
[----:B------:R2:W4:Y:S01]  /*1c10*/  LDG.E.CONSTANT R29, desc[UR10][R28.64] ;  /* 0x0000000a1c1d7981 */ /* 0x000522000c1e9900 */
[----:B------:R-:W-:-:S02]  /*1c20*/  IADD3 R16, P0, PT, R0, R21, RZ ;  /* 0x0000001500107210 */ /* 0x000fc40007f1e0ff */
[----:B------:R-:W-:-:S03]  /*1c30*/  IADD3 R19, PT, PT, R21, UR9, RZ ;  /* 0x0000000915137c10 */ /* 0x000fc6000fffe0ff */
[----:B0-----:R-:W-:Y:S02]  /*1c40*/  IMAD.SHL.U32 R8, R16, 0x4, RZ ;  /* 0x0000000410087824 */ /* 0x001fe400078e00ff */
[----:B-1----:R-:W-:-:S03]  /*1c50*/  IMAD.X R13, RZ, RZ, R3, P0 ;  /* 0x000000ffff0d7224 */ /* 0x002fc600000e0603 */
[C---:B------:R-:W-:Y:S02]  /*1c60*/  IADD3 R12, P0, PT, R8.reuse, UR16, RZ ;  /* 0x00000010080c7c10 */ /* 0x040fe4000ff1e0ff */
[----:B-----5:R-:W-:Y:S02]  /*1c70*/  IADD3 R10, P1, PT, R8, UR18, RZ ;  /* 0x00000012080a7c10 */ /* 0x020fe4000ff3e0ff */
[----:B------:R-:W-:Y:S02]  /*1c80*/  IADD3 R8, P2, PT, R0, R19, RZ ;  /* 0x0000001300087210 */ /* 0x000fe40007f5e0ff */
[----:B------:R-:W-:-:S03]  /*1c90*/  SHF.L.U64.HI R11, R16, 0x2, R13 ;  /* 0x00000002100b7819 */ /* 0x000fc6000001020d */
[----:B--2---:R-:W-:Y:S01]  /*1ca0*/  IMAD.X R15, RZ, RZ, R3, P2 ;  /* 0x000000ffff0f7224 */ /* 0x004fe200010e0603 */
[----:B------:R-:W-:Y:S02]  /*1cb0*/  IADD3.X R13, PT, PT, R11, UR17, RZ, P0, !PT ;  /* 0x000000110b0d7c10 */ /* 0x000fe400087fe4ff */
[----:B------:R-:W-:Y:S01]  /*1cc0*/  IADD3 R17, P0, PT, R17, UR6, RZ ;  /* 0x0000000611117c10 */ /* 0x000fe2000ff1e0ff */
[C---:B------:R-:W-:Y:S01]  /*1cd0*/  IMAD.SHL.U32 R28, R8.reuse, 0x4, RZ ;  /* 0x00000004081c7824 */ /* 0x040fe200078e00ff */
[----:B------:R-:W-:Y:S01]  /*1ce0*/  IADD3.X R11, PT, PT, R11, UR19, RZ, P1, !PT ;  /* 0x000000130b0b7c10 */ /* 0x000fe20008ffe4ff */
[----:B------:R0:W2:Y:S01]  /*1cf0*/  LDG.E.CONSTANT R18, desc[UR10][R12.64] ;  /* 0x0000000a0c127981 */ /* 0x0000a2000c1e9900 */
[----:B------:R-:W-:Y:S02]  /*1d00*/  IADD3.X R25, PT, PT, RZ, UR12, RZ, P0, !PT ;  /* 0x0000000cff197c10 */ /* 0x000fe400087fe4ff */
[----:B------:R-:W-:Y:S01]  /*1d10*/  SHF.L.U64.HI R26, R8, 0x2, R15 ;  /* 0x00000002081a7819 */ /* 0x000fe2000001020f */
[----:B------:R4:W5:Y:S01]  /*1d20*/  LDG.E.CONSTANT R20, desc[UR10][R10.64] ;  /* 0x0000000a0a147981 */ /* 0x000962000c1e9900 */
[----:B------:R-:W-:Y:S01]  /*1d30*/  LEA R8, P0, R17, UR14, 0x2 ;  /* 0x0000000e11087c11 */ /* 0x000fe2000f8010ff */
[----:B------:R-:W-:Y:S01]  /*1d40*/  IMAD.MOV.U32 R14, RZ, RZ, 0x4 ;  /* 0x00000004ff0e7424 */ /* 0x000fe200078e00ff */
[----:B------:R-:W-:-:S03]  /*1d50*/  IADD3 R16, P1, PT, R28, UR16, RZ ;  /* 0x000000101c107c10 */ /* 0x000fc6000ff3e0ff */
[----:B------:R-:W-:-:S04]  /*1d60*/  IMAD.WIDE.U32 R14, R19, R14, UR4 ;  /* 0x00000004130e7e25 */ /* 0x000fc8000f8e000e */
[----:B---3--:R-:W-:-:S04]  /*1d70*/  FADD R9, -R2, R9 ;  /* 0x0000000902097221 */ /* 0x008fc80000000100 */
[----:B0-----:R-:W-:Y:S01]  /*1d80*/  FMUL R12, R5, R9 ;  /* 0x00000009050c7220 */ /* 0x001fe20000400000 */
[----:B------:R-:W-:-:S03]  /*1d90*/  LEA.HI.X R9, R17, UR15, R25, 0x2, P0 ;  /* 0x0000000f11097c11 */ /* 0x000fc600080f1419 */
[----:B----4-:R-:W-:Y:S01]  /*1da0*/  FFMA R10, R23, R12, RZ ;  /* 0x0000000c170a7223 */ /* 0x010fe200000000ff */
[----:B------:R-:W-:Y:S01]  /*1db0*/  IADD3 R12, P0, PT, R28, UR18, RZ ;  /* 0x000000121c0c7c10 */ /* 0x000fe2000ff1e0ff */
[----:B------:R0:W3:Y:S01]  /*1dc0*/  LDG.E.CONSTANT R25, desc[UR10][R14.64] ;  /* 0x0000000a0e197981 */ /* 0x0000e2000c1e9900 */
[C---:B------:R-:W-:Y:S01]  /*1dd0*/  IADD3 R23, PT, PT, R19.reuse, UR9, RZ ;  /* 0x0000000913177c10 */ /* 0x040fe2000fffe0ff */
[----:B------:R-:W-:Y:S01]  /*1de0*/  FADD R11, R22, 1 ;  /* 0x3f800000160b7421 */ /* 0x000fe20000000000 */
[C---:B------:R-:W-:Y:S02]  /*1df0*/  IADD3.X R13, PT, PT, R26.reuse, UR19, RZ, P0, !PT ;  /* 0x000000131a0d7c10 */ /* 0x040fe400087fe4ff */
[----:B------:R-:W-:Y:S01]  /*1e00*/  IADD3.X R17, PT, PT, R26, UR17, RZ, P1, !PT ;  /* 0x000000111a117c10 */ /* 0x000fe20008ffe4ff */
[----:B------:R-:W-:Y:S01]  /*1e10*/  FFMA R27, R10, R11, R27 ;  /* 0x0000000b0a1b7223 */ /* 0x000fe2000000001b */
[----:B------:R-:W-:Y:S01]  /*1e20*/  IMAD.WIDE.U32 R10, R19, 0x4, R6 ;  /* 0x00000004130a7825 */ /* 0x000fe200078e0006 */
[----:B------:R1:W4:Y:S03]  /*1e30*/  LDG.E.CONSTANT R26, desc[UR10][R12.64] ;  /* 0x0000000a0c1a7981 */ /* 0x000326000c1e9900 */
[----:B0-----:R-:W-:Y:S01]  /*1e40*/  IMAD.MOV.U32 R14, RZ, RZ, 0x4 ;  /* 0x00000004ff0e7424 */ /* 0x001fe200078e00ff */
[----:B------:R0:W4:Y:S01]  /*1e50*/  LDG.E.CONSTANT R22, desc[UR10][R16.64] ;  /* 0x0000000a10167981 */ /* 0x000122000c1e9900 */
[----:B------:R-:W-:Y:S01]  /*1e60*/  FADD R28, -R2, R24 ;  /* 0x00000018021c7221 */ /* 0x000fe20000000100 */
[----:B-1----:R-:W-:Y:S01]  /*1e70*/  IADD3 R12, P0, PT, R0, R23, RZ ;  /* 0x00000017000c7210 */ /* 0x002fe20007f1e0ff */
[----:B------:R-:W-:Y:S01]  /*1e80*/  IMAD.WIDE.U32 R14, R23, R14, UR4 ;  /* 0x00000004170e7e25 */ /* 0x000fe2000f8e000e */
[----:B------:R1:W4:Y:S03]  /*1e90*/  LDG.E.CONSTANT R24, desc[UR10][R10.64] ;  /* 0x0000000a0a187981 */ /* 0x000326000c1e9900 */
[----:B0-----:R-:W-:-:S02]  /*1ea0*/  IMAD.X R17, RZ, RZ, R3, P0 ;  /* 0x000000ffff117224 */ /* 0x001fc400000e0603 */
[----:B------:R-:W-:Y:S01]  /*1eb0*/  FMUL R16, R5, R28 ;  /* 0x0000001c05107220 */ /* 0x000fe20000400000 */
[----:B------:R-:W4:Y:S01]  /*1ec0*/  LDG.E.CONSTANT R15, desc[UR10][R14.64] ;  /* 0x0000000a0e0f7981 */ /* 0x000f22000c1e9900 */
[C---:B-1----:R-:W-:Y:S01]  /*1ed0*/  IMAD.SHL.U32 R10, R12.reuse, 0x4, RZ ;  /* 0x000000040c0a7824 */ /* 0x042fe200078e00ff */
[----:B------:R-:W-:Y:S01]  /*1ee0*/  SHF.L.U64.HI R28, R12, 0x2, R17 ;  /* 0x000000020c1c7819 */ /* 0x000fe20000010211 */
[----:B------:R-:W-:Y:S01]  /*1ef0*/  FFMA R29, R29, R16, RZ ;  /* 0x000000101d1d7223 */ /* 0x000fe200000000ff */
[----:B------:R-:W-:Y:S02]  /*1f00*/  IMAD.WIDE.U32 R16, R23, 0x4, R6 ;  /* 0x0000000417107825 */ /* 0x000fe400078e0006 */
[----:B------:R-:W-:-:S04]  /*1f10*/  IADD3 R12, P0, PT, R10, UR16, RZ ;  /* 0x000000100a0c7c10 */ /* 0x000fc8000ff1e0ff */
[----:B------:R-:W-:Y:S01]  /*1f20*/  IADD3.X R13, PT, PT, R28, UR17, RZ, P0, !PT ;  /* 0x000000111c0d7c10 */ /* 0x000fe200087fe4ff */
[----:B------:R-:W4:Y:S01]  /*1f30*/  LDG.E.CONSTANT R16, desc[UR10][R16.64] ;  /* 0x0000000a10107981 */ /* 0x000f22000c1e9900 */
[----:B------:R-:W-:-:S03]  /*1f40*/  IADD3 R10, P0, PT, R10, UR18, RZ ;  /* 0x000000120a0a7c10 */ /* 0x000fc6000ff1e0ff */
[----:B------:R-:W4:Y:S01]  /*1f50*/  LDG.E.CONSTANT R12, desc[UR10][R12.64] ;  /* 0x0000000a0c0c7981 */ /* 0x000f22000c1e9900 */
[----:B------:R-:W-:-:S05]  /*1f60*/  IADD3.X R11, PT, PT, R28, UR19, RZ, P0, !PT ;  /* 0x000000131c0b7c10 */ /* 0x000fca00087fe4ff */
[----:B------:R0:W4:Y:S01]  /*1f70*/  LDG.E.CONSTANT R28, desc[UR10][R10.64] ;  /* 0x0000000a0a1c7981 */ /* 0x000122000c1e9900 */
[----:B------:R-:W-:Y:S01]  /*1f80*/  IADD3 R21, P0, PT, R21, UR6, RZ ;  /* 0x0000000615157c10 */ /* 0x000fe2000ff1e0ff */
[----:B--2---:R-:W-:-:S04]  /*1f90*/  FADD R18, R18, 1 ;  /* 0x3f80000012127421 */ /* 0x004fc80000000000 */
[----:B-----5:R-:W-:Y:S01]  /*1fa0*/  FFMA R29, R29, R18, R20 ;  /* 0x000000121d1d7223 */ /* 0x020fe20000000014 */
[----:B0-----:R-:W-:Y:S02]  /*1fb0*/  IADD3.X R10, PT, PT, RZ, UR12, RZ, P0, !PT ;  /* 0x0000000cff0a7c10 */ /* 0x001fe400087fe4ff */
[----:B------:R-:W-:Y:S02]  /*1fc0*/  LEA R14, P0, R21, UR14, 0x2 ;  /* 0x0000000e150e7c11 */ /* 0x000fe4000f8010ff */
[----:B------:R-:W-:Y:S01]  /*1fd0*/  IADD3 R11, P1, PT, R23, UR6, RZ ;  /* 0x00000006170b7c10 */ /* 0x000fe2000ff3e0ff */
[----:B------:R0:W-:Y:S01]  /*1fe0*/  STG.E desc[UR10][R8.64], R27 ;  /* 0x0000001b08007986 */ /* 0x0001e2000c10190a */
[----:B---3--:R-:W-:-:S04]  /*1ff0*/  FADD R18, -R2, R25 ;  /* 0x0000001902127221 */ /* 0x008fc80000000100 */
[----:B------:R-:W-:Y:S01]  /*2000*/  FMUL R17, R5, R18 ;  /* 0x0000001205117220 */ /* 0x000fe20000400000 */
[----:B----4-:R-:W-:Y:S01]  /*2010*/  FADD R22, R22, 1 ;  /* 0x3f80000016167421 */ /* 0x010fe20000000000 */
[----:B------:R-:W-:Y:S01]  /*2020*/  FADD R20, -R2, R15 ;  /* 0x0000000f02147221 */ /* 0x000fe20000000100 */
[----:B------:R-:W-:Y:S02]  /*2030*/  LEA.HI.X R15, R21, UR15, R10, 0x2, P0 ;  /* 0x0000000f150f7c11 */ /* 0x000fe400080f140a */
[----:B------:R-:W-:Y:S01]  /*2040*/  IADD3 R19, P0, PT, R19, UR6, RZ ;  /* 0x0000000613137c10 */ /* 0x000fe2000ff1e0ff */
[----:B------:R-:W-:Y:S01]  /*2050*/  FMUL R21, R5, R20 ;  /* 0x0000001405157220 */ /* 0x000fe20000400000 */
[----:B------:R-:W-:-:S03]  /*2060*/  FFMA R13, R24, R17, RZ ;  /* 0x00000011180d7223 */ /* 0x000fc600000000ff */
[----:B------:R-:W-:Y:S01]  /*2070*/  IMAD.X R20, RZ, RZ, UR12, P0 ;  /* 0x0000000cff147e24 */ /* 0x000fe200080e06ff */
[----:B------:R-:W-:Y:S01]  /*2080*/  LEA R18, P0, R19, UR14, 0x2 ;  /* 0x0000000e13127c11 */ /* 0x000fe2000f8010ff */
[----:B------:R-:W-:Y:S01]  /*2090*/  FFMA R13, R13, R22, R26 ;  /* 0x000000160d0d7223 */ /* 0x000fe2000000001a */
[----:B------:R-:W-:Y:S01]  /*20a0*/  FFMA R17, R16, R21, RZ ;  /* 0x0000001510117223 */ /* 0x000fe200000000ff */
[----:B------:R-:W-:Y:S01]  /*20b0*/  IMAD.X R16, RZ, RZ, UR12, P1 ;  /* 0x0000000cff107e24 */ /* 0x000fe200088e06ff */
[----:B------:R-:W-:Y:S01]  /*20c0*/  LEA R10, P1, R11, UR14, 0x2 ;  /* 0x0000000e0b0a7c11 */ /* 0x000fe2000f8210ff */
[----:B------:R-:W-:Y:S01]  /*20d0*/  FADD R12, R12, 1 ;  /* 0x3f8000000c0c7421 */ /* 0x000fe20000000000 */
[----:B------:R-:W-:Y:S02]  /*20e0*/  LEA.HI.X R19, R19, UR15, R20, 0x2, P0 ;  /* 0x0000000f13137c11 */ /* 0x000fe400080f1414 */
[----:B------:R-:W-:Y:S01]  /*20f0*/  LEA.HI.X R11, R11, UR15, R16, 0x2, P1 ;  /* 0x0000000f0b0b7c11 */ /* 0x000fe200088f1410 */
[----:B------:R-:W-:Y:S01]  /*2100*/  FFMA R21, R17, R12, R28 ;  /* 0x0000000c11157223 */ /* 0x000fe2000000001c */
[----:B------:R0:W-:Y:S01]  /*2110*/  STG.E desc[UR10][R14.64], R29 ;  /* 0x0000001d0e007986 */ /* 0x0001e2000c10190a */
[----:B------:R-:W-:-:S03]  /*2120*/  IADD3 R17, PT, PT, R23, UR9, RZ ;  /* 0x0000000917117c10 */ /* 0x000fc6000fffe0ff */
[----:B------:R0:W-:Y:S04]  /*2130*/  STG.E desc[UR10][R18.64], R13 ;  /* 0x0000000d12007986 */ /* 0x0001e8000c10190a */
[----:B------:R0:W-:Y:S01]  /*2140*/  STG.E desc[UR10][R10.64], R21 ;  /* 0x000000150a007986 */ /* 0x0001e2000c10190a */
[----:B------:R-:W-:-:S13]  /*2150*/  ISETP.GE.AND P0, PT, R17, R4, PT ;  /* 0x000000041100720c */ /* 0x000fda0003f06270 */
[----:B0-----:R-:W-:Y:S05]  /*2160*/  @!P0 BRA `(.L_x_127) ;  /* 0xfffffff800588947 */ /* 0x001fea000383ffff */
[----:B------:R-:W-:Y:S05]  /*2170*/  BSYNC.RECONVERGENT B0 ;  /* 0x0000000000007941 */ /* 0x000fea0003800200 */
.L_x_126:
[----:B------:R-:W-:Y:S05]  /*2180*/  EXIT ;  /* 0x000000000000794d */ /* 0x000fea0003800000 */
.L_x_122:
[----:B0-----:R-:W0:Y:S01]  /*2190*/  I2F.U32.RP R11, UR9 ;  /* 0x00000009000b7d06 */ /* 0x001e220008209000 */
[----:B-1----:R-:W-:Y:S01]  /*21a0*/  IADD3 R9, PT, PT, R17, UR9, RZ ;  /* 0x0000000911097c10 */ /* 0x002fe2000fffe0ff */
[----:B------:R-:W1:Y:S01]  /*21b0*/  LDCU.64 UR22, c[0x0][0x390] ;  /* 0x00007200ff1677ac */ /* 0x000e620008000a00 */
[----:B------:R-:W-:Y:S01]  /*21c0*/  ISETP.NE.U32.AND P2, PT, RZ, UR9, PT ;  /* 0x00000009ff007c0c */ /* 0x000fe2000bf45070 */
[----:B------:R-:W-:Y:S01]  /*21d0*/  BSSY.RECONVERGENT B0, `(.L_x_128) ;  /* 0x000004b000007945 */ /* 0x000fe20003800200 */
[CC--:B------:R-:W-:Y:S02]  /*21e0*/  ISETP.GE.U32.AND P0, PT, R9.reuse, R4.reuse, PT ;  /* 0x000000040900720c */ /* 0x0c0fe40003f06070 */
[----:B------:R-:W-:Y:S02]  /*21f0*/  VIMNMX.U32 R8, PT, PT, R9, R4, !PT ;  /* 0x0000000409087248 */ /* 0x000fe40007fe0000 */
[----:B------:R-:W-:-:S04]  /*2200*/  SEL R10, RZ, 0x1, P0 ;  /* 0x00000001ff0a7807 */ /* 0x000fc80000000000 */
[----:B------:R-:W-:Y:S01]  /*2210*/  IADD3 R8, PT, PT, R8, -R9, -R10 ;  /* 0x8000000908087210 */ /* 0x000fe20007ffe80a */
[----:B0-----:R-:W0:Y:S02]  /*2220*/  MUFU.RCP R11, R11 ;  /* 0x0000000b000b7308 */ /* 0x001e240000001000 */
[----:B0-----:R-:W-:-:S06]  /*2230*/  VIADD R6, R11, 0xffffffe ;  /* 0x0ffffffe0b067836 */ /* 0x001fcc0000000000 */
[----:B------:R0:W3:Y:S02]  /*2240*/  F2I.FTZ.U32.TRUNC.NTZ R7, R6 ;  /* 0x0000000600077305 */ /* 0x0000e4000021f000 */
[----:B0-----:R-:W-:Y:S02]  /*2250*/  IMAD.MOV.U32 R6, RZ, RZ, RZ ;  /* 0x000000ffff067224 */ /* 0x001fe400078e00ff */
[----:B---3--:R-:W-:-:S04]  /*2260*/  IMAD.MOV R13, RZ, RZ, -R7 ;  /* 0x000000ffff0d7224 */ /* 0x008fc800078e0a07 */
        /* <DEDUP_REMOVED lines=12> */
[----:B------:R-:W-:-:S04]  /*2330*/  LOP3.LUT R7, R6, 0x3, RZ, 0xc0, !PT ;  /* 0x0000000306077812 */ /* 0x000fc800078ec0ff */
[----:B------:R-:W-:-:S13]  /*2340*/  ISETP.NE.AND P0, PT, R7, 0x3, PT ;  /* 0x000000030700780c */ /* 0x000fda0003f05270 */
[----:B-1----:R-:W-:Y:S05]  /*2350*/  @!P0 BRA `(.L_x_129) ;  /* 0x0000000000c88947 */ /* 0x002fea0003800000 */
[----:B------:R-:W0:Y:S01]  /*2360*/  S2R R13, SR_TID.X ;  /* 0x00000000000d7919 */ /* 0x000e220000002100 */
[----:B------:R-:W1:Y:S01]  /*2370*/  LDCU.128 UR16, c[0x0][0x3a0] ;  /* 0x00007400ff1077ac */ /* 0x000e620008000c00 */
[----:B------:R-:W-:Y:S01]  /*2380*/  VIADD R10, R6, 0x1 ;  /* 0x00000001060a7836 */ /* 0x000fe20000000000 */
[C---:B------:R-:W-:Y:S01]  /*2390*/  SHF.L.U64.HI R27, R0.reuse, 0x2, R3 ;  /* 0x00000002001b7819 */ /* 0x040fe20000010203 */
[----:B------:R-:W-:Y:S01]  /*23a0*/  IMAD.SHL.U32 R9, R0, 0x4, RZ ;  /* 0x0000000400097824 */ /* 0x000fe200078e00ff */
[----:B------:R-:W3:Y:S01]  /*23b0*/  LDCU.64 UR20, c[0x0][0x380] ;  /* 0x00007000ff1477ac */ /* 0x000ee20008000a00 */
[----:B------:R-:W-:Y:S01]  /*23c0*/  IMAD.U32 R7, RZ, RZ, UR6 ;  /* 0x00000006ff077e24 */ /* 0x000fe2000f8e00ff */
[----:B------:R-:W-:Y:S01]  /*23d0*/  LOP3.LUT R22, R10, 0x3, RZ, 0xc0, !PT ;  /* 0x000000030a167812 */ /* 0x000fe200078ec0ff */
[----:B------:R-:W-:Y:S01]  /*23e0*/  IMAD.U32 R12, RZ, RZ, UR12 ;  /* 0x0000000cff0c7e24 */ /* 0x000fe2000f8e00ff */
[----:B------:R-:W-:Y:S01]  /*23f0*/  MOV R23, UR6 ;  /* 0x0000000600177c02 */ /* 0x000fe20008000f00 */
[----:B------:R-:W-:Y:S01]  /*2400*/  BSSY.RECONVERGENT B1, `(.L_x_130) ;  /* 0x0000026000017945 */ /* 0x000fe20003800200 */
[----:B------:R-:W-:Y:S01]  /*2410*/  IMAD.WIDE.U32 R10, R17, 0x4, RZ ;  /* 0x00000004110a7825 */ /* 0x000fe200078e00ff */
[----:B-1----:R-:W-:-:S02]  /*2420*/  IADD3 R8, P0, PT, R9, UR16, RZ ;  /* 0x0000001009087c10 */ /* 0x002fc4000ff1e0ff */
[----:B------:R-:W-:Y:S02]  /*2430*/  IADD3 R9, P1, PT, R9, UR18, RZ ;  /* 0x0000001209097c10 */ /* 0x000fe4000ff3e0ff */
[----:B---3--:R-:W-:Y:S02]  /*2440*/  LEA R7, P2, R7, UR20, 0x2 ;  /* 0x0000001407077c11 */ /* 0x008fe4000f8410ff */
[----:B------:R-:W-:Y:S02]  /*2450*/  IADD3.X R25, PT, PT, R27, UR17, RZ, P0, !PT ;  /* 0x000000111b197c10 */ /* 0x000fe400087fe4ff */
[----:B------:R-:W-:Y:S02]  /*2460*/  LEA.HI.X R23, R23, UR21, R12, 0x2, P2 ;  /* 0x0000001517177c11 */ /* 0x000fe400090f140c */
[----:B------:R-:W-:Y:S01]  /*2470*/  IADD3.X R27, PT, PT, R27, UR19, RZ, P1, !PT ;  /* 0x000000131b1b7c10 */ /* 0x000fe20008ffe4ff */
[C---:B0-----:R-:W-:Y:S01]  /*2480*/  IMAD R24, R22.reuse, UR9, R13 ;  /* 0x0000000916187c24 */ /* 0x041fe2000f8e020d */
[----:B------:R-:W-:-:S07]  /*2490*/  IADD3 R22, PT, PT, -R22, RZ, RZ ;  /* 0x000000ff16167210 */ /* 0x000fce0007ffe1ff */
.L_x_131:
[C---:B------:R-:W-:Y:S02]  /*24a0*/  IADD3 R18, P0, PT, R10.reuse, UR4, RZ ;  /* 0x000000040a127c10 */ /* 0x040fe4000ff1e0ff */
[C---:B------:R-:W-:Y:S02]  /*24b0*/  IADD3 R16, P1, PT, R10.reuse, UR22, RZ ;  /* 0x000000160a107c10 */ /* 0x040fe4000ff3e0ff */
[C---:B------:R-:W-:Y:S02]  /*24c0*/  IADD3.X R19, PT, PT, R11.reuse, UR5, RZ, P0, !PT ;  /* 0x000000050b137c10 */ /* 0x040fe400087fe4ff */
[C---:B------:R-:W-:Y:S02]  /*24d0*/  IADD3 R14, P0, PT, R10.reuse, UR14, RZ ;  /* 0x0000000e0a0e7c10 */ /* 0x040fe4000ff1e0ff */
[----:B------:R-:W-:Y:S02]  /*24e0*/  IADD3 R12, P2, PT, R10, R8, RZ ;  /* 0x000000080a0c7210 */ /* 0x000fe40007f5e0ff */
[----:B------:R0:W3:Y:S01]  /*24f0*/  LDG.E.CONSTANT R19, desc[UR10][R18.64] ;  /* 0x0000000a12137981 */ /* 0x0000e2000c1e9900 */
[----:B------:R-:W-:-:S02]  /*2500*/  IADD3.X R15, PT, PT, R11, UR15, RZ, P0, !PT ;  /* 0x0000000f0b0f7c10 */ /* 0x000fc400087fe4ff */
[C---:B------:R-:W-:Y:S01]  /*2510*/  IADD3.X R17, PT, PT, R11.reuse, UR23, RZ, P1, !PT ;  /* 0x000000170b117c10 */ /* 0x040fe20008ffe4ff */
[C---:B------:R-:W-:Y:S01]  /*2520*/  IMAD.X R13, R11.reuse, 0x1, R25, P2 ;  /* 0x000000010b0d7824 */ /* 0x040fe200010e0619 */
[C---:B------:R-:W-:Y:S02]  /*2530*/  IADD3 R20, P0, PT, R10.reuse, R9, RZ ;  /* 0x000000090a147210 */ /* 0x040fe40007f1e0ff */
[----:B------:R-:W4:Y:S03]  /*2540*/  LDG.E.CONSTANT R15, desc[UR10][R14.64] ;  /* 0x0000000a0e0f7981 */ /* 0x000f26000c1e9900 */
[----:B------:R-:W-:Y:S01]  /*2550*/  IMAD.X R21, R11, 0x1, R27, P0 ;  /* 0x000000010b157824 */ /* 0x000fe200000e061b */
[----:B------:R-:W4:Y:S04]  /*2560*/  LDG.E.CONSTANT R16, desc[UR10][R16.64] ;  /* 0x0000000a10107981 */ /* 0x000f28000c1e9900 */
[----:B------:R1:W5:Y:S04]  /*2570*/  LDG.E.CONSTANT R12, desc[UR10][R12.64] ;  /* 0x0000000a0c0c7981 */ /* 0x000368000c1e9900 */
[----:B------:R-:W5:Y:S01]  /*2580*/  LDG.E.CONSTANT R20, desc[UR10][R20.64] ;  /* 0x0000000a14147981 */ /* 0x000f62000c1e9900 */
[----:B0-----:R-:W-:Y:S01]  /*2590*/  IADD3 R18, P0, PT, R10, R7, RZ ;  /* 0x000000070a127210 */ /* 0x001fe20007f1e0ff */
[----:B------:R-:W-:-:S02]  /*25a0*/  VIADD R22, R22, 0x1 ;  /* 0x0000000116167836 */ /* 0x000fc40000000000 */
[----:B-1----:R-:W-:Y:S02]  /*25b0*/  IMAD.U32 R13, RZ, RZ, UR9 ;  /* 0x00000009ff0d7e24 */ /* 0x002fe4000f8e00ff */
[----:B---3--:R-:W-:-:S04]  /*25c0*/  FADD R26, -R2, R19 ;  /* 0x00000013021a7221 */ /* 0x008fc80000000100 */
[----:B--2---:R-:W-:Y:S01]  /*25d0*/  FMUL R26, R5, R26 ;  /* 0x0000001a051a7220 */ /* 0x004fe20000400000 */
[----:B------:R-:W-:-:S03]  /*25e0*/  IADD3.X R19, PT, PT, R11, R23, RZ, P0, !PT ;  /* 0x000000170b137210 */ /* 0x000fc600007fe4ff */
[----:B----4-:R-:W-:Y:S01]  /*25f0*/  FFMA R29, R16, R26, R15 ;  /* 0x0000001a101d7223 */ /* 0x010fe2000000000f */
[----:B-----5:R-:W-:-:S04]  /*2600*/  FADD R26, R12, 1 ;  /* 0x3f8000000c1a7421 */ /* 0x020fc80000000000 */
[----:B------:R-:W-:-:S05]  /*2610*/  FFMA R29, R29, R26, R20 ;  /* 0x0000001a1d1d7223 */ /* 0x000fca0000000014 */
[----:B------:R0:W-:Y:S01]  /*2620*/  STG.E desc[UR10][R18.64], R29 ;  /* 0x0000001d12007986 */ /* 0x0001e2000c10190a */
[----:B------:R-:W-:Y:S01]  /*2630*/  ISETP.NE.AND P0, PT, R22, RZ, PT ;  /* 0x000000ff1600720c */ /* 0x000fe20003f05270 */
[----:B------:R-:W-:-:S12]  /*2640*/  IMAD.WIDE.U32 R10, R13, 0x4, R10 ;  /* 0x000000040d0a7825 */ /* 0x000fd800078e000a */
[----:B0-----:R-:W-:Y:S05]  /*2650*/  @P0 BRA `(.L_x_131) ;  /* 0xfffffffc00900947 */ /* 0x001fea000383ffff */
[----:B------:R-:W-:Y:S05]  /*2660*/  BSYNC.RECONVERGENT B1 ;  /* 0x0000000000017941 */ /* 0x000fea0003800200 */
.L_x_130:
[----:B------:R-:W-:-:S07]  /*2670*/  MOV R17, R24 ;  /* 0x0000001800117202 */ /* 0x000fce0000000f00 */
.L_x_129:
[----:B------:R-:W-:Y:S05]  /*2680*/  BSYNC.RECONVERGENT B0 ;  /* 0x0000000000007941 */ /* 0x000fea0003800200 */
.L_x_128:
[----:B------:R-:W0:Y:S01]  /*2690*/  LDC.64 R12, c[0x0][0x390] ;  /* 0x0000e400ff0c7b82 */ /* 0x000e220000000a00 */
[----:B------:R-:W-:Y:S01]  /*26a0*/  ISETP.GE.U32.AND P0, PT, R6, 0x3, PT ;  /* 0x000000030600780c */ /* 0x000fe20003f06070 */
[----:B------:R-:W1:Y:S01]  /*26b0*/  LDCU.64 UR20, c[0x0][0x380] ;  /* 0x00007000ff1477ac */ /* 0x000e620008000a00 */
[----:B------:R-:W3:Y:S05]  /*26c0*/  LDCU.128 UR16, c[0x0][0x3a0] ;  /* 0x00007400ff1077ac */ /* 0x000eea0008000c00 */
[----:B------:R-:W4:Y:S06]  /*26d0*/  LDC.64 R10, c[0x0][0x398] ;  /* 0x0000e600ff0a7b82 */ /* 0x000f2c0000000a00 */
[----:B-1-3--:R-:W-:Y:S05]  /*26e0*/  @!P0 EXIT ;  /* 0x000000000000894d */ /* 0x00afea0003800000 */
[----:B------:R-:W-:Y:S01]  /*26f0*/  BSSY.RECONVERGENT B0, `(.L_x_132) ;  /* 0x0000073000007945 */ /* 0x000fe20003800200 */
.L_x_133:
[----:B------:R-:W-:Y:S01]  /*2700*/  IADD3 R6, P0, PT, R0, R17, RZ ;  /* 0x0000001100067210 */ /* 0x000fe20007f1e0ff */
[----:B------:R-:W-:Y:S02]  /*2710*/  IMAD.MOV.U32 R8, RZ, RZ, 0x4 ;  /* 0x00000004ff087424 */ /* 0x000fe400078e00ff */
[----:B0-----:R-:W-:Y:S01]  /*2720*/  IMAD.WIDE.U32 R22, R17, 0x4, R12 ;  /* 0x0000000411167825 */ /* 0x001fe200078e000c */
[----:B------:R-:W-:-:S03]  /*2730*/  SHF.L.U32 R16, R6, 0x2, RZ ;  /* 0x0000000206107819 */ /* 0x000fc600000006ff */
[----:B------:R-:W-:Y:S01]  /*2740*/  IMAD.X R7, RZ, RZ, R3, P0 ;  /* 0x000000ffff077224 */ /* 0x000fe200000e0603 */
[----:B------:R-:W-:Y:S01]  /*2750*/  IADD3 R14, P0, PT, R16, UR16, RZ ;  /* 0x00000010100e7c10 */ /* 0x000fe2000ff1e0ff */
[C---:B------:R-:W-:Y:S01]  /*2760*/  IMAD.WIDE.U32 R8, R17.reuse, R8, UR4 ;  /* 0x0000000411087e25 */ /* 0x040fe2000f8e0008 */
[----:B------:R-:W3:Y:S02]  /*2770*/  LDG.E.CONSTANT R21, desc[UR10][R22.64] ;  /* 0x0000000a16157981 */ /* 0x000ee4000c1e9900 */
[----:B------:R-:W-:Y:S02]  /*2780*/  SHF.L.U64.HI R7, R6, 0x2, R7 ;  /* 0x0000000206077819 */ /* 0x000fe40000010207 */
[----:B------:R0:W5:Y:S01]  /*2790*/  LDG.E.CONSTANT R29, desc[UR10][R8.64] ;  /* 0x0000000a081d7981 */ /* 0x000162000c1e9900 */
[----:B----4-:R-:W-:Y:S01]  /*27a0*/  IMAD.WIDE.U32 R18, R17, 0x4, R10 ;  /* 0x0000000411127825 */ /* 0x010fe200078e000a */
[----:B------:R-:W-:Y:S02]  /*27b0*/  IADD3.X R15, PT, PT, R7, UR17, RZ, P0, !PT ;  /* 0x00000011070f7c10 */ /* 0x000fe400087fe4ff */
[----:B------:R-:W-:Y:S01]  /*27c0*/  IADD3 R6, P0, PT, R16, UR18, RZ ;  /* 0x0000001210067c10 */ /* 0x000fe2000ff1e0ff */
[----:B------:R-:W-:Y:S01]  /*27d0*/  VIADD R27, R17, UR9 ;  /* 0x00000009111b7c36 */ /* 0x000fe20008000000 */
[----:B------:R-:W3:Y:S02]  /*27e0*/  LDG.E.CONSTANT R26, desc[UR10][R18.64] ;  /* 0x0000000a121a7981 */ /* 0x000ee4000c1e9900 */
[----:B------:R-:W-:Y:S01]  /*27f0*/  IADD3.X R7, PT, PT, R7, UR19, RZ, P0, !PT ;  /* 0x0000001307077c10 */ /* 0x000fe200087fe4ff */
[----:B------:R-:W-:Y:S01]  /*2800*/  IMAD.MOV.U32 R24, RZ, RZ, 0x4 ;  /* 0x00000004ff187424 */ /* 0x000fe200078e00ff */
[----:B------:R-:W4:Y:S01]  /*2810*/  LDG.E.CONSTANT R28, desc[UR10][R14.64] ;  /* 0x0000000a0e1c7981 */ /* 0x000f22000c1e9900 */
[----:B0-----:R-:W-:-:S02]  /*2820*/  IADD3 R8, P0, PT, R0, R27, RZ ;  /* 0x0000001b00087210 */ /* 0x001fc40007f1e0ff */
[----:B------:R-:W-:Y:S01]  /*2830*/  IMAD.WIDE.U32 R24, R27, R24, UR4 ;  /* 0x000000041b187e25 */ /* 0x000fe2000f8e0018 */
[----:B------:R0:W4:Y:S01]  /*2840*/  LDG.E.CONSTANT R20, desc[UR10][R6.64] ;  /* 0x0000000a06147981 */ /* 0x000122000c1e9900 */
[----:B------:R-:W-:-:S03]  /*2850*/  IADD3.X R16, PT, PT, RZ, R3, RZ, P0, !PT ;  /* 0x00000003ff107210 */ /* 0x000fc600007fe4ff */
[----:B------:R-:W4:Y:S01]  /*2860*/  LDG.E.CONSTANT R9, desc[UR10][R24.64] ;  /* 0x0000000a18097981 */ /* 0x000f22000c1e9900 */
[----:B------:R-:W-:-:S04]  /*2870*/  IMAD.WIDE.U32 R22, R27, 0x4, R12 ;  /* 0x000000041b167825 */ /* 0x000fc800078e000c */
[C---:B0-----:R-:W-:Y:S01]  /*2880*/  IMAD.SHL.U32 R6, R8.reuse, 0x4, RZ ;  /* 0x0000000408067824 */ /* 0x041fe200078e00ff */
[----:B------:R-:W-:Y:S01]  /*2890*/  SHF.L.U64.HI R16, R8, 0x2, R16 ;  /* 0x0000000208107819 */ /* 0x000fe20000010210 */
[----:B------:R-:W-:Y:S01]  /*28a0*/  IMAD.WIDE.U32 R18, R27, 0x4, R10 ;  /* 0x000000041b127825 */ /* 0x000fe200078e000a */
[----:B------:R0:W4:Y:S02]  /*28b0*/  LDG.E.CONSTANT R23, desc[UR10][R22.64] ;  /* 0x0000000a16177981 */ /* 0x000124000c1e9900 */
[C---:B------:R-:W-:Y:S02]  /*28c0*/  IADD3 R14, P0, PT, R6.reuse, UR16, RZ ;  /* 0x00000010060e7c10 */ /* 0x040fe4000ff1e0ff */
[----:B------:R-:W4:Y:S01]  /*28d0*/  LDG.E.CONSTANT R8, desc[UR10][R18.64] ;  /* 0x0000000a12087981 */ /* 0x000f22000c1e9900 */
[----:B------:R-:W-:Y:S02]  /*28e0*/  IADD3 R6, P1, PT, R6, UR18, RZ ;  /* 0x0000001206067c10 */ /* 0x000fe4000ff3e0ff */
[----:B------:R-:W-:-:S02]  /*28f0*/  IADD3.X R15, PT, PT, R16, UR17, RZ, P0, !PT ;  /* 0x00000011100f7c10 */ /* 0x000fc400087fe4ff */
[----:B------:R-:W-:-:S03]  /*2900*/  IADD3.X R7, PT, PT, R16, UR19, RZ, P1, !PT ;  /* 0x0000001310077c10 */ /* 0x000fc60008ffe4ff */
[----:B------:R-:W4:Y:S04]  /*2910*/  LDG.E.CONSTANT R24, desc[UR10][R14.64] ;  /* 0x0000000a0e187981 */ /* 0x000f28000c1e9900 */
[----:B------:R1:W4:Y:S01]  /*2920*/  LDG.E.CONSTANT R25, desc[UR10][R6.64] ;  /* 0x0000000a06197981 */ /* 0x000322000c1e9900 */
[----:B------:R-:W-:Y:S02]  /*2930*/  IADD3 R17, P0, PT, R17, UR6, RZ ;  /* 0x0000000611117c10 */ /* 0x000fe4000ff1e0ff */
[C---:B0-----:R-:W-:Y:S01]  /*2940*/  IADD3 R22, P1, PT, R27.reuse, UR6, RZ ;  /* 0x000000061b167c10 */ /* 0x041fe2000ff3e0ff */
[----:B------:R-:W-:Y:S02]  /*2950*/  VIADD R27, R27, UR9 ;  /* 0x000000091b1b7c36 */ /* 0x000fe40008000000 */
[----:B-1----:R-:W-:Y:S01]  /*2960*/  IMAD.X R6, RZ, RZ, UR12, P0 ;  /* 0x0000000cff067e24 */ /* 0x002fe200080e06ff */
[----:B------:R-:W-:-:S02]  /*2970*/  LEA R16, P0, R17, UR20, 0x2 ;  /* 0x0000001411107c11 */ /* 0x000fc4000f8010ff */
[----:B------:R-:W-:Y:S02]  /*2980*/  IADD3.X R15, PT, PT, RZ, UR12, RZ, P1, !PT ;  /* 0x0000000cff0f7c10 */ /* 0x000fe40008ffe4ff */
[----:B------:R-:W-:Y:S02]  /*2990*/  LEA.HI.X R17, R17, UR21, R6, 0x2, P0 ;  /* 0x0000001511117c11 */ /* 0x000fe400080f1406 */
[----:B------:R-:W-:-:S04]  /*29a0*/  LEA R14, P0, R22, UR20, 0x2 ;  /* 0x00000014160e7c11 */ /* 0x000fc8000f8010ff */
[----:B------:R-:W-:Y:S01]  /*29b0*/  LEA.HI.X R15, R22, UR21, R15, 0x2, P0 ;  /* 0x00000015160f7c11 */ /* 0x000fe200080f140f */
[----:B------:R-:W-:-:S04]  /*29c0*/  IMAD.MOV.U32 R6, RZ, RZ, 0x4 ;  /* 0x00000004ff067424 */ /* 0x000fc800078e00ff */
[----:B------:R-:W-:-:S04]  /*29d0*/  IMAD.WIDE.U32 R6, R27, R6, UR4 ;  /* 0x000000041b067e25 */ /* 0x000fc8000f8e0006 */
[----:B-----5:R-:W-:-:S04]  /*29e0*/  FADD R29, -R2, R29 ;  /* 0x0000001d021d7221 */ /* 0x020fc80000000100 */
[----:B--2---:R-:W-:-:S04]  /*29f0*/  FMUL R29, R5, R29 ;  /* 0x0000001d051d7220 */ /* 0x004fc80000400000 */
[----:B---3--:R-:W-:Y:S01]  /*2a00*/  FFMA R21, R21, R29, R26 ;  /* 0x0000001d15157223 */ /* 0x008fe2000000001a */
[----:B----4-:R-:W-:-:S04]  /*2a10*/  FADD R19, R28, 1 ;  /* 0x3f8000001c137421 */ /* 0x010fc80000000000 */
[----:B------:R-:W-:Y:S01]  /*2a20*/  FFMA R26, R19, R21, R20 ;  /* 0x00000015131a7223 */ /* 0x000fe20000000014 */
[----:B------:R-:W-:Y:S01]  /*2a30*/  IADD3 R19, P0, PT, R0, R27, RZ ;  /* 0x0000001b00137210 */ /* 0x000fe20007f1e0ff */
[----:B------:R-:W-:-:S03]  /*2a40*/  FADD R22, -R2, R9 ;  /* 0x0000000902167221 */ /* 0x000fc60000000100 */
[----:B------:R-:W-:Y:S01]  /*2a50*/  IADD3.X R28, PT, PT, RZ, R3, RZ, P0, !PT ;  /* 0x00000003ff1c7210 */ /* 0x000fe200007fe4ff */
[C---:B------:R-:W-:Y:S01]  /*2a60*/  IMAD.SHL.U32 R18, R19.reuse, 0x4, RZ ;  /* 0x0000000413127824 */ /* 0x040fe200078e00ff */
[----:B------:R0:W-:Y:S02]  /*2a70*/  STG.E desc[UR10][R16.64], R26 ;  /* 0x0000001a10007986 */ /* 0x0001e4000c10190a */
[----:B------:R-:W-:Y:S01]  /*2a80*/  SHF.L.U64.HI R19, R19, 0x2, R28 ;  /* 0x0000000213137819 */ /* 0x000fe2000001021c */
[----:B------:R-:W-:Y:S01]  /*2a90*/  FMUL R28, R5, R22 ;  /* 0x00000016051c7220 */ /* 0x000fe20000400000 */
[----:B------:R1:W2:Y:S01]  /*2aa0*/  LDG.E.CONSTANT R9, desc[UR10][R6.64] ;  /* 0x0000000a06097981 */ /* 0x0002a2000c1e9900 */
[----:B------:R-:W-:Y:S01]  /*2ab0*/  IADD3 R22, P0, PT, R18, UR16, RZ ;  /* 0x0000001012167c10 */ /* 0x000fe2000ff1e0ff */
[----:B0-----:R-:W-:-:S04]  /*2ac0*/  IMAD.WIDE.U32 R16, R27, 0x4, R10 ;  /* 0x000000041b107825 */ /* 0x001fc800078e000a */
[----:B------:R-:W-:Y:S01]  /*2ad0*/  FFMA R26, R23, R28, R8 ;  /* 0x0000001c171a7223 */ /* 0x000fe20000000008 */
[----:B-1----:R-:W-:Y:S01]  /*2ae0*/  IADD3 R7, PT, PT, R27, UR9, RZ ;  /* 0x000000091b077c10 */ /* 0x002fe2000fffe0ff */
[----:B------:R-:W-:Y:S01]  /*2af0*/  IMAD.MOV.U32 R28, RZ, RZ, 0x4 ;  /* 0x00000004ff1c7424 */ /* 0x000fe200078e00ff */
[----:B------:R0:W3:Y:S01]  /*2b00*/  LDG.E.CONSTANT R8, desc[UR10][R16.64] ;  /* 0x0000000a10087981 */ /* 0x0000e2000c1e9900 */
[----:B------:R-:W-:Y:S01]  /*2b10*/  FADD R24, R24, 1 ;  /* 0x3f80000018187421 */ /* 0x000fe20000000000 */
[----:B------:R-:W-:Y:S02]  /*2b20*/  IADD3.X R23, PT, PT, R19, UR17, RZ, P0, !PT ;  /* 0x0000001113177c10 */ /* 0x000fe400087fe4ff */
[----:B------:R-:W-:Y:S01]  /*2b30*/  IADD3 R18, P0, PT, R18, UR18, RZ ;  /* 0x0000001212127c10 */ /* 0x000fe2000ff1e0ff */
[----:B------:R-:W-:Y:S01]  /*2b40*/  FFMA R25, R24, R26, R25 ;  /* 0x0000001a18197223 */ /* 0x000fe20000000019 */
[----:B------:R-:W-:Y:S01]  /*2b50*/  IMAD.WIDE.U32 R20, R27, 0x4, R12 ;  /* 0x000000041b147825 */ /* 0x000fe200078e000c */
[----:B------:R-:W4:Y:S03]  /*2b60*/  LDG.E.CONSTANT R6, desc[UR10][R22.64] ;  /* 0x0000000a16067981 */ /* 0x000f26000c1e9900 */
[----:B0-----:R-:W-:Y:S01]  /*2b70*/  IMAD.WIDE.U32 R16, R7, R28, UR4 ;  /* 0x0000000407107e25 */ /* 0x001fe2000f8e001c */
[----:B------:R-:W-:Y:S01]  /*2b80*/  IADD3 R28, P1, PT, R0, R7, RZ ;  /* 0x00000007001c7210 */ /* 0x000fe20007f3e0ff */
[----:B------:R-:W3:Y:S01]  /*2b90*/  LDG.E.CONSTANT R29, desc[UR10][R20.64] ;  /* 0x0000000a141d7981 */ /* 0x000ee2000c1e9900 */
[----:B------:R-:W-:-:S03]  /*2ba0*/  IADD3.X R19, PT, PT, R19, UR19, RZ, P0, !PT ;  /* 0x0000001313137c10 */ /* 0x000fc600087fe4ff */
[----:B------:R0:W5:Y:S01]  /*2bb0*/  LDG.E.CONSTANT R24, desc[UR10][R16.64] ;  /* 0x0000000a10187981 */ /* 0x000162000c1e9900 */
[----:B------:R-:W-:-:S05]  /*2bc0*/  IMAD.X R26, RZ, RZ, R3, P1 ;  /* 0x000000ffff1a7224 */ /* 0x000fca00008e0603 */
[C---:B------:R-:W-:Y:S01]  /*2bd0*/  SHF.L.U64.HI R26, R28.reuse, 0x2, R26 ;  /* 0x000000021c1a7819 */ /* 0x040fe2000001021a */
[----:B0-----:R-:W-:Y:S02]  /*2be0*/  IMAD.SHL.U32 R16, R28, 0x4, RZ ;  /* 0x000000041c107824 */ /* 0x001fe400078e00ff */
[----:B------:R0:W4:Y:S01]  /*2bf0*/  LDG.E.CONSTANT R28, desc[UR10][R18.64] ;  /* 0x0000000a121c7981 */ /* 0x000122000c1e9900 */
[----:B------:R-:W-:Y:S02]  /*2c00*/  IMAD.WIDE.U32 R20, R7, 0x4, R12 ;  /* 0x0000000407147825 */ /* 0x000fe400078e000c */
[----:B------:R-:W-:-:S04]  /*2c10*/  IADD3 R22, P0, PT, R16, UR16, RZ ;  /* 0x0000001010167c10 */ /* 0x000fc8000ff1e0ff */
[----:B------:R-:W-:Y:S01]  /*2c20*/  IADD3.X R23, PT, PT, R26, UR17, RZ, P0, !PT ;  /* 0x000000111a177c10 */ /* 0x000fe200087fe4ff */
[----:B------:R1:W4:Y:S01]  /*2c30*/  LDG.E.CONSTANT R20, desc[UR10][R20.64] ;  /* 0x0000000a14147981 */ /* 0x000322000c1e9900 */
[----:B0-----:R-:W-:Y:S01]  /*2c40*/  IMAD.WIDE.U32 R18, R7, 0x4, R10 ;  /* 0x0000000407127825 */ /* 0x001fe200078e000a */
[----:B------:R-:W-:Y:S02]  /*2c50*/  IADD3 R16, P0, PT, R16, UR18, RZ ;  /* 0x0000001210107c10 */ /* 0x000fe4000ff1e0ff */
[----:B------:R-:W4:Y:S04]  /*2c60*/  LDG.E.CONSTANT R22, desc[UR10][R22.64] ;  /* 0x0000000a16167981 */ /* 0x000f28000c1e9900 */
[----:B------:R0:W4:Y:S01]  /*2c70*/  LDG.E.CONSTANT R19, desc[UR10][R18.64] ;  /* 0x0000000a12137981 */ /* 0x000122000c1e9900 */
[----:B------:R-:W-:-:S05]  /*2c80*/  IADD3.X R17, PT, PT, R26, UR19, RZ, P0, !PT ;  /* 0x000000131a117c10 */ /* 0x000fca00087fe4ff */
[----:B------:R4:W4:Y:S01]  /*2c90*/  LDG.E.CONSTANT R16, desc[UR10][R16.64] ;  /* 0x0000000a10107981 */ /* 0x000922000c1e9900 */
[----:B-1----:R-:W-:Y:S02]  /*2ca0*/  IADD3 R21, P1, PT, R7, UR6, RZ ;  /* 0x0000000607157c10 */ /* 0x002fe4000ff3e0ff */
[----:B------:R-:W-:Y:S01]  /*2cb0*/  IADD3 R27, P0, PT, R27, UR6, RZ ;  /* 0x000000061b1b7c10 */ /* 0x000fe2000ff1e0ff */
[----:B------:R1:W-:Y:S01]  /*2cc0*/  STG.E desc[UR10][R14.64], R25 ;  /* 0x000000190e007986 */ /* 0x0003e2000c10190a */
[----:B--2---:R-:W-:-:S04]  /*2cd0*/  FADD R26, -R2, R9 ;  /* 0x00000009021a7221 */ /* 0x004fc80000000100 */
[----:B------:R-:W-:Y:S01]  /*2ce0*/  FMUL R26, R5, R26 ;  /* 0x0000001a051a7220 */ /* 0x000fe20000400000 */
[----:B-----5:R-:W-:-:S04]  /*2cf0*/  FADD R24, -R2, R24 ;  /* 0x0000001802187221 */ /* 0x020fc80000000100 */
[----:B------:R-:W-:Y:S01]  /*2d00*/  FMUL R24, R5, R24 ;  /* 0x0000001805187220 */ /* 0x000fe20000400000 */
[----:B---3--:R-:W-:Y:S01]  /*2d10*/  FFMA R29, R29, R26, R8 ;  /* 0x0000001a1d1d7223 */ /* 0x008fe20000000008 */
[----:B------:R-:W-:Y:S01]  /*2d20*/  IMAD.X R26, RZ, RZ, UR12, P1 ;  /* 0x0000000cff1a7e24 */ /* 0x000fe200088e06ff */
[----:B0-----:R-:W-:Y:S01]  /*2d30*/  LEA R18, P1, R21, UR20, 0x2 ;  /* 0x0000001415127c11 */ /* 0x001fe2000f8210ff */
[----:B----4-:R-:W-:-:S04]  /*2d40*/  FADD R17, R6, 1 ;  /* 0x3f80000006117421 */ /* 0x010fc80000000000 */
[----:B------:R-:W-:Y:S01]  /*2d50*/  FFMA R29, R17, R29, R28 ;  /* 0x0000001d111d7223 */ /* 0x000fe2000000001c */
[----:B------:R-:W-:Y:S02]  /*2d60*/  VIADD R17, R7, UR9 ;  /* 0x0000000907117c36 */ /* 0x000fe40008000000 */
[----:B------:R-:W-:Y:S01]  /*2d70*/  FADD R23, R22, 1 ;  /* 0x3f80000016177421 */ /* 0x000fe20000000000 */
[----:B------:R-:W-:Y:S01]  /*2d80*/  FFMA R20, R20, R24, R19 ;  /* 0x0000001814147223 */ /* 0x000fe20000000013 */
[----:B------:R-:W-:Y:S02]  /*2d90*/  IADD3.X R24, PT, PT, RZ, UR12, RZ, P0, !PT ;  /* 0x0000000cff187c10 */ /* 0x000fe400087fe4ff */
[----:B------:R-:W-:Y:S02]  /*2da0*/  LEA R8, P0, R27, UR20, 0x2 ;  /* 0x000000141b087c11 */ /* 0x000fe4000f8010ff */
[----:B------:R-:W-:Y:S01]  /*2db0*/  LEA.HI.X R19, R21, UR21, R26, 0x2, P1 ;  /* 0x0000001515137c11 */ /* 0x000fe200088f141a */
[----:B------:R-:W-:Y:S01]  /*2dc0*/  FFMA R21, R23, R20, R16 ;  /* 0x0000001417157223 */ /* 0x000fe20000000010 */
[----:B------:R-:W-:-:S05]  /*2dd0*/  LEA.HI.X R9, R27, UR21, R24, 0x2, P0 ;  /* 0x000000151b097c11 */ /* 0x000fca00080f1418 */
[----:B------:R1:W-:Y:S04]  /*2de0*/  STG.E desc[UR10][R8.64], R29 ;  /* 0x0000001d08007986 */ /* 0x0003e8000c10190a */
[----:B------:R1:W-:Y:S01]  /*2df0*/  STG.E desc[UR10][R18.64], R21 ;  /* 0x0000001512007986 */ /* 0x0003e2000c10190a */
[----:B------:R-:W-:-:S13]  /*2e00*/  ISETP.GE.AND P0, PT, R17, R4, PT ;  /* 0x000000041100720c */ /* 0x000fda0003f06270 */
[----:B-1----:R-:W-:Y:S05]  /*2e10*/  @!P0 BRA `(.L_x_133) ;  /* 0xfffffff800388947 */ /* 0x002fea000383ffff */
[----:B------:R-:W-:Y:S05]  /*2e20*/  BSYNC.RECONVERGENT B0 ;  /* 0x0000000000007941 */ /* 0x000fea0003800200 */
.L_x_132:
[----:B------:R-:W-:Y:S05]  /*2e30*/  EXIT ;  /* 0x000000000000794d */ /* 0x000fea0003800000 */
.L_x_107:
[----:B-1----:R-:W-:Y:S01]  /*2e40*/  MOV R15, R4 ;  /* 0x00000004000f7202 */ /* 0x002fe20000000f00 */
[----:B------:R-:W-:Y:S01]  /*2e50*/  IMAD.MOV.U32 R16, RZ, RZ, 0x10 ;  /* 0x00000010ff107424 */ /* 0x000fe200078e00ff */
[----:B------:R-:W-:Y:S01]  /*2e60*/  MOV R14, 0xffffffff ;  /* 0xffffffff000e7802 */ /* 0x000fe20000000f00 */
[----:B------:R-:W-:-:S07]  /*2e70*/  IMAD.MOV.U32 R19, RZ, RZ, 0x1f ;  /* 0x0000001fff137424 */ /* 0x000fce00078e00ff */
[----:B------:R-:W-:Y:S05]  /*2e80*/  WARPSYNC.COLLECTIVE R14, `(.L_x_134) ;  /* 0x000000000e087348 */ /* 0x000fea0003c00000 */
[----:B------:R0:W1:Y:S02]  /*2e90*/  SHFL.BFLY P1, R13, R15, R16, R19 ;  /* 0x0c0000100f0d7389 */ /* 0x0000640000020013 */
[----:B01----:R-:W-:Y:S05]  /*2ea0*/  ENDCOLLECTIVE ;  /* 0x000000000000791b */ /* 0x003fea0003800000 */
.L_x_134:
[----:B------:R-:W-:Y:S02]  /*2eb0*/  HFMA2 R16, -RZ, RZ, 0, 4.76837158203125e-07 ;  /* 0x00000008ff107431 */ /* 0x000fe400000001ff */
[----:B------:R-:W-:-:S04]  /*2ec0*/  IMAD.MOV.U32 R9, RZ, RZ, R13 ;  /* 0x000000ffff097224 */ /* 0x000fc800078e000d */
[----:B------:R-:W-:-:S04]  /*2ed0*/  FADD R9, R9, R4 ;  /* 0x0000000409097221 */ /* 0x000fc80000000000 */
[----:B------:R-:W-:-:S07]  /*2ee0*/  IMAD.MOV.U32 R15, RZ, RZ, R9 ;  /* 0x000000ffff0f7224 */ /* 0x000fce00078e0009 */
[----:B------:R-:W-:Y:S05]  /*2ef0*/  WARPSYNC.COLLECTIVE R14, `(.L_x_135) ;  /* 0x000000000e087348 */ /* 0x000fea0003c00000 */
[----:B------:R0:W1:Y:S02]  /*2f00*/  SHFL.BFLY P1, R13, R15, R16, R19 ;  /* 0x0c0000100f0d7389 */ /* 0x0000640000020013 */
[----:B01----:R-:W-:Y:S05]  /*2f10*/  ENDCOLLECTIVE ;  /* 0x000000000000791b */ /* 0x003fea0003800000 */
.L_x_135:
[----:B------:R-:W-:Y:S02]  /*2f20*/  IMAD.MOV.U32 R16, RZ, RZ, 0x4 ;  /* 0x00000004ff107424 */ /* 0x000fe400078e00ff */
[----:B------:R-:W-:-:S04]  /*2f30*/  IMAD.MOV.U32 R10, RZ, RZ, R13 ;  /* 0x000000ffff0a7224 */ /* 0x000fc800078e000d */
[----:B------:R-:W-:-:S05]  /*2f40*/  FADD R10, R9, R10 ;  /* 0x0000000a090a7221 */ /* 0x000fca0000000000 */
[----:B------:R-:W-:-:S07]  /*2f50*/  MOV R15, R10 ;  /* 0x0000000a000f7202 */ /* 0x000fce0000000f00 */
[----:B------:R-:W-:Y:S05]  /*2f60*/  WARPSYNC.COLLECTIVE R14, `(.L_x_136) ;  /* 0x000000000e087348 */ /* 0x000fea0003c00000 */
[----:B------:R0:W1:Y:S02]  /*2f70*/  SHFL.BFLY P1, R13, R15, R16, R19 ;  /* 0x0c0000100f0d7389 */ /* 0x0000640000020013 */
[----:B01----:R-:W-:Y:S05]  /*2f80*/  ENDCOLLECTIVE ;  /* 0x000000000000791b */ /* 0x003fea0003800000 */
.L_x_136:
[----:B------:R-:W-:Y:S01]  /*2f90*/  HFMA2 R16, -RZ, RZ, 0, 1.1920928955078125e-07 ;  /* 0x00000002ff107431 */ /* 0x000fe200000001ff */
[----:B------:R-:W-:-:S05]  /*2fa0*/  MOV R11, R13 ;  /* 0x0000000d000b7202 */ /* 0x000fca0000000f00 */
[----:B------:R-:W-:-:S04]  /*2fb0*/  FADD R11, R10, R11 ;  /* 0x0000000b0a0b7221 */ /* 0x000fc80000000000 */
[----:B------:R-:W-:-:S07]  /*2fc0*/  IMAD.MOV.U32 R15, RZ, RZ, R11 ;  /* 0x000000ffff0f7224 */ /* 0x000fce00078e000b */
[----:B------:R-:W-:Y:S05]  /*2fd0*/  WARPSYNC.COLLECTIVE R14, `(.L_x_137) ;  /* 0x000000000e087348 */ /* 0x000fea0003c00000 */
[----:B------:R0:W1:Y:S02]  /*2fe0*/  SHFL.BFLY P1, R13, R15, R16, R19 ;  /* 0x0c0000100f0d7389 */ /* 0x0000640000020013 */
[----:B01----:R-:W-:Y:S05]  /*2ff0*/  ENDCOLLECTIVE ;  /* 0x000000000000791b */ /* 0x003fea0003800000 */
.L_x_137:
[----:B------:R-:W-:Y:S02]  /*3000*/  IMAD.MOV.U32 R16, RZ, RZ, 0x1 ;  /* 0x00000001ff107424 */ /* 0x000fe400078e00ff */
[----:B------:R-:W-:-:S04]  /*3010*/  IMAD.MOV.U32 R12, RZ, RZ, R13 ;  /* 0x000000ffff0c7224 */ /* 0x000fc800078e000d */
[----:B------:R-:W-:-:S05]  /*3020*/  FADD R12, R11, R12 ;  /* 0x0000000c0b0c7221 */ /* 0x000fca0000000000 */
[----:B------:R-:W-:-:S07]  /*3030*/  MOV R15, R12 ;  /* 0x0000000c000f7202 */ /* 0x000fce0000000f00 */
[----:B------:R-:W-:Y:S05]  /*3040*/  WARPSYNC.COLLECTIVE R14, `(.L_x_138) ;  /* 0x000000000e087348 */ /* 0x000fea0003c00000 */
[----:B------:R0:W1:Y:S02]  /*3050*/  SHFL.BFLY P1, R13, R15, R16, R19 ;  /* 0x0c0000100f0d7389 */ /* 0x0000640000020013 */
[----:B01----:R-:W-:Y:S05]  /*3060*/  ENDCOLLECTIVE ;  /* 0x000000000000791b */ /* 0x003fea0003800000 */
.L_x_138:
[----:B------:R-:W-:Y:S05]  /*3070*/  BRA `(.L_x_139) ;  /* 0xffffffd800607947 */ /* 0x000fea000383ffff */
.L_x_118:
[----:B------:R-:W-:Y:S01]  /*3080*/  HFMA2 R19, -RZ, RZ, 0, 1.847743988037109375e-06 ;  /* 0x0000001fff137431 */ /* 0x000fe200000001ff */
[----:B-1----:R-:W-:Y:S01]  /*3090*/  MOV R15, R9 ;  /* 0x00000009000f7202 */ /* 0x002fe20000000f00 */
[----:B------:R-:W-:Y:S02]  /*30a0*/  IMAD.MOV.U32 R16, RZ, RZ, 0x10 ;  /* 0x00000010ff107424 */ /* 0x000fe400078e00ff */
[----:B------:R-:W-:-:S07]  /*30b0*/  IMAD.MOV.U32 R14, RZ, RZ, -0x1 ;  /* 0xffffffffff0e7424 */ /* 0x000fce00078e00ff */
[----:B------:R-:W-:Y:S05]  /*30c0*/  WARPSYNC.COLLECTIVE R14, `(.L_x_140) ;  /* 0x000000000e087348 */ /* 0x000fea0003c00000 */
[----:B------:R0:W1:Y:S02]  /*30d0*/  SHFL.BFLY P1, R13, R15, R16, R19 ;  /* 0x0c0000100f0d7389 */ /* 0x0000640000020013 */
[----:B01----:R-:W-:Y:S05]  /*30e0*/  ENDCOLLECTIVE ;  /* 0x000000000000791b */ /* 0x003fea0003800000 */
.L_x_140:
[----:B------:R-:W-:Y:S01]  /*30f0*/  HFMA2 R16, -RZ, RZ, 0, 4.76837158203125e-07 ;  /* 0x00000008ff107431 */ /* 0x000fe200000001ff */
[----:B------:R-:W-:-:S05]  /*3100*/  MOV R6, R13 ;  /* 0x0000000d00067202 */ /* 0x000fca0000000f00 */
[----:B------:R-:W-:-:S04]  /*3110*/  FADD R6, R9, R6 ;  /* 0x0000000609067221 */ /* 0x000fc80000000000 */
[----:B------:R-:W-:-:S07]  /*3120*/  IMAD.MOV.U32 R15, RZ, RZ, R6 ;  /* 0x000000ffff0f7224 */ /* 0x000fce00078e0006 */
[----:B------:R-:W-:Y:S05]  /*3130*/  WARPSYNC.COLLECTIVE R14, `(.L_x_141) ;  /* 0x000000000e087348 */ /* 0x000fea0003c00000 */
[----:B------:R0:W1:Y:S02]  /*3140*/  SHFL.BFLY P1, R13, R15, R16, R19 ;  /* 0x0c0000100f0d7389 */ /* 0x0000640000020013 */
[----:B01----:R-:W-:Y:S05]  /*3150*/  ENDCOLLECTIVE ;  /* 0x000000000000791b */ /* 0x003fea0003800000 */
.L_x_141:
[----:B------:R-:W-:Y:S02]  /*3160*/  IMAD.MOV.U32 R16, RZ, RZ, 0x4 ;  /* 0x00000004ff107424 */ /* 0x000fe400078e00ff */
[----:B------:R-:W-:-:S04]  /*3170*/  IMAD.MOV.U32 R7, RZ, RZ, R13 ;  /* 0x000000ffff077224 */ /* 0x000fc800078e000d */
[----:B------:R-:W-:-:S05]  /*3180*/  FADD R7, R6, R7 ;  /* 0x0000000706077221 */ /* 0x000fca0000000000 */
[----:B------:R-:W-:-:S07]  /*3190*/  MOV R15, R7 ;  /* 0x00000007000f7202 */ /* 0x000fce0000000f00 */
[----:B------:R-:W-:Y:S05]  /*31a0*/  WARPSYNC.COLLECTIVE R14, `(.L_x_142) ;  /* 0x000000000e087348 */ /* 0x000fea0003c00000 */
[----:B------:R0:W1:Y:S02]  /*31b0*/  SHFL.BFLY P1, R13, R15, R16, R19 ;  /* 0x0c0000100f0d7389 */ /* 0x0000640000020013 */
[----:B01----:R-:W-:Y:S05]  /*31c0*/  ENDCOLLECTIVE ;  /* 0x000000000000791b */ /* 0x003fea0003800000 */
.L_x_142:
[----:B------:R-:W-:Y:S01]  /*31d0*/  HFMA2 R16, -RZ, RZ, 0, 1.1920928955078125e-07 ;  /* 0x00000002ff107431 */ /* 0x000fe200000001ff */
[----:B------:R-:W-:-:S05]  /*31e0*/  MOV R8, R13 ;  /* 0x0000000d00087202 */ /* 0x000fca0000000f00 */
[----:B------:R-:W-:-:S04]  /*31f0*/  FADD R8, R7, R8 ;  /* 0x0000000807087221 */ /* 0x000fc80000000000 */
[----:B------:R-:W-:-:S07]  /*3200*/  IMAD.MOV.U32 R15, RZ, RZ, R8 ;  /* 0x000000ffff0f7224 */ /* 0x000fce00078e0008 */
[----:B------:R-:W-:Y:S05]  /*3210*/  WARPSYNC.COLLECTIVE R14, `(.L_x_143) ;  /* 0x000000000e087348 */ /* 0x000fea0003c00000 */
[----:B------:R0:W1:Y:S02]  /*3220*/  SHFL.BFLY P1, R13, R15, R16, R19 ;  /* 0x0c0000100f0d7389 */ /* 0x0000640000020013 */
[----:B01----:R-:W-:Y:S05]  /*3230*/  ENDCOLLECTIVE ;  /* 0x000000000000791b */ /* 0x003fea0003800000 */
.L_x_143:
[----:B------:R-:W-:Y:S02]  /*3240*/  IMAD.MOV.U32 R16, RZ, RZ, 0x1 ;  /* 0x00000001ff107424 */ /* 0x000fe400078e00ff */
[----:B------:R-:W-:-:S04]  /*3250*/  IMAD.MOV.U32 R11, RZ, RZ, R13 ;  /* 0x000000ffff0b7224 */ /* 0x000fc800078e000d */
[----:B------:R-:W-:-:S05]  /*3260*/  FADD R11, R8, R11 ;  /* 0x0000000b080b7221 */ /* 0x000fca0000000000 */
[----:B------:R-:W-:-:S07]  /*3270*/  MOV R15, R11 ;  /* 0x0000000b000f7202 */ /* 0x000fce0000000f00 */
[----:B------:R-:W-:Y:S05]  /*3280*/  WARPSYNC.COLLECTIVE R14, `(.L_x_144) ;  /* 0x000000000e087348 */ /* 0x000fea0003c00000 */
[----:B------:R0:W1:Y:S02]  /*3290*/  SHFL.BFLY P1, R13, R15, R16, R19 ;  /* 0x0c0000100f0d7389 */ /* 0x0000640000020013 */
[----:B01----:R-:W-:Y:S05]  /*32a0*/  ENDCOLLECTIVE ;  /* 0x000000000000791b */ /* 0x003fea0003800000 */
.L_x_144:
[----:B------:R-:W-:Y:S01]  /*32b0*/  MOV R10, R13 ;  /* 0x0000000d000a7202 */ /* 0x000fe20000000f00 */
[----:B------:R-:W-:Y:S06]  /*32c0*/  BRA `(.L_x_145) ;  /* 0xffffffe0001c7947 */ /* 0x000fec000383ffff */
        .weak           $__internal_3_$__cuda_sm3x_div_rn_noftz_f32_slowpath
        .type           $__internal_3_$__cuda_sm3x_div_rn_noftz_f32_slowpath,@function
        .size           $__internal_3_$__cuda_sm3x_div_rn_noftz_f32_slowpath,(.L_x_375 - $__internal_3_$__cuda_sm3x_div_rn_noftz_f32_slowpath)
$__internal_3_$__cuda_sm3x_div_rn_noftz_f32_slowpath:
[----:B------:R-:W-:Y:S01]  /*32d0*/  SHF.R.U32.HI R11, RZ, 0x17, R5 ;  /* 0x00000017ff0b7819 */ /* 0x000fe20000011605 */
[----:B------:R-:W-:Y:S01]  /*32e0*/  BSSY.RECONVERGENT B1, `(.L_x_146) ;  /* 0x0000062000017945 */ /* 0x000fe20003800200 */
[----:B------:R-:W-:Y:S02]  /*32f0*/  SHF.R.U32.HI R9, RZ, 0x17, R4 ;  /* 0x00000017ff097819 */ /* 0x000fe40000011604 */
[----:B------:R-:W-:Y:S02]  /*3300*/  LOP3.LUT R11, R11, 0xff, RZ, 0xc0, !PT ;  /* 0x000000ff0b0b7812 */ /* 0x000fe400078ec0ff */
[----:B------:R-:W-:-:S03]  /*3310*/  LOP3.LUT R14, R9, 0xff, RZ, 0xc0, !PT ;  /* 0x000000ff090e7812 */ /* 0x000fc600078ec0ff */
[----:B------:R-:W-:Y:S01]  /*3320*/  VIADD R13, R11, 0xffffffff ;  /* 0xffffffff0b0d7836 */ /* 0x000fe20000000000 */
[----:B------:R-:W-:-:S04]  /*3330*/  IADD3 R12, PT, PT, R14, -0x1, RZ ;  /* 0xffffffff0e0c7810 */ /* 0x000fc80007ffe0ff */
        /* <DEDUP_REMOVED lines=22> */
[----:B------:R-:W-:Y:S01]  /*34a0*/  @P0 MOV R9, RZ ;  /* 0x000000ff00090202 */ /* 0x000fe20000000f00 */
[----:B------:R-:W-:Y:S02]  /*34b0*/  @!P0 IMAD.MOV.U32 R9, RZ, RZ, -0x40 ;  /* 0xffffffc0ff098424 */ /* 0x000fe400078e00ff */
[----:B------:R-:W-:Y:S01]  /*34c0*/  @!P0 FFMA R4, R4, 1.84467440737095516160e+19, RZ ;  /* 0x5f80000004048823 */ /* 0x000fe200000000ff */
[----:B------:R-:W-:Y:S02]  /*34d0*/  @!P1 FFMA R5, R5, 1.84467440737095516160e+19, RZ ;  /* 0x5f80000005059823 */ /* 0x000fe400000000ff */
[----:B------:R-:W-:-:S07]  /*34e0*/  @!P1 IADD3 R9, PT, PT, R9, 0x40, RZ ;  /* 0x0000004009099810 */ /* 0x000fce0007ffe0ff */
.L_x_147:
[----:B------:R-:W-:Y:S01]  /*34f0*/  LEA R12, R11, 0xc0800000, 0x17 ;  /* 0xc08000000b0c7811 */ /* 0x000fe200078eb8ff */
[----:B------:R-:W-:Y:S04]  /*3500*/  BSSY.RECONVERGENT B2, `(.L_x_152) ;  /* 0x0000036000027945 */ /* 0x000fe80003800200 */
[----:B------:R-:W-:Y:S01]  /*3510*/  IMAD.IADD R12, R5, 0x1, -R12 ;  /* 0x00000001050c7824 */ /* 0x000fe200078e0a0c */
[----:B------:R-:W-:-:S03]  /*3520*/  IADD3 R5, PT, PT, R14, -0x7f, RZ ;  /* 0xffffff810e057810 */ /* 0x000fc60007ffe0ff */
[----:B------:R0:W1:Y:S01]  /*3530*/  MUFU.RCP R13, R12 ;  /* 0x0000000c000d7308 */ /* 0x0000620000001000 */
[----:B------:R-:W-:Y:S01]  /*3540*/  FADD.FTZ R15, -R12, -RZ ;  /* 0x800000ff0c0f7221 */ /* 0x000fe20000010100 */
[C---:B------:R-:W-:Y:S01]  /*3550*/  IMAD R4, R5.reuse, -0x800000, R4 ;  /* 0xff80000005047824 */ /* 0x040fe200078e0204 */
[----:B0-----:R-:W-:-:S05]  /*3560*/  IADD3 R12, PT, PT, R5, 0x7f, -R11 ;  /* 0x0000007f050c7810 */ /* 0x001fca0007ffe80b */
[----:B------:R-:W-:Y:S02]  /*3570*/  IMAD.IADD R12, R12, 0x1, R9 ;  /* 0x000000010c0c7824 */ /* 0x000fe400078e0209 */
[----:B-1----:R-:W-:-:S04]  /*3580*/  FFMA R14, R13, R15, 1 ;  /* 0x3f8000000d0e7423 */ /* 0x002fc8000000000f */
[----:B------:R-:W-:-:S04]  /*3590*/  FFMA R16, R13, R14, R13 ;  /* 0x0000000e0d107223 */ /* 0x000fc8000000000d */
[----:B------:R-:W-:-:S04]  /*35a0*/  FFMA R13, R4, R16, RZ ;  /* 0x00000010040d7223 */ /* 0x000fc800000000ff */
[----:B------:R-:W-:-:S04]  /*35b0*/  FFMA R14, R15, R13, R4 ;  /* 0x0000000d0f0e7223 */ /* 0x000fc80000000004 */
[----:B------:R-:W-:-:S04]  /*35c0*/  FFMA R13, R16, R14, R13 ;  /* 0x0000000e100d7223 */ /* 0x000fc8000000000d */
[----:B------:R-:W-:-:S04]  /*35d0*/  FFMA R14, R15, R13, R4 ;  /* 0x0000000d0f0e7223 */ /* 0x000fc80000000004 */
        /* <DEDUP_REMOVED lines=15> */
[CCC-:B------:R-:W-:Y:S01]  /*36d0*/  FFMA.RM R12, R16.reuse, R14.reuse, R13.reuse ;  /* 0x0000000e100c7223 */ /* 0x1c0fe2000000400d */
        /* <DEDUP_REMOVED lines=20> */
.L_x_154:
[----:B------:R-:W-:-:S04]  /*3820*/  LOP3.LUT R4, R4, 0x80000000, RZ, 0xc0, !PT ;  /* 0x8000000004047812 */ /* 0x000fc800078ec0ff */
[----:B------:R-:W-:Y:S01]  /*3830*/  LOP3.LUT R4, R4, 0x7f800000, RZ, 0xfc, !PT ;  /* 0x7f80000004047812 */ /* 0x000fe200078efcff */
[----:B------:R-:W-:Y:S06]  /*3840*/  BRA `(.L_x_155) ;  /* 0x0000000000047947 */ /* 0x000fec0003800000 */
.L_x_153:
[----:B------:R-:W-:-:S07]  /*3850*/  IMAD R4, R12, 0x800000, R4 ;  /* 0x008000000c047824 */ /* 0x000fce00078e0204 */
.L_x_155:
[----:B------:R-:W-:Y:S05]  /*3860*/  BSYNC.RECONVERGENT B2 ;  /* 0x0000000000027941 */ /* 0x000fea0003800200 */
.L_x_152:
[----:B------:R-:W-:Y:S05]  /*3870*/  BRA `(.L_x_156) ;  /* 0x0000000000207947 */ /* 0x000fea0003800000 */
.L_x_151:
[----:B------:R-:W-:-:S04]  /*3880*/  LOP3.LUT R4, R5, 0x80000000, R4, 0x48, !PT ;  /* 0x8000000005047812 */ /* 0x000fc800078e4804 */
[----:B------:R-:W-:Y:S01]  /*3890*/  LOP3.LUT R4, R4, 0x7f800000, RZ, 0xfc, !PT ;  /* 0x7f80000004047812 */ /* 0x000fe200078efcff */
[----:B------:R-:W-:Y:S06]  /*38a0*/  BRA `(.L_x_156) ;  /* 0x0000000000147947 */ /* 0x000fec0003800000 */
.L_x_150:
[----:B------:R-:W-:Y:S01]  /*38b0*/  LOP3.LUT R4, R5, 0x80000000, R4, 0x48, !PT ;  /* 0x8000000005047812 */ /* 0x000fe200078e4804 */
[----:B------:R-:W-:Y:S06]  /*38c0*/  BRA `(.L_x_156) ;  /* 0x00000000000c7947 */ /* 0x000fec0003800000 */
.L_x_149:
[----:B------:R-:W0:Y:S01]  /*38d0*/  MUFU.RSQ R4, -QNAN ;  /* 0xffc0000000047908 */ /* 0x000e220000001400 */
[----:B------:R-:W-:Y:S05]  /*38e0*/  BRA `(.L_x_156) ;  /* 0x0000000000047947 */ /* 0x000fea0003800000 */
.L_x_148:
[----:B------:R-:W-:-:S07]  /*38f0*/  FADD.FTZ R4, R4, R5 ;  /* 0x0000000504047221 */ /* 0x000fce0000010000 */
.L_x_156:
[----:B------:R-:W-:Y:S05]  /*3900*/  BSYNC.RECONVERGENT B1 ;  /* 0x0000000000017941 */ /* 0x000fea0003800200 */
.L_x_146:
[----:B------:R-:W-:-:S04]  /*3910*/  HFMA2 R11, -RZ, RZ, 0, 0 ;  /* 0x00000000ff0b7431 */ /* 0x000fc800000001ff */
[----:B0-----:R-:W-:Y:S05]  /*3920*/  RET.REL.NODEC R10 `(_Z22adaln_layernorm_kernelIffEvPT_PKS0_S3_S3_S3_S3_iiif) ;  /* 0xffffffc40ab47950 */ /* 0x001fea0003c3ffff */
.L_x_157:
        /* <DEDUP_REMOVED lines=13> */
.L_x_375:


//--------------------- .text._Z22adaln_layernorm_kernelI13__nv_bfloat16fEvPT_PKS1_S4_S4_S4_S4_iiif --------------------------
	.section	.text._Z22adaln_layernorm_kernelI13__nv_bfloat16fEvPT_PKS1_S4_S4_S4_S4_iiif,"ax",@progbits
	.align	128
        .global         _Z22adaln_layernorm_kernelI13__nv_bfloat16fEvPT_PKS1_S4_S4_S4_S4_iiif
        .type           _Z22adaln_layernorm_kernelI13__nv_bfloat16fEvPT_PKS1_S4_S4_S4_S4_iiif,@function
        .size           _Z22adaln_layernorm_kernelI13__nv_bfloat16fEvPT_PKS1_S4_S4_S4_S4_iiif,(.L_x_376 - _Z22adaln_layernorm_kernelI13__nv_bfloat16fEvPT_PKS1_S4_S4_S4_S4_iiif)
        .other          _Z22adaln_layernorm_kernelI13__nv_bfloat16fEvPT_PKS1_S4_S4_S4_S4_iiif,@"STO_CUDA_ENTRY STV_DEFAULT"
_Z22adaln_layernorm_kernelI13__nv_bfloat16fEvPT_PKS1_S4_S4_S4_S4_iiif:
.text._Z22adaln_layernorm_kernelI13__nv_bfloat16fEvPT_PKS1_S4_S4_S4_S4_iiif:
[----:B------:R-:W-:Y:S08]  /*0000*/  LDC R1, c[0x0][0x37c] ;  /* 0x0000df00ff017b82 */ /* 0x000ff00000000800 */
[----:B------:R-:W0:Y:S01]  /*0010*/  LDC R8, c[0x0][0x3b4] ;  /* 0x0000ed00ff087b82 */ /* 0x000e220000000800 */
[----:B------:R-:W1:Y:S01]  /*0020*/  S2R R4, SR_CTAID.X ;  /* 0x0000000000047919 */ /* 0x000e620000002500 */
[----:B------:R-:W2:Y:S01]  /*0030*/  LDCU UR13, c[0x0][0x3b8] ;  /* 0x00007700ff0d77ac */ /* 0x000ea20008000800 */
[----:B------:R-:W-:Y:S01]  /*0040*/  BSSY.RECONVERGENT B0, `(.L_x_158) ;  /* 0x0000078000007945 */ /* 0x000fe20003800200 */
[----:B------:R-:W3:Y:S04]  /*0050*/  LDCU.64 UR4, c[0x0][0x388] ;  /* 0x00007100ff0477ac */ /* 0x000ee80008000a00 */
[----:B------:R-:W4:Y:S01]  /*0060*/  S2UR UR6, SR_CTAID.X ;  /* 0x00000000000679c3 */ /* 0x000f220000002500 */
        /* <DEDUP_REMOVED lines=12> */
[----:B------:R-:W-:Y:S01]  /*0130*/  MOV R2, RZ ;  /* 0x000000ff00027202 */ /* 0x000fe20000000f00 */
[----:B------:R-:W0:Y:S04]  /*0140*/  S2R R7, SR_TID.X ;  /* 0x0000000000077919 */ /* 0x000e280000002100 */
        /* <DEDUP_REMOVED lines=8> */
[----:B----4-:R-:W-:Y:S01]  /*01d0*/  LOP3.LUT R0, R8, UR6, RZ, 0x3c, !PT ;  /* 0x0000000608007c12 */ /* 0x010fe2000f8e3cff */
[----:B--2---:R-:W-:-:S03]  /*01e0*/  UIMAD UR6, UR6, UR13, URZ ;  /* 0x0000000d060672a4 */ /* 0x004fc6000f8e02ff */
[----:B------:R-:W-:Y:S01]  /*01f0*/  ISETP.GE.AND P2, PT, R0, RZ, PT ;  /* 0x000000ff0000720c */ /* 0x000fe20003f46270 */
[----:B------:R-:W-:Y:S02]  /*0200*/  USHF.R.S32.HI UR12, URZ, 0x1f, UR6 ;  /* 0x0000001fff0c7899 */ /* 0x000fe40008011406 */
[----:B---3--:R-:W-:-:S04]  /*0210*/  UIMAD.WIDE UR4, UR6, 0x2, UR4 ;  /* 0x00000002060478a5 */ /* 0x008fc8000f8e0204 */
[----:B------:R-:W-:Y:S01]  /*0220*/  @P0 VIADD R3, R3, 0x1 ;  /* 0x0000000103030836 */ /* 0x000fe20000000000 */
[----:B0-----:R-:W-:-:S05]  /*0230*/  ISETP.GE.AND P0, PT, R7, UR13, PT ;  /* 0x0000000d07007c0c */ /* 0x001fca000bf06270 */
        /* <DEDUP_REMOVED lines=29> */
[----:B------:R-:W-:Y:S01]  /*0410*/  IADD3 R8, PT, PT, R6, R5, RZ ;  /* 0x0000000506087210 */ /* 0x000fe20007ffe0ff */
[----:B------:R-:W-:-:S03]  /*0420*/  IMAD.MOV.U32 R6, RZ, RZ, R7 ;  /* 0x000000ffff067224 */ /* 0x000fc600078e0007 */
        /* <DEDUP_REMOVED lines=18> */
.L_x_162:
[----:B------:R-:W-:-:S05]  /*0550*/  MOV R9, R5 ;  /* 0x0000000500097202 */ /* 0x000fca0000000f00 */
[----:B------:R0:W2:Y:S01]  /*0560*/  LDG.E.U16.CONSTANT R11, desc[UR10][R8.64] ;  /* 0x0000000a080b7981 */ /* 0x0000a2000c1e9500 */
[----:B------:R-:W-:Y:S02]  /*0570*/  VIADD R10, R10, 0x1 ;  /* 0x000000010a0a7836 */ /* 0x000fe40000000000 */
[----:B------:R-:W-:Y:S02]  /*0580*/  IMAD.U32 R5, RZ, RZ, UR9 ;  /* 0x00000009ff057e24 */ /* 0x000fe4000f8e00ff */
[----:B------:R-:W-:Y:S01]  /*0590*/  VIADD R6, R6, UR9 ;  /* 0x0000000906067c36 */ /* 0x000fe20008000000 */
[----:B------:R-:W-:Y:S01]  /*05a0*/  ISETP.NE.AND P0, PT, R10, RZ, PT ;  /* 0x000000ff0a00720c */ /* 0x000fe20003f05270 */
[----:B------:R-:W-:-:S04]  /*05b0*/  IMAD.WIDE.U32 R4, R5, 0x2, R8 ;  /* 0x0000000205047825 */ /* 0x000fc800078e0008 */
[----:B0-----:R-:W-:Y:S01]  /*05c0*/  IMAD.MOV.U32 R8, RZ, RZ, R4 ;  /* 0x000000ffff087224 */ /* 0x001fe200078e0004 */
[----:B--2---:R-:W-:-:S05]  /*05d0*/  SHF.L.U32 R11, R11, 0x10, RZ ;  /* 0x000000100b0b7819 */ /* 0x004fca00000006ff */
[----:B------:R-:W-:Y:S02]  /*05e0*/  FADD R2, R11, R2 ;  /* 0x000000020b027221 */ /* 0x000fe40000000000 */
[----:B------:R-:W-:Y:S05]  /*05f0*/  @P0 BRA `(.L_x_162) ;  /* 0xfffffffc00d40947 */ /* 0x000fea000383ffff */
.L_x_161:
[----:B------:R-:W-:Y:S05]  /*0600*/  BSYNC.RECONVERGENT B1 ;  /* 0x0000000000017941 */ /* 0x000fea0003800200 */
.L_x_160:
[----:B------:R-:W-:Y:S05]  /*0610*/  @!P1 BRA `(.L_x_159) ;  /* 0x0000000000689947 */ /* 0x000fea0003800000 */
.L_x_163:
[----:B------:R-:W-:Y:S01]  /*0620*/  MOV R5, 0x2 ;  /* 0x0000000200057802 */ /* 0x000fe20000000f00 */
[C---:B------:R-:W-:Y:S02]  /*0630*/  VIADD R8, R6.reuse, UR9 ;  /* 0x0000000906087c36 */ /* 0x040fe40008000000 */
[----:B------:R-:W-:Y:S02]  /*0640*/  HFMA2 R11, -RZ, RZ, 0, 1.1920928955078125e-07 ;  /* 0x00000002ff0b7431 */ /* 0x000fe400000001ff */
[----:B------:R-:W-:Y:S02]  /*0650*/  IMAD.MOV.U32 R9, RZ, RZ, 0x2 ;  /* 0x00000002ff097424 */ /* 0x000fe400078e00ff */
[----:B------:R-:W-:-:S04]  /*0660*/  IMAD.WIDE.U32 R4, R6, R5, UR4 ;  /* 0x0000000406047e25 */ /* 0x000fc8000f8e0005 */
[C---:B------:R-:W-:Y:S02]  /*0670*/  VIADD R10, R8.reuse, UR9 ;  /* 0x00000009080a7c36 */ /* 0x040fe40008000000 */
[----:B------:R-:W-:Y:S01]  /*0680*/  IMAD.WIDE.U32 R8, R8, R9, UR4 ;  /* 0x0000000408087e25 */ /* 0x000fe2000f8e0009 */
[----:B------:R-:W2:Y:S02]  /*0690*/  LDG.E.U16.CONSTANT R4, desc[UR10][R4.64] ;  /* 0x0000000a04047981 */ /* 0x000ea4000c1e9500 */
[C---:B------:R-:W-:Y:S01]  /*06a0*/  IADD3 R6, PT, PT, R10.reuse, UR9, RZ ;  /* 0x000000090a067c10 */ /* 0x040fe2000fffe0ff */
[----:B------:R-:W-:Y:S02]  /*06b0*/  IMAD.MOV.U32 R13, RZ, RZ, 0x2 ;  /* 0x00000002ff0d7424 */ /* 0x000fe400078e00ff */
[----:B------:R-:W-:Y:S01]  /*06c0*/  IMAD.WIDE.U32 R10, R10, R11, UR4 ;  /* 0x000000040a0a7e25 */ /* 0x000fe2000f8e000b */
[----:B------:R-:W3:Y:S03]  /*06d0*/  LDG.E.U16.CONSTANT R8, desc[UR10][R8.64] ;  /* 0x0000000a08087981 */ /* 0x000ee6000c1e9500 */
[----:B------:R-:W-:-:S02]  /*06e0*/  IMAD.WIDE.U32 R12, R6, R13, UR4 ;  /* 0x00000004060c7e25 */ /* 0x000fc4000f8e000d */
[----:B------:R-:W4:Y:S04]  /*06f0*/  LDG.E.U16.CONSTANT R10, desc[UR10][R10.64] ;  /* 0x0000000a0a0a7981 */ /* 0x000f28000c1e9500 */
[----:B------:R-:W5:Y:S01]  /*0700*/  LDG.E.U16.CONSTANT R12, desc[UR10][R12.64] ;  /* 0x0000000a0c0c7981 */ /* 0x000f62000c1e9500 */
[----:B------:R-:W-:-:S04]  /*0710*/  IADD3 R6, PT, PT, R6, UR9, RZ ;  /* 0x0000000906067c10 */ /* 0x000fc8000fffe0ff */
[----:B------:R-:W-:Y:S01]  /*0720*/  ISETP.GE.AND P0, PT, R6, UR13, PT ;  /* 0x0000000d06007c0c */ /* 0x000fe2000bf06270 */
[----:B--2---:R-:W-:-:S04]  /*0730*/  IMAD.U32 R15, R4, 0x10000, RZ ;  /* 0x00010000040f7824 */ /* 0x004fc800078e00ff */
[----:B------:R-:W-:Y:S01]  /*0740*/  FADD R15, R15, R2 ;  /* 0x000000020f0f7221 */ /* 0x000fe20000000000 */
[----:B---3--:R-:W-:-:S04]  /*0750*/  IMAD.U32 R14, R8, 0x10000, RZ ;  /* 0x00010000080e7824 */ /* 0x008fc800078e00ff */
[----:B------:R-:W-:Y:S01]  /*0760*/  FADD R14, R15, R14 ;  /* 0x0000000e0f0e7221 */ /* 0x000fe20000000000 */
[----:B----4-:R-:W-:Y:S02]  /*0770*/  IMAD.U32 R5, R10, 0x10000, RZ ;  /* 0x000100000a057824 */ /* 0x010fe400078e00ff */
[----:B-----5:R-:W-:Y:S02]  /*0780*/  IMAD.U32 R2, R12, 0x10000, RZ ;  /* 0x000100000c027824 */ /* 0x020fe400078e00ff */
[----:B------:R-:W-:-:S04]  /*0790*/  FADD R5, R14, R5 ;  /* 0x000000050e057221 */ /* 0x000fc80000000000 */
[----:B------:R-:W-:Y:S01]  /*07a0*/  FADD R2, R5, R2 ;  /* 0x0000000205027221 */ /* 0x000fe20000000000 */
[----:B------:R-:W-:Y:S06]  /*07b0*/  @!P0 BRA `(.L_x_163) ;  /* 0xfffffffc00988947 */ /* 0x000fec000383ffff */
.L_x_159:
[----:B------:R-:W-:Y:S05]  /*07c0*/  BSYNC.RECONVERGENT B0 ;  /* 0x0000000000007941 */ /* 0x000fea0003800200 */
.L_x_158:
[----:B------:R-:W0:Y:S01]  /*07d0*/  SHFL.BFLY PT, R5, R2, 0x10, 0x1f ;  /* 0x0e001f0002057f89 */ /* 0x000e2200000e0000 */
[----:B------:R-:W1:Y:S01]  /*07e0*/  S2UR UR14, SR_CgaCtaId ;  /* 0x00000000000e79c3 */ /* 0x000e620000008800 */
[----:B------:R-:W-:Y:S01]  /*07f0*/  UMOV UR8, 0x400 ;  /* 0x0000040000087882 */ /* 0x000fe20000000000 */
[----:B------:R-:W-:-:S04]  /*0800*/  UIADD3 UR7, UPT, UPT, UR9, 0x1f, URZ ;  /* 0x0000001f09077890 */ /* 0x000fc8000fffe0ff */
[----:B------:R-:W-:-:S06]  /*0810*/  USHF.R.U32.HI UR7, URZ, 0x5, UR7 ;  /* 0x00000005ff077899 */ /* 0x000fcc0008011607 */
[----:B------:R-:W-:Y:S01]  /*0820*/  ISETP.GE.U32.AND P1, PT, R7, UR7, PT ;  /* 0x0000000707007c0c */ /* 0x000fe2000bf26070 */
[----:B0-----:R-:W-:Y:S01]  /*0830*/  FADD R5, R5, R2 ;  /* 0x0000000205057221 */ /* 0x001fe20000000000 */
[----:B------:R-:W-:-:S04]  /*0840*/  MOV R2, UR8 ;  /* 0x0000000800027c02 */ /* 0x000fc80008000f00 */
[----:B------:R-:W0:Y:S01]  /*0850*/  SHFL.BFLY PT, R4, R5, 0x8, 0x1f ;  /* 0x0d001f0005047f89 */ /* 0x000e2200000e0000 */
[----:B------:R-:W-:Y:S02]  /*0860*/  VIADD R8, R2, 0x10 ;  /* 0x0000001002087836 */ /* 0x000fe40000000000 */
[----:B0-----:R-:W-:Y:S01]  /*0870*/  FADD R4, R5, R4 ;  /* 0x0000000405047221 */ /* 0x001fe20000000000 */
[----:B-1----:R-:W-:-:S04]  /*0880*/  IMAD.U32 R5, RZ, RZ, UR14 ;  /* 0x0000000eff057e24 */ /* 0x002fc8000f8e00ff */
[----:B------:R-:W0:Y:S01]  /*0890*/  SHFL.BFLY PT, R9, R4, 0x4, 0x1f ;  /* 0x0c801f0004097f89 */ /* 0x000e2200000e0000 */
[----:B------:R-:W-:Y:S01]  /*08a0*/  LEA R8, R5, R8, 0x18 ;  /* 0x0000000805087211 */ /* 0x000fe200078ec0ff */
[----:B0-----:R-:W-:Y:S01]  /*08b0*/  FADD R9, R4, R9 ;  /* 0x0000000904097221 */ /* 0x001fe20000000000 */
[----:B------:R-:W-:-:S04]  /*08c0*/  MOV R4, RZ ;  /* 0x000000ff00047202 */ /* 0x000fc80000000f00 */
[----:B------:R-:W0:Y:S02]  /*08d0*/  SHFL.BFLY PT, R6, R9, 0x2, 0x1f ;  /* 0x0c401f0009067f89 */ /* 0x000e2400000e0000 */
[----:B0-----:R-:W-:Y:S01]  /*08e0*/  FADD R10, R9, R6 ;  /* 0x00000006090a7221 */ /* 0x001fe20000000000 */
[C---:B------:R-:W-:Y:S02]  /*08f0*/  LOP3.LUT P0, R6, R7.reuse, 0x1f, RZ, 0xc0, !PT ;  /* 0x0000001f07067812 */ /* 0x040fe4000780c0ff */
[C---:B------:R-:W-:Y:S02]  /*0900*/  LEA.HI R9, R7.reuse, R8, RZ, 0x1d ;  /* 0x0000000807097211 */ /* 0x040fe400078fe8ff */
        /* <DEDUP_REMOVED lines=20> */
.L_x_198:
        /* <DEDUP_REMOVED lines=14> */
[----:B0-----:R-:W-:Y:S05]  /*0b30*/  CALL.REL.NOINC `($__internal_4_$__cuda_sm3x_div_rn_noftz_f32_slowpath) ;  /* 0x0000002800f47944 */ /* 0x001fea0003c00000 */
[----:B------:R-:W-:-:S07]  /*0b40*/  IMAD.MOV.U32 R10, RZ, RZ, R4 ;  /* 0x000000ffff0a7224 */ /* 0x000fce00078e0004 */
.L_x_167:
[----:B------:R-:W-:Y:S05]  /*0b50*/  BSYNC.RECONVERGENT B0 ;  /* 0x0000000000007941 */ /* 0x000fea0003800200 */
.L_x_166:
[----:B------:R-:W1:Y:S01]  /*0b60*/  S2UR UR14, SR_CgaCtaId ;  /* 0x00000000000e79c3 */ /* 0x000e620000008800 */
[----:B------:R-:W-:Y:S01]  /*0b70*/  UMOV UR8, 0x400 ;  /* 0x0000040000087882 */ /* 0x000fe20000000000 */
[----:B------:R-:W-:Y:S02]  /*0b80*/  PLOP3.LUT P0, PT, PT, PT, PT, 0x80, 0x8 ;  /* 0x000000000008781c */ /* 0x000fe40003f0f070 */
[----:B------:R-:W-:Y:S01]  /*0b90*/  MOV R2, UR8 ;  /* 0x0000000800027c02 */ /* 0x000fe20008000f00 */
[----:B-1----:R-:W-:-:S05]  /*0ba0*/  IMAD.U32 R5, RZ, RZ, UR14 ;  /* 0x0000000eff057e24 */ /* 0x002fca000f8e00ff */
[----:B------:R-:W-:-:S05]  /*0bb0*/  LEA R11, R5, R2, 0x18 ;  /* 0x00000002050b7211 */ /* 0x000fca00078ec0ff */
[----:B------:R2:W-:Y:S02]  /*0bc0*/  STS [R11], R10 ;  /* 0x0000000a0b007388 */ /* 0x0005e40000000800 */
.L_x_164:
[----:B------:R-:W-:Y:S05]  /*0bd0*/  WARPSYNC.ALL ;  /* 0x0000000000007948 */ /* 0x000fea0003800000 */
[----:B------:R-:W-:Y:S01]  /*0be0*/  BAR.SYNC.DEFER_BLOCKING 0x0 ;  /* 0x0000000000007b1d */ /* 0x000fe20000010000 */
[----:B------:R-:W-:Y:S01]  /*0bf0*/  LEA R5, R5, R2, 0x18 ;  /* 0x0000000205057211 */ /* 0x000fe200078ec0ff */
[----:B------:R-:W-:-:S06]  /*0c00*/  IMAD.MOV.U32 R14, RZ, RZ, RZ ;  /* 0x000000ffff0e7224 */ /* 0x000fcc00078e00ff */
[----:B-1----:R-:W1:Y:S01]  /*0c10*/  LDC R4, c[0x0][0x3b8] ;  /* 0x0000ee00ff047b82 */ /* 0x002e620000000800 */
[----:B------:R-:W-:Y:S01]  /*0c20*/  BSSY.RECONVERGENT B0, `(.L_x_168) ;  /* 0x000005c000007945 */ /* 0x000fe20003800200 */
[----:B------:R3:W4:Y:S01]  /*0c30*/  LDS R2, [R5] ;  /* 0x0000000005027984 */ /* 0x0007220000000800 */
[----:B-1----:R-:W-:-:S13]  /*0c40*/  ISETP.GE.AND P1, PT, R7, R4, PT ;  /* 0x000000040700720c */ /* 0x002fda0003f26270 */
[----:B---34-:R-:W-:Y:S05]  /*0c50*/  @P1 BRA `(.L_x_169) ;  /* 0x0000000400601947 */ /* 0x018fea0003800000 */
[----:B------:R-:W1:Y:S01]  /*0c60*/  I2F.U32.RP R15, UR9 ;  /* 0x00000009000f7d06 */ /* 0x000e620008209000 */
[----:B------:R-:W-:Y:S01]  /*0c70*/  VIADD R13, R7, UR9 ;  /* 0x00000009070d7c36 */ /* 0x000fe20008000000 */
[----:B------:R-:W-:Y:S01]  /*0c80*/  ISETP.NE.U32.AND P3, PT, RZ, UR9, PT ;  /* 0x00000009ff007c0c */ /* 0x000fe2000bf65070 */
[----:B------:R-:W-:Y:S03]  /*0c90*/  BSSY.RECONVERGENT B1, `(.L_x_170) ;  /* 0x0000035000017945 */ /* 0x000fe60003800200 */
[CC--:B------:R-:W-:Y:S02]  /*0ca0*/  ISETP.GE.U32.AND P1, PT, R13.reuse, R4.reuse, PT ;  /* 0x000000040d00720c */ /* 0x0c0fe40003f26070 */
[----:B0-----:R-:W-:Y:S02]  /*0cb0*/  VIMNMX.U32 R12, PT, PT, R13, R4, !PT ;  /* 0x000000040d0c7248 */ /* 0x001fe40007fe0000 */
[----:B------:R-:W-:-:S04]  /*0cc0*/  SEL R14, RZ, 0x1, P1 ;  /* 0x00000001ff0e7807 */ /* 0x000fc80000800000 */
[----:B------:R-:W-:Y:S01]  /*0cd0*/  IADD3 R12, PT, PT, R12, -R13, -R14 ;  /* 0x8000000d0c0c7210 */ /* 0x000fe20007ffe80e */
[----:B-1----:R-:W2:Y:S02]  /*0ce0*/  MUFU.RCP R15, R15 ;  /* 0x0000000f000f7308 */ /* 0x002ea40000001000 */
[----:B--2---:R-:W-:Y:S01]  /*0cf0*/  IADD3 R10, PT, PT, R15, 0xffffffe, RZ ;  /* 0x0ffffffe0f0a7810 */ /* 0x004fe20007ffe0ff */
[----:B------:R-:W-:-:S05]  /*0d00*/  IMAD.MOV.U32 R15, RZ, RZ, R7 ;  /* 0x000000ffff0f7224 */ /* 0x000fca00078e0007 */
[----:B------:R0:W1:Y:S02]  /*0d10*/  F2I.FTZ.U32.TRUNC.NTZ R11, R10 ;  /* 0x0000000a000b7305 */ /* 0x000064000021f000 */
[----:B0-----:R-:W-:Y:S02]  /*0d20*/  HFMA2 R10, -RZ, RZ, 0, 0 ;  /* 0x00000000ff0a7431 */ /* 0x001fe400000001ff */
        /* <DEDUP_REMOVED lines=12> */
[----:B------:R-:W-:Y:S01]  /*0df0*/  IMAD.IADD R12, R14, 0x1, R17 ;  /* 0x000000010e0c7824 */ /* 0x000fe200078e0211 */
[----:B------:R-:W-:-:S04]  /*0e00*/  MOV R14, RZ ;  /* 0x000000ff000e7202 */ /* 0x000fc80000000f00 */
[C---:B------:R-:W-:Y:S02]  /*0e10*/  LOP3.LUT R10, R12.reuse, 0x3, RZ, 0xc0, !PT ;  /* 0x000000030c0a7812 */ /* 0x040fe400078ec0ff */
[----:B------:R-:W-:Y:S02]  /*0e20*/  ISETP.GE.U32.AND P1, PT, R12, 0x3, PT ;  /* 0x000000030c00780c */ /* 0x000fe40003f26070 */
[----:B------:R-:W-:-:S13]  /*0e30*/  ISETP.NE.AND P2, PT, R10, 0x3, PT ;  /* 0x000000030a00780c */ /* 0x000fda0003f45270 */
[----:B------:R-:W-:Y:S05]  /*0e40*/  @!P2 BRA `(.L_x_171) ;  /* 0x000000000064a947 */ /* 0x000fea0003800000 */
[----:B------:R-:W0:Y:S01]  /*0e50*/  LDCU.64 UR16, c[0x0][0x388] ;  /* 0x00007100ff1077ac */ /* 0x000e220008000a00 */
[----:B------:R-:W-:Y:S01]  /*0e60*/  VIADD R12, R12, 0x1 ;  /* 0x000000010c0c7836 */ /* 0x000fe20000000000 */
[----:B------:R-:W-:Y:S01]  /*0e70*/  MOV R15, R7 ;  /* 0x00000007000f7202 */ /* 0x000fe20000000f00 */
[----:B------:R-:W-:Y:S01]  /*0e80*/  IMAD.MOV.U32 R14, RZ, RZ, RZ ;  /* 0x000000ffff0e7224 */ /* 0x000fe200078e00ff */
[----:B------:R-:W-:Y:S02]  /*0e90*/  USHF.L.U64.HI UR8, UR6, 0x1, UR12 ;  /* 0x0000000106087899 */ /* 0x000fe4000801020c */
[----:B------:R-:W-:Y:S01]  /*0ea0*/  USHF.L.U32 UR14, UR6, 0x1, URZ ;  /* 0x00000001060e7899 */ /* 0x000fe200080006ff */
[----:B------:R-:W-:-:S03]  /*0eb0*/  LOP3.LUT R12, R12, 0x3, RZ, 0xc0, !PT ;  /* 0x000000030c0c7812 */ /* 0x000fc600078ec0ff */
[----:B------:R-:W-:Y:S02]  /*0ec0*/  MOV R11, UR8 ;  /* 0x00000008000b7c02 */ /* 0x000fe40008000f00 */
[----:B------:R-:W-:Y:S02]  /*0ed0*/  IMAD.U32 R10, RZ, RZ, UR14 ;  /* 0x0000000eff0a7e24 */ /* 0x000fe4000f8e00ff */
[----:B------:R-:W-:Y:S02]  /*0ee0*/  IMAD.MOV R16, RZ, RZ, -R12 ;  /* 0x000000ffff107224 */ /* 0x000fe400078e0a0c */
[----:B------:R-:W-:-:S03]  /*0ef0*/  IMAD.WIDE.U32 R10, R7, 0x2, R10 ;  /* 0x00000002070a7825 */ /* 0x000fc600078e000a */
[----:B0-----:R-:W-:-:S04]  /*0f00*/  IADD3 R10, P2, PT, R10, UR16, RZ ;  /* 0x000000100a0a7c10 */ /* 0x001fc8000ff5e0ff */
[----:B------:R-:W-:-:S09]  /*0f10*/  IADD3.X R13, PT, PT, R11, UR17, RZ, P2, !PT ;  /* 0x000000110b0d7c10 */ /* 0x000fd200097fe4ff */
.L_x_172:
[----:B------:R-:W-:-:S05]  /*0f20*/  IMAD.MOV.U32 R11, RZ, RZ, R13 ;  /* 0x000000ffff0b7224 */ /* 0x000fca00078e000d */
[----:B------:R-:W2:Y:S01]  /*0f30*/  LDG.E.U16.CONSTANT R12, desc[UR10][R10.64] ;  /* 0x0000000a0a0c7981 */ /* 0x000ea2000c1e9500 */
[----:B------:R-:W-:Y:S01]  /*0f40*/  VIADD R16, R16, 0x1 ;  /* 0x0000000110107836 */ /* 0x000fe20000000000 */
[----:B------:R-:W-:Y:S01]  /*0f50*/  MOV R13, UR9 ;  /* 0x00000009000d7c02 */ /* 0x000fe20008000f00 */
[----:B------:R-:W-:-:S03]  /*0f60*/  VIADD R15, R15, UR9 ;  /* 0x000000090f0f7c36 */ /* 0x000fc60008000000 */
[----:B------:R-:W-:Y:S01]  /*0f70*/  ISETP.NE.AND P2, PT, R16, RZ, PT ;  /* 0x000000ff1000720c */ /* 0x000fe20003f45270 */
[----:B--2---:R-:W-:Y:S02]  /*0f80*/  IMAD.U32 R17, R12, 0x10000, RZ ;  /* 0x000100000c117824 */ /* 0x004fe400078e00ff */
[----:B------:R-:W-:-:S04]  /*0f90*/  IMAD.WIDE.U32 R12, R13, 0x2, R10 ;  /* 0x000000020d0c7825 */ /* 0x000fc800078e000a */
[----:B------:R-:W-:Y:S01]  /*0fa0*/  FADD R17, -R2, R17 ;  /* 0x0000001102117221 */ /* 0x000fe20000000100 */
[----:B------:R-:W-:-:S03]  /*0fb0*/  MOV R10, R12 ;  /* 0x0000000c000a7202 */ /* 0x000fc60000000f00 */
[----:B------:R-:W-:Y:S02]  /*0fc0*/  FFMA R14, R17, R17, R14 ;  /* 0x00000011110e7223 */ /* 0x000fe4000000000e */
[----:B------:R-:W-:Y:S05]  /*0fd0*/  @P2 BRA `(.L_x_172) ;  /* 0xfffffffc00d02947 */ /* 0x000fea000383ffff */
.L_x_171:
[----:B------:R-:W-:Y:S05]  /*0fe0*/  BSYNC.RECONVERGENT B1 ;  /* 0x0000000000017941 */ /* 0x000fea0003800200 */
.L_x_170:
[----:B------:R-:W-:Y:S05]  /*0ff0*/  @!P1 BRA `(.L_x_169) ;  /* 0x0000000000789947 */ /* 0x000fea0003800000 */
.L_x_173:
[----:B------:R-:W-:Y:S01]  /*1000*/  IMAD.MOV.U32 R18, RZ, RZ, 0x2 ;  /* 0x00000002ff127424 */ /* 0x000fe200078e00ff */
[C---:B------:R-:W-:Y:S01]  /*1010*/  IADD3 R12, PT, PT, R15.reuse, UR9, RZ ;  /* 0x000000090f0c7c10 */ /* 0x040fe2000fffe0ff */
[----:B------:R-:W-:Y:S02]  /*1020*/  IMAD.MOV.U32 R17, RZ, RZ, 0x2 ;  /* 0x00000002ff117424 */ /* 0x000fe400078e00ff */
[----:B------:R-:W-:-:S04]  /*1030*/  IMAD.WIDE.U32 R18, R15, R18, UR4 ;  /* 0x000000040f127e25 */ /* 0x000fc8000f8e0012 */
[----:B------:R-:W-:Y:S02]  /*1040*/  HFMA2 R13, -RZ, RZ, 0, 1.1920928955078125e-07 ;  /* 0x00000002ff0d7431 */ /* 0x000fe400000001ff */
[C---:B------:R-:W-:Y:S01]  /*1050*/  IMAD.WIDE.U32 R16, R12.reuse, R17, UR4 ;  /* 0x000000040c107e25 */ /* 0x040fe2000f8e0011 */
[----:B------:R-:W2:Y:S03]  /*1060*/  LDG.E.U16.CONSTANT R18, desc[UR10][R18.64] ;  /* 0x0000000a12127981 */ /* 0x000ea6000c1e9500 */
[----:B------:R-:W-:Y:S02]  /*1070*/  VIADD R12, R12, UR9 ;  /* 0x000000090c0c7c36 */ /* 0x000fe40008000000 */
[----:B------:R-:W-:Y:S01]  /*1080*/  IMAD.MOV.U32 R11, RZ, RZ, 0x2 ;  /* 0x00000002ff0b7424 */ /* 0x000fe200078e00ff */
[----:B------:R-:W3:Y:S01]  /*1090*/  LDG.E.U16.CONSTANT R16, desc[UR10][R16.64] ;  /* 0x0000000a10107981 */ /* 0x000ee2000c1e9500 */
[----:B------:R-:W-:-:S02]  /*10a0*/  VIADD R20, R12, UR9 ;  /* 0x000000090c147c36 */ /* 0x000fc40008000000 */
[----:B------:R-:W-:-:S04]  /*10b0*/  IMAD.WIDE.U32 R12, R12, R13, UR4 ;  /* 0x000000040c0c7e25 */ /* 0x000fc8000f8e000d */
[----:B------:R-:W-:Y:S02]  /*10c0*/  IMAD.WIDE.U32 R10, R20, R11, UR4 ;  /* 0x00000004140a7e25 */ /* 0x000fe4000f8e000b */
[----:B------:R-:W4:Y:S04]  /*10d0*/  LDG.E.U16.CONSTANT R12, desc[UR10][R12.64] ;  /* 0x0000000a0c0c7981 */ /* 0x000f28000c1e9500 */
[----:B------:R-:W5:Y:S01]  /*10e0*/  LDG.E.U16.CONSTANT R10, desc[UR10][R10.64] ;  /* 0x0000000a0a0a7981 */ /* 0x000f62000c1e9500 */
[----:B--2---:R-:W-:-:S05]  /*10f0*/  SHF.L.U32 R15, R18, 0x10, RZ ;  /* 0x00000010120f7819 */ /* 0x004fca00000006ff */
[----:B------:R-:W-:-:S04]  /*1100*/  FADD R15, -R2, R15 ;  /* 0x0000000f020f7221 */ /* 0x000fc80000000100 */
[----:B------:R-:W-:Y:S01]  /*1110*/  FFMA R14, R15, R15, R14 ;  /* 0x0000000f0f0e7223 */ /* 0x000fe2000000000e */
[----:B------:R-:W-:Y:S01]  /*1120*/  IADD3 R15, PT, PT, R20, UR9, RZ ;  /* 0x00000009140f7c10 */ /* 0x000fe2000fffe0ff */
[----:B---3--:R-:W-:-:S03]  /*1130*/  IMAD.U32 R21, R16, 0x10000, RZ ;  /* 0x0001000010157824 */ /* 0x008fc600078e00ff */
[----:B------:R-:W-:Y:S01]  /*1140*/  ISETP.GE.AND P1, PT, R15, R4, PT ;  /* 0x000000040f00720c */ /* 0x000fe20003f26270 */
[----:B------:R-:W-:Y:S01]  /*1150*/  FADD R21, -R2, R21 ;  /* 0x0000001502157221 */ /* 0x000fe20000000100 */
[----:B----4-:R-:W-:Y:S02]  /*1160*/  IMAD.U32 R17, R12, 0x10000, RZ ;  /* 0x000100000c117824 */ /* 0x010fe400078e00ff */
[----:B-----5:R-:W-:Y:S02]  /*1170*/  IMAD.U32 R19, R10, 0x10000, RZ ;  /* 0x000100000a137824 */ /* 0x020fe400078e00ff */
[----:B------:R-:W-:Y:S01]  /*1180*/  FFMA R14, R21, R21, R14 ;  /* 0x00000015150e7223 */ /* 0x000fe2000000000e */
[C---:B------:R-:W-:Y:S01]  /*1190*/  FADD R17, -R2.reuse, R17 ;  /* 0x0000001102117221 */ /* 0x040fe20000000100 */
[----:B------:R-:W-:-:S03]  /*11a0*/  FADD R19, -R2, R19 ;  /* 0x0000001302137221 */ /* 0x000fc60000000100 */
[----:B------:R-:W-:-:S04]  /*11b0*/  FFMA R14, R17, R17, R14 ;  /* 0x00000011110e7223 */ /* 0x000fc8000000000e */
[----:B------:R-:W-:Y:S01]  /*11c0*/  FFMA R14, R19, R19, R14 ;  /* 0x00000013130e7223 */ /* 0x000fe2000000000e */
[----:B------:R-:W-:Y:S06]  /*11d0*/  @!P1 BRA `(.L_x_173) ;  /* 0xfffffffc00889947 */ /* 0x000fec000383ffff */
.L_x_169:
[----:B------:R-:W-:Y:S05]  /*11e0*/  BSYNC.RECONVERGENT B0 ;  /* 0x0000000000007941 */ /* 0x000fea0003800200 */
.L_x_168:
[----:B--2---:R-:W1:Y:S01]  /*11f0*/  SHFL.BFLY PT, R11, R14, 0x10, 0x1f ;  /* 0x0e001f000e0b7f89 */ /* 0x004e6200000e0000 */
[----:B------:R-:W-:Y:S01]  /*1200*/  ISETP.NE.AND P1, PT, R6, RZ, PT ;  /* 0x000000ff0600720c */ /* 0x000fe20003f25270 */
[----:B------:R-:W-:Y:S01]  /*1210*/  BSSY B0, `(.L_x_174) ;  /* 0x000001e000007945 */ /* 0x000fe20003800000 */
[----:B------:R-:W-:-:S13]  /*1220*/  ISETP.GE.U32.AND P2, PT, R7, UR7, PT ;  /* 0x0000000707007c0c */ /* 0x000fda000bf46070 */
[----:B------:R-:W-:Y:S01]  /*1230*/  @!P2 LEA R8, R7, R8, 0x2 ;  /* 0x000000080708a211 */ /* 0x000fe200078e10ff */
[----:B-1----:R-:W-:-:S05]  /*1240*/  FADD R11, R11, R14 ;  /* 0x0000000e0b0b7221 */ /* 0x002fca0000000000 */
[----:B------:R-:W1:Y:S02]  /*1250*/  SHFL.BFLY PT, R10, R11, 0x8, 0x1f ;  /* 0x0d001f000b0a7f89 */ /* 0x000e6400000e0000 */
[----:B-1----:R-:W-:-:S05]  /*1260*/  FADD R10, R11, R10 ;  /* 0x0000000a0b0a7221 */ /* 0x002fca0000000000 */
[----:B------:R-:W1:Y:S02]  /*1270*/  SHFL.BFLY PT, R13, R10, 0x4, 0x1f ;  /* 0x0c801f000a0d7f89 */ /* 0x000e6400000e0000 */
[----:B-1----:R-:W-:-:S05]  /*1280*/  FADD R13, R10, R13 ;  /* 0x0000000d0a0d7221 */ /* 0x002fca0000000000 */
[----:B0-----:R-:W0:Y:S02]  /*1290*/  SHFL.BFLY PT, R12, R13, 0x2, 0x1f ;  /* 0x0c401f000d0c7f89 */ /* 0x001e2400000e0000 */
[----:B0-----:R-:W-:-:S05]  /*12a0*/  FADD R12, R13, R12 ;  /* 0x0000000c0d0c7221 */ /* 0x001fca0000000000 */
        /* <DEDUP_REMOVED lines=19> */
.L_x_204:
[----:B-1----:R-:W-:-:S07]  /*13e0*/  FADD R15, R11, R10 ;  /* 0x0000000a0b0f7221 */ /* 0x002fce0000000000 */
.L_x_175:
[----:B------:R-:W-:Y:S05]  /*13f0*/  BSYNC B0 ;  /* 0x0000000000007941 */ /* 0x000fea0003800000 */
.L_x_174:
        /* <DEDUP_REMOVED lines=11> */
[----:B------:R-:W-:Y:S01]  /*14b0*/  IMAD.MOV.U32 R4, RZ, RZ, R15 ;  /* 0x000000ffff047224 */ /* 0x000fe200078e000f */
[----:B------:R-:W-:Y:S01]  /*14c0*/  MOV R10, 0x14f0 ;  /* 0x000014f0000a7802 */ /* 0x000fe20000000f00 */
[----:B------:R-:W-:-:S07]  /*14d0*/  IMAD.MOV.U32 R5, RZ, RZ, R8 ;  /* 0x000000ffff057224 */ /* 0x000fce00078e0008 */
[----:B0-----:R-:W-:Y:S05]  /*14e0*/  CALL.REL.NOINC `($__internal_4_$__cuda_sm3x_div_rn_noftz_f32_slowpath) ;  /* 0x0000002000887944 */ /* 0x001fea0003c00000 */
.L_x_179:
[----:B------:R-:W-:Y:S05]  /*14f0*/  BSYNC.RECONVERGENT B0 ;  /* 0x0000000000007941 */ /* 0x000fea0003800200 */
.L_x_178:
[----:B------:R-:W1:Y:S01]  /*1500*/  LDCU UR7, c[0x0][0x3bc] ;  /* 0x00007780ff0777ac */ /* 0x000e620008000800 */
[----:B------:R-:W2:Y:S01]  /*1510*/  S2UR UR8, SR_CgaCtaId ;  /* 0x00000000000879c3 */ /* 0x000ea20000008800 */
[----:B-1----:R-:W-:Y:S01]  /*1520*/  FADD R4, R4, UR7 ;  /* 0x0000000704047e21 */ /* 0x002fe20008000000 */
[----:B------:R-:W-:-:S04]  /*1530*/  UMOV UR7, 0x400 ;  /* 0x0000040000077882 */ /* 0x000fc80000000000 */
[----:B------:R-:W-:Y:S01]  /*1540*/  FSETP.GEU.AND P0, PT, |R4|, 1.175494350822287508e-38, PT ;  /* 0x008000000400780b */ /* 0x000fe20003f0e200 */
[----:B--2---:R-:W-:-:S06]  /*1550*/  ULEA UR7, UR8, UR7, 0x18 ;  /* 0x0000000708077291 */ /* 0x004fcc000f8ec0ff */
[----:B------:R-:W-:-:S06]  /*1560*/  MOV R5, UR7 ;  /* 0x0000000700057c02 */ /* 0x000fcc0008000f00 */
[----:B------:R-:W-:-:S04]  /*1570*/  @!P0 FMUL R4, R4, 16777216 ;  /* 0x4b80000004048820 */ /* 0x000fc80000400000 */
[----:B------:R-:W1:Y:S02]  /*1580*/  MUFU.RSQ R6, R4 ;  /* 0x0000000400067308 */ /* 0x000e640000001400 */
[----:B-1----:R-:W-:-:S05]  /*1590*/  @!P0 FMUL R6, R6, 4096 ;  /* 0x4580000006068820 */ /* 0x002fca0000400000 */
[----:B------:R2:W-:Y:S02]  /*15a0*/  STS [R5+0x4], R6 ;  /* 0x0000040605007388 */ /* 0x0005e40000000800 */
.L_x_177:
        /* <DEDUP_REMOVED lines=11> */
[----:B0-----:R-:W-:Y:S01]  /*1660*/  IADD3 R11, PT, PT, R7, UR9, RZ ;  /* 0x00000009070b7c10 */ /* 0x001fe2000fffe0ff */
[----:B------:R-:W0:Y:S01]  /*1670*/  LDCU.64 UR20, c[0x0][0x390] ;  /* 0x00007200ff1477ac */ /* 0x000e220008000a00 */
[----:B------:R-:W-:Y:S01]  /*1680*/  ISETP.NE.U32.AND P2, PT, RZ, UR9, PT ;  /* 0x00000009ff007c0c */ /* 0x000fe2000bf45070 */
[----:B------:R-:W-:Y:S01]  /*1690*/  BSSY.RECONVERGENT B0, `(.L_x_181) ;  /* 0x000004d000007945 */ /* 0x000fe20003800200 */
[CC--:B------:R-:W-:Y:S02]  /*16a0*/  ISETP.GE.U32.AND P0, PT, R11.reuse, R4.reuse, PT ;  /* 0x000000040b00720c */ /* 0x0c0fe40003f06070 */
[----:B------:R-:W-:Y:S02]  /*16b0*/  VIMNMX.U32 R6, PT, PT, R11, R4, !PT ;  /* 0x000000040b067248 */ /* 0x000fe40007fe0000 */
[----:B------:R-:W-:-:S04]  /*16c0*/  SEL R16, RZ, 0x1, P0 ;  /* 0x00000001ff107807 */ /* 0x000fc80000000000 */
[----:B------:R-:W-:Y:S01]  /*16d0*/  IADD3 R6, PT, PT, R6, -R11, -R16 ;  /* 0x8000000b06067210 */ /* 0x000fe20007ffe810 */
[----:B---3--:R-:W3:Y:S02]  /*16e0*/  MUFU.RCP R10, R10 ;  /* 0x0000000a000a7308 */ /* 0x008ee40000001000 */
[----:B---3--:R-:W-:-:S06]  /*16f0*/  VIADD R8, R10, 0xffffffe ;  /* 0x0ffffffe0a087836 */ /* 0x008fcc0000000000 */
[----:B------:R3:W4:Y:S02]  /*1700*/  F2I.FTZ.U32.TRUNC.NTZ R9, R8 ;  /* 0x0000000800097305 */ /* 0x000724000021f000 */
[----:B---3--:R-:W-:Y:S02]  /*1710*/  IMAD.MOV.U32 R8, RZ, RZ, RZ ;  /* 0x000000ffff087224 */ /* 0x008fe400078e00ff */
[----:B----4-:R-:W-:-:S04]  /*1720*/  IMAD.MOV R13, RZ, RZ, -R9 ;  /* 0x000000ffff0d7224 */ /* 0x010fc800078e0a09 */
        /* <DEDUP_REMOVED lines=14> */
[----:B0-----:R-:W-:Y:S05]  /*1810*/  @!P0 BRA `(.L_x_182) ;  /* 0x0000000000d08947 */ /* 0x001fea0003800000 */
[----:B------:R-:W0:Y:S01]  /*1820*/  S2R R11, SR_TID.X ;  /* 0x00000000000b7919 */ /* 0x000e220000002100 */
[----:B------:R-:W3:Y:S01]  /*1830*/  LDCU.64 UR14, c[0x0][0x380] ;  /* 0x00007000ff0e77ac */ /* 0x000ee20008000a00 */
[----:B------:R-:W-:Y:S01]  /*1840*/  VIADD R6, R16, 0x1 ;  /* 0x0000000110067836 */ /* 0x000fe20000000000 */
[----:B------:R-:W-:Y:S01]  /*1850*/  MOV R21, UR6 ;  /* 0x0000000600157c02 */ /* 0x000fe20008000f00 */
[----:B------:R-:W-:Y:S01]  /*1860*/  IMAD.U32 R27, RZ, RZ, UR6 ;  /* 0x00000006ff1b7e24 */ /* 0x000fe2000f8e00ff */
[----:B------:R-:W4:Y:S01]  /*1870*/  LDCU.128 UR16, c[0x0][0x3a0] ;  /* 0x00007400ff1077ac */ /* 0x000f220008000c00 */
[C---:B------:R-:W-:Y:S01]  /*1880*/  IMAD.SHL.U32 R23, R0.reuse, 0x2, RZ ;  /* 0x0000000200177824 */ /* 0x040fe200078e00ff */
[----:B------:R-:W-:Y:S01]  /*1890*/  SHF.L.U64.HI R17, R0, 0x1, R3 ;  /* 0x0000000100117819 */ /* 0x000fe20000010203 */
[----:B------:R-:W-:Y:S01]  /*18a0*/  IMAD.U32 R8, RZ, RZ, UR12 ;  /* 0x0000000cff087e24 */ /* 0x000fe2000f8e00ff */
[----:B------:R-:W-:Y:S01]  /*18b0*/  LOP3.LUT R6, R6, 0x3, RZ, 0xc0, !PT ;  /* 0x0000000306067812 */ /* 0x000fe200078ec0ff */
[----:B------:R-:W-:Y:S03]  /*18c0*/  BSSY.RECONVERGENT B1, `(.L_x_183) ;  /* 0x0000028000017945 */ /* 0x000fe60003800200 */
[----:B------:R-:W-:-:S02]  /*18d0*/  IADD3 R20, PT, PT, -R6, RZ, RZ ;  /* 0x000000ff06147210 */ /* 0x000fc40007ffe1ff */
[----:B---3--:R-:W-:Y:S02]  /*18e0*/  LEA R27, P2, R27, UR14, 0x1 ;  /* 0x0000000e1b1b7c11 */ /* 0x008fe4000f8408ff */
[C---:B----4-:R-:W-:Y:S02]  /*18f0*/  IADD3 R25, P0, PT, R23.reuse, UR16, RZ ;  /* 0x0000001017197c10 */ /* 0x050fe4000ff1e0ff */
[----:B------:R-:W-:Y:S02]  /*1900*/  IADD3 R23, P1, PT, R23, UR18, RZ ;  /* 0x0000001217177c10 */ /* 0x000fe4000ff3e0ff */
[----:B------:R-:W-:Y:S01]  /*1910*/  LEA.HI.X R21, R21, UR15, R8, 0x1, P2 ;  /* 0x0000000f15157c11 */ /* 0x000fe200090f0c08 */
[----:B------:R-:W-:Y:S01]  /*1920*/  IMAD.WIDE.U32 R8, R7, 0x2, RZ ;  /* 0x0000000207087825 */ /* 0x000fe200078e00ff */
[C---:B------:R-:W-:Y:S02]  /*1930*/  IADD3.X R19, PT, PT, R17.reuse, UR17, RZ, P0, !PT ;  /* 0x0000001111137c10 */ /* 0x040fe400087fe4ff */
[----:B------:R-:W-:Y:S01]  /*1940*/  IADD3.X R17, PT, PT, R17, UR19, RZ, P1, !PT ;  /* 0x0000001311117c10 */ /* 0x000fe20008ffe4ff */
[----:B0-----:R-:W-:-:S07]  /*1950*/  IMAD R18, R6, UR9, R11 ;  /* 0x0000000906127c24 */ /* 0x001fce000f8e020b */
.L_x_184:
[C---:B0-----:R-:W-:Y:S02]  /*1960*/  IADD3 R6, P0, PT, R8.reuse, UR4, RZ ;  /* 0x0000000408067c10 */ /* 0x041fe4000ff1e0ff */
[C---:B------:R-:W-:Y:S02]  /*1970*/  IADD3 R12, P1, PT, R8.reuse, R25, RZ ;  /* 0x00000019080c7210 */ /* 0x040fe40007f3e0ff */
[----:B------:R-:W-:Y:S02]  /*1980*/  IADD3.X R7, PT, PT, R9, UR5, RZ, P0, !PT ;  /* 0x0000000509077c10 */ /* 0x000fe400087fe4ff */
[----:B------:R-:W-:-:S03]  /*1990*/  IADD3 R10, P0, PT, R8, UR20, RZ ;  /* 0x00000014080a7c10 */ /* 0x000fc6000ff1e0ff */
[----:B------:R-:W3:Y:S01]  /*19a0*/  LDG.E.U16.CONSTANT R6, desc[UR10][R6.64] ;  /* 0x0000000a06067981 */ /* 0x000ee2000c1e9500 */
[----:B------:R-:W-:Y:S01]  /*19b0*/  IADD3 R14, P2, PT, R8, R23, RZ ;  /* 0x00000017080e7210 */ /* 0x000fe20007f5e0ff */
[C---:B------:R-:W-:Y:S01]  /*19c0*/  IMAD.X R13, R9.reuse, 0x1, R19, P1 ;  /* 0x00000001090d7824 */ /* 0x040fe200008e0613 */
[----:B------:R-:W-:-:S03]  /*19d0*/  IADD3.X R11, PT, PT, R9, UR21, RZ, P0, !PT ;  /* 0x00000015090b7c10 */ /* 0x000fc600087fe4ff */
[----:B-1----:R-:W-:Y:S01]  /*19e0*/  IMAD.X R15, R9, 0x1, R17, P2 ;  /* 0x00000001090f7824 */ /* 0x002fe200010e0611 */
[----:B------:R-:W4:Y:S04]  /*19f0*/  LDG.E.U16.CONSTANT R12, desc[UR10][R12.64] ;  /* 0x0000000a0c0c7981 */ /* 0x000f28000c1e9500 */
[----:B------:R0:W5:Y:S04]  /*1a00*/  LDG.E.U16.CONSTANT R10, desc[UR10][R10.64] ;  /* 0x0000000a0a0a7981 */ /* 0x000168000c1e9500 */
[----:B------:R-:W5:Y:S01]  /*1a10*/  LDG.E.U16.CONSTANT R14, desc[UR10][R14.64] ;  /* 0x0000000a0e0e7981 */ /* 0x000f62000c1e9500 */
[----:B------:R-:W-:Y:S01]  /*1a20*/  VIADD R20, R20, 0x1 ;  /* 0x0000000114147836 */ /* 0x000fe20000000000 */
[----:B0-----:R-:W-:-:S02]  /*1a30*/  MOV R11, UR9 ;  /* 0x00000009000b7c02 */ /* 0x001fc40008000f00 */
[----:B---3--:R-:W-:-:S05]  /*1a40*/  SHF.L.U32 R29, R6, 0x10, RZ ;  /* 0x00000010061d7819 */ /* 0x008fca00000006ff */
[----:B------:R-:W-:Y:S01]  /*1a50*/  FADD R24, -R2, R29 ;  /* 0x0000001d02187221 */ /* 0x000fe20000000100 */
[----:B----4-:R-:W-:-:S03]  /*1a60*/  IMAD.U32 R22, R12, 0x10000, RZ ;  /* 0x000100000c167824 */ /* 0x010fc600078e00ff */
[----:B--2---:R-:W-:Y:S01]  /*1a70*/  FMUL R29, R5, R24 ;  /* 0x00000018051d7220 */ /* 0x004fe20000400000 */
[----:B-----5:R-:W-:Y:S02]  /*1a80*/  IMAD.U32 R6, R10, 0x10000, RZ ;  /* 0x000100000a067824 */ /* 0x020fe400078e00ff */
[----:B------:R-:W-:Y:S01]  /*1a90*/  FADD R22, R22, 1 ;  /* 0x3f80000016167421 */ /* 0x000fe20000000000 */
[----:B------:R-:W-:Y:S01]  /*1aa0*/  SHF.L.U32 R7, R14, 0x10, RZ ;  /* 0x000000100e077819 */ /* 0x000fe200000006ff */
[----:B------:R-:W-:-:S04]  /*1ab0*/  FFMA R6, R6, R29, RZ ;  /* 0x0000001d06067223 */ /* 0x000fc800000000ff */
[----:B------:R-:W-:Y:S01]  /*1ac0*/  FFMA R7, R6, R22, R7 ;  /* 0x0000001606077223 */ /* 0x000fe20000000007 */
        /* <DEDUP_REMOVED lines=8> */
.L_x_183:
[----:B0-----:R-:W-:-:S07]  /*1b50*/  IMAD.MOV.U32 R7, RZ, RZ, R18 ;  /* 0x000000ffff077224 */ /* 0x001fce00078e0012 */
.L_x_182:
[----:B------:R-:W-:Y:S05]  /*1b60*/  BSYNC.RECONVERGENT B0 ;  /* 0x0000000000007941 */ /* 0x000fea0003800200 */
.L_x_181:
[----:B------:R-:W0:Y:S01]  /*1b70*/  LDC.64 R8, c[0x0][0x390] ;  /* 0x0000e400ff087b82 */ /* 0x000e220000000a00 */
[----:B------:R-:W-:Y:S01]  /*1b80*/  ISETP.GE.U32.AND P0, PT, R16, 0x3, PT ;  /* 0x000000031000780c */ /* 0x000fe20003f06070 */
[----:B------:R-:W3:Y:S01]  /*1b90*/  LDCU.64 UR14, c[0x0][0x380] ;  /* 0x00007000ff0e77ac */ /* 0x000ee20008000a00 */
[----:B------:R-:W4:Y:S11]  /*1ba0*/  LDCU.128 UR16, c[0x0][0x3a0] ;  /* 0x00007400ff1077ac */ /* 0x000f360008000c00 */
[----:B---34-:R-:W-:Y:S05]  /*1bb0*/  @!P0 EXIT ;  /* 0x000000000000894d */ /* 0x018fea0003800000 */
[----:B------:R-:W-:Y:S01]  /*1bc0*/  BSSY.RECONVERGENT B0, `(.L_x_185) ;  /* 0x000007f000007945 */ /* 0x000fe20003800200 */
.L_x_186:
[----:B------:R-:W-:Y:S01]  /*1bd0*/  IADD3 R6, P0, PT, R0, R7, RZ ;  /* 0x0000000700067210 */ /* 0x000fe20007f1e0ff */
[----:B------:R-:W-:Y:S01]  /*1be0*/  IMAD.MOV.U32 R16, RZ, RZ, 0x2 ;  /* 0x00000002ff107424 */ /* 0x000fe200078e00ff */
[C---:B------:R-:W-:Y:S01]  /*1bf0*/  IADD3 R19, PT, PT, R7.reuse, UR9, RZ ;  /* 0x0000000907137c10 */ /* 0x040fe2000fffe0ff */
[----:B------:R-:W-:Y:S01]  /*1c00*/  IMAD.MOV.U32 R14, RZ, RZ, 0x2 ;  /* 0x00000002ff0e7424 */ /* 0x000fe200078e00ff */
[----:B------:R-:W-:Y:S01]  /*1c10*/  SHF.L.U32 R10, R6, 0x1, RZ ;  /* 0x00000001060a7819 */ /* 0x000fe200000006ff */
[----:B------:R-:W-:Y:S02]  /*1c20*/  IMAD.X R11, RZ, RZ, R3, P0 ;  /* 0x000000ffff0b7224 */ /* 0x000fe400000e0603 */
[----:B------:R-:W-:Y:S01]  /*1c30*/  IMAD.WIDE.U32 R16, R7, R16, UR4 ;  /* 0x0000000407107e25 */ /* 0x000fe2000f8e0010 */
[----:B------:R-:W-:Y:S02]  /*1c40*/  IADD3 R12, P0, PT, R10, UR16, RZ ;  /* 0x000000100a0c7c10 */ /* 0x000fe4000ff1e0ff */
[----:B------:R-:W-:Y:S01]  /*1c50*/  SHF.L.U64.HI R6, R6, 0x1, R11 ;  /* 0x0000000106067819 */ /* 0x000fe2000001020b */
[----:B-1----:R-:W-:Y:S01]  /*1c60*/  IMAD.WIDE.U32 R14, R19, R14, UR4 ;  /* 0x00000004130e7e25 */ /* 0x002fe2000f8e000e */
[----:B------:R1:W3:Y:S01]  /*1c70*/  LDG.E.U16.CONSTANT R25, desc[UR10][R16.64] ;  /* 0x0000000a10197981 */ /* 0x0002e2000c1e9500 */
[----:B------:R-:W-:-:S02]  /*1c80*/  IADD3 R10, P1, PT, R10, UR18, RZ ;  /* 0x000000120a0a7c10 */ /* 0x000fc4000ff3e0ff */
[--C-:B0-----:R-:W-:Y:S01]  /*1c90*/  IMAD.WIDE.U32 R20, R7, 0x2, R8.reuse ;  /* 0x0000000207147825 */ /* 0x101fe200078e0008 */
[C---:B------:R-:W-:Y:S01]  /*1ca0*/  IADD3.X R13, PT, PT, R6.reuse, UR17, RZ, P0, !PT ;  /* 0x00000011060d7c10 */ /* 0x040fe200087fe4ff */
[----:B------:R-:W4:Y:S01]  /*1cb0*/  LDG.E.U16.CONSTANT R18, desc[UR10][R14.64] ;  /* 0x0000000a0e127981 */ /* 0x000f22000c1e9500 */
[----:B------:R-:W-:Y:S01]  /*1cc0*/  IADD3.X R11, PT, PT, R6, UR19, RZ, P1, !PT ;  /* 0x00000013060b7c10 */ /* 0x000fe20008ffe4ff */
[C---:B------:R-:W-:Y:S02]  /*1cd0*/  IMAD.WIDE.U32 R28, R19.reuse, 0x2, R8 ;  /* 0x00000002131c7825 */ /* 0x040fe400078e0008 */
[----:B------:R0:W5:Y:S02]  /*1ce0*/  LDG.E.U16.CONSTANT R20, desc[UR10][R20.64] ;  /* 0x0000000a14147981 */ /* 0x000164000c1e9500 */
[----:B-1----:R-:W-:Y:S02]  /*1cf0*/  IMAD.MOV.U32 R16, RZ, RZ, 0x2 ;  /* 0x00000002ff107424 */ /* 0x002fe400078e00ff */
[----:B------:R-:W5:Y:S04]  /*1d00*/  LDG.E.U16.CONSTANT R6, desc[UR10][R12.64] ;  /* 0x0000000a0c067981 */ /* 0x000f68000c1e9500 */
[----:B------:R1:W5:Y:S01]  /*1d10*/  LDG.E.U16.CONSTANT R22, desc[UR10][R28.64] ;  /* 0x0000000a1c167981 */ /* 0x000362000c1e9500 */
[----:B0-----:R-:W-:-:S03]  /*1d20*/  VIADD R21, R19, UR9 ;  /* 0x0000000913157c36 */ /* 0x001fc60008000000 */
[----:B------:R0:W5:Y:S01]  /*1d30*/  LDG.E.U16.CONSTANT R23, desc[UR10][R10.64] ;  /* 0x0000000a0a177981 */ /* 0x000162000c1e9500 */
[----:B------:R-:W-:-:S05]  /*1d40*/  IMAD.WIDE.U32 R14, R21, R16, UR4 ;  /* 0x00000004150e7e25 */ /* 0x000fca000f8e0010 */
[----:B------:R2:W5:Y:S01]  /*1d50*/  LDG.E.U16.CONSTANT R24, desc[UR10][R14.64] ;  /* 0x0000000a0e187981 */ /* 0x000562000c1e9500 */
[----:B------:R-:W-:-:S05]  /*1d60*/  IMAD.WIDE.U32 R16, R21, 0x2, R8 ;  /* 0x0000000215107825 */ /* 0x000fca00078e0008 */
[----:B------:R2:W5:Y:S01]  /*1d70*/  LDG.E.U16.CONSTANT R26, desc[UR10][R16.64] ;  /* 0x0000000a101a7981 */ /* 0x000562000c1e9500 */
[C---:B------:R-:W-:Y:S02]  /*1d80*/  IADD3 R27, P0, PT, R0.reuse, R19, RZ ;  /* 0x00000013001b7210 */ /* 0x040fe40007f1e0ff */
[----:B-1----:R-:W-:Y:S02]  /*1d90*/  IADD3 R28, P1, PT, R0, R21, RZ ;  /* 0x00000015001c7210 */ /* 0x002fe40007f3e0ff */
[----:B0-----:R-:W-:Y:S01]  /*1da0*/  IADD3.X R10, PT, PT, RZ, R3, RZ, P0, !PT ;  /* 0x00000003ff0a7210 */ /* 0x001fe200007fe4ff */
[----:B------:R-:W-:-:S03]  /*1db0*/  IMAD.SHL.U32 R29, R27, 0x2, RZ ;  /* 0x000000021b1d7824 */ /* 0x000fc600078e00ff */
[----:B------:R-:W-:Y:S01]  /*1dc0*/  SHF.L.U64.HI R11, R27, 0x1, R10 ;  /* 0x000000011b0b7819 */ /* 0x000fe2000001020a */
[----:B------:R-:W-:Y:S01]  /*1dd0*/  IMAD.X R27, RZ, RZ, R3, P1 ;  /* 0x000000ffff1b7224 */ /* 0x000fe200008e0603 */
[----:B------:R-:W-:-:S04]  /*1de0*/  IADD3 R12, P0, PT, R29, UR16, RZ ;  /* 0x000000101d0c7c10 */ /* 0x000fc8000ff1e0ff */
[C---:B------:R-:W-:Y:S02]  /*1df0*/  SHF.L.U64.HI R27, R28.reuse, 0x1, R27 ;  /* 0x000000011c1b7819 */ /* 0x040fe4000001021b */
[----:B------:R-:W-:Y:S02]  /*1e00*/  SHF.L.U32 R28, R28, 0x1, RZ ;  /* 0x000000011c1c7819 */ /* 0x000fe400000006ff */
[----:B------:R-:W-:Y:S02]  /*1e10*/  IADD3.X R13, PT, PT, R11, UR17, RZ, P0, !PT ;  /* 0x000000110b0d7c10 */ /* 0x000fe400087fe4ff */
[----:B--2---:R-:W-:Y:S02]  /*1e20*/  IADD3 R14, P0, PT, R28, UR16, RZ ;  /* 0x000000101c0e7c10 */ /* 0x004fe4000ff1e0ff */
[----:B------:R-:W-:Y:S01]  /*1e30*/  IADD3 R10, P1, PT, R29, UR18, RZ ;  /* 0x000000121d0a7c10 */ /* 0x000fe2000ff3e0ff */
[----:B------:R-:W2:Y:S01]  /*1e40*/  LDG.E.U16.CONSTANT R12, desc[UR10][R12.64] ;  /* 0x0000000a0c0c7981 */ /* 0x000ea2000c1e9500 */
[----:B------:R-:W-:-:S02]  /*1e50*/  IADD3.X R15, PT, PT, R27, UR17, RZ, P0, !PT ;  /* 0x000000111b0f7c10 */ /* 0x000fc400087fe4ff */
[----:B------:R-:W-:Y:S02]  /*1e60*/  IADD3 R7, P0, PT, R7, UR6, RZ ;  /* 0x0000000607077c10 */ /* 0x000fe4000ff1e0ff */
[----:B------:R-:W-:Y:S01]  /*1e70*/  IADD3.X R11, PT, PT, R11, UR19, RZ, P1, !PT ;  /* 0x000000130b0b7c10 */ /* 0x000fe20008ffe4ff */
[----:B------:R-:W2:Y:S02]  /*1e80*/  LDG.E.U16.CONSTANT R14, desc[UR10][R14.64] ;  /* 0x0000000a0e0e7981 */ /* 0x000ea4000c1e9500 */
[----:B------:R-:W-:Y:S01]  /*1e90*/  IMAD.X R17, RZ, RZ, UR12, P0 ;  /* 0x0000000cff117e24 */ /* 0x000fe200080e06ff */
[C---:B------:R-:W-:Y:S01]  /*1ea0*/  LEA R16, P0, R7.reuse, UR14, 0x1 ;  /* 0x0000000e07107c11 */ /* 0x040fe2000f8008ff */
[----:B------:R0:W2:Y:S03]  /*1eb0*/  LDG.E.U16.CONSTANT R29, desc[UR10][R10.64] ;  /* 0x0000000a0a1d7981 */ /* 0x0000a6000c1e9500 */
[----:B------:R-:W-:-:S02]  /*1ec0*/  LEA.HI.X R17, R7, UR15, R17, 0x1, P0 ;  /* 0x0000000f07117c11 */ /* 0x000fc400080f0c11 */
[----:B0-----:R-:W-:-:S04]  /*1ed0*/  IADD3 R10, P0, PT, R28, UR18, RZ ;  /* 0x000000121c0a7c10 */ /* 0x001fc8000ff1e0ff */
[----:B------:R-:W-:Y:S01]  /*1ee0*/  IADD3.X R11, PT, PT, R27, UR19, RZ, P0, !PT ;  /* 0x000000131b0b7c10 */ /* 0x000fe200087fe4ff */
[----:B------:R-:W-:Y:S02]  /*1ef0*/  VIADD R27, R21, UR9 ;  /* 0x00000009151b7c36 */ /* 0x000fe40008000000 */
[----:B------:R-:W-:Y:S01]  /*1f00*/  IMAD.MOV.U32 R28, RZ, RZ, 0x2 ;  /* 0x00000002ff1c7424 */ /* 0x000fe200078e00ff */
[----:B------:R-:W-:Y:S01]  /*1f10*/  IADD3 R19, P0, PT, R19, UR6, RZ ;  /* 0x0000000613137c10 */ /* 0x000fe2000ff1e0ff */
[----:B---3--:R-:W-:-:S04]  /*1f20*/  IMAD.U32 R25, R25, 0x10000, RZ ;  /* 0x0001000019197824 */ /* 0x008fc800078e00ff */
[----:B------:R-:W-:Y:S01]  /*1f30*/  FADD R25, -R2, R25 ;  /* 0x0000001902197221 */ /* 0x000fe20000000100 */
[----:B----4-:R-:W-:-:S03]  /*1f40*/  IMAD.U32 R13, R18, 0x10000, RZ ;  /* 0x00010000120d7824 */ /* 0x010fc600078e00ff */
[C---:B------:R-:W-:Y:S01]  /*1f50*/  FMUL R25, R5.reuse, R25 ;  /* 0x0000001905197220 */ /* 0x040fe20000400000 */
[----:B-----5:R-:W-:Y:S01]  /*1f60*/  SHF.L.U32 R20, R20, 0x10, RZ ;  /* 0x0000001014147819 */ /* 0x020fe200000006ff */
[----:B------:R-:W-:Y:S02]  /*1f70*/  FADD R18, -R2, R13 ;  /* 0x0000000d02127221 */ /* 0x000fe40000000100 */
[----:B------:R0:W3:Y:S01]  /*1f80*/  LDG.E.U16.CONSTANT R13, desc[UR10][R10.64] ;  /* 0x0000000a0a0d7981 */ /* 0x0000e2000c1e9500 */
[----:B------:R-:W-:Y:S02]  /*1f90*/  IMAD.U32 R6, R6, 0x10000, RZ ;  /* 0x0001000006067824 */ /* 0x000fe400078e00ff */
[----:B------:R-:W-:Y:S01]  /*1fa0*/  FFMA R20, R20, R25, RZ ;  /* 0x0000001914147223 */ /* 0x000fe200000000ff */
[----:B------:R-:W-:Y:S01]  /*1fb0*/  FMUL R7, R5, R18 ;  /* 0x0000001205077220 */ /* 0x000fe20000400000 */
[----:B------:R-:W-:Y:S01]  /*1fc0*/  SHF.L.U32 R22, R22, 0x10, RZ ;  /* 0x0000001016167819 */ /* 0x000fe200000006ff */
[----:B------:R-:W-:Y:S01]  /*1fd0*/  FADD R6, R6, 1 ;  /* 0x3f80000006067421 */ /* 0x000fe20000000000 */
[----:B------:R-:W-:-:S04]  /*1fe0*/  IMAD.U32 R15, R23, 0x10000, RZ ;  /* 0x00010000170f7824 */ /* 0x000fc800078e00ff */
[----:B------:R-:W-:Y:S01]  /*1ff0*/  FFMA R15, R20, R6, R15 ;  /* 0x00000006140f7223 */ /* 0x000fe2000000000f */
[----:B------:R-:W-:Y:S01]  /*2000*/  FFMA R20, R22, R7, RZ ;  /* 0x0000000716147223 */ /* 0x000fe200000000ff */
[----:B------:R-:W-:Y:S02]  /*2010*/  SHF.L.U32 R7, R24, 0x10, RZ ;  /* 0x0000001018077819 */ /* 0x000fe400000006ff */
[----:B------:R-:W-:Y:S01]  /*2020*/  IADD3 R24, P1, PT, R0, R27, RZ ;  /* 0x0000001b00187210 */ /* 0x000fe20007f3e0ff */
[----:B0-----:R-:W-:-:S03]  /*2030*/  IMAD.WIDE.U32 R10, R27, R28, UR4 ;  /* 0x000000041b0a7e25 */ /* 0x001fc6000f8e001c */
[----:B------:R-:W-:Y:S01]  /*2040*/  IADD3.X R25, PT, PT, RZ, R3, RZ, P1, !PT ;  /* 0x00000003ff197210 */ /* 0x000fe20000ffe4ff */
[----:B------:R-:W-:Y:S01]  /*2050*/  IMAD.X R22, RZ, RZ, UR12, P0 ;  /* 0x0000000cff167e24 */ /* 0x000fe200080e06ff */
[C---:B------:R-:W-:Y:S01]  /*2060*/  LEA R18, P0, R19.reuse, UR14, 0x1 ;  /* 0x0000000e13127c11 */ /* 0x040fe2000f8008ff */
[----:B------:R-:W-:Y:S01]  /*2070*/  FADD R6, -R2, R7 ;  /* 0x0000000702067221 */ /* 0x000fe20000000100 */
[C---:B------:R-:W-:Y:S01]  /*2080*/  SHF.L.U64.HI R25, R24.reuse, 0x1, R25 ;  /* 0x0000000118197819 */ /* 0x040fe20000010219 */
[----:B------:R-:W-:Y:S01]  /*2090*/  IMAD.SHL.U32 R24, R24, 0x2, RZ ;  /* 0x0000000218187824 */ /* 0x000fe200078e00ff */
[----:B------:R-:W4:Y:S01]  /*20a0*/  LDG.E.U16.CONSTANT R10, desc[UR10][R10.64] ;  /* 0x0000000a0a0a7981 */ /* 0x000f22000c1e9500 */
[----:B------:R-:W-:Y:S01]  /*20b0*/  LEA.HI.X R19, R19, UR15, R22, 0x1, P0 ;  /* 0x0000000f13137c11 */ /* 0x000fe200080f0c16 */
[----:B------:R-:W-:Y:S02]  /*20c0*/  IMAD.U32 R26, R26, 0x10000, RZ ;  /* 0x000100001a1a7824 */ /* 0x000fe400078e00ff */
[----:B------:R-:W-:Y:S01]  /*20d0*/  FMUL R7, R5, R6 ;  /* 0x0000000605077220 */ /* 0x000fe20000400000 */
[----:B------:R-:W-:Y:S01]  /*20e0*/  IMAD.WIDE.U32 R22, R27, 0x2, R8 ;  /* 0x000000021b167825 */ /* 0x000fe200078e0008 */
[----:B------:R-:W-:-:S03]  /*20f0*/  IADD3 R6, P0, PT, R24, UR16, RZ ;  /* 0x0000001018067c10 */ /* 0x000fc6000ff1e0ff */
[----:B------:R-:W-:Y:S01]  /*2100*/  FFMA R26, R26, R7, RZ ;  /* 0x000000071a1a7223 */ /* 0x000fe200000000ff */
[----:B------:R-:W-:Y:S01]  /*2110*/  IADD3.X R7, PT, PT, R25, UR17, RZ, P0, !PT ;  /* 0x0000001119077c10 */ /* 0x000fe200087fe4ff */
[----:B------:R-:W5:Y:S01]  /*2120*/  LDG.E.U16.CONSTANT R22, desc[UR10][R22.64] ;  /* 0x0000000a16167981 */ /* 0x000f62000c1e9500 */
[----:B------:R-:W-:-:S04]  /*2130*/  IADD3 R24, P0, PT, R24, UR18, RZ ;  /* 0x0000001218187c10 */ /* 0x000fc8000ff1e0ff */
[----:B------:R-:W-:Y:S01]  /*2140*/  IADD3.X R25, PT, PT, R25, UR19, RZ, P0, !PT ;  /* 0x0000001319197c10 */ /* 0x000fe200087fe4ff */
[----:B------:R5:W5:Y:S04]  /*2150*/  LDG.E.U16.CONSTANT R7, desc[UR10][R6.64] ;  /* 0x0000000a06077981 */ /* 0x000b68000c1e9500 */
[----:B------:R-:W5:Y:S01]  /*2160*/  LDG.E.U16.CONSTANT R24, desc[UR10][R24.64] ;  /* 0x0000000a18187981 */ /* 0x000f62000c1e9500 */
[----:B--2---:R-:W-:-:S04]  /*2170*/  IMAD.U32 R14, R14, 0x10000, RZ ;  /* 0x000100000e0e7824 */ /* 0x004fc800078e00ff */
[----:B------:R-:W-:Y:S01]  /*2180*/  FADD R14, R14, 1 ;  /* 0x3f8000000e0e7421 */ /* 0x000fe20000000000 */
[----:B------:R-:W-:Y:S01]  /*2190*/  IMAD.U32 R12, R12, 0x10000, RZ ;  /* 0x000100000c0c7824 */ /* 0x000fe200078e00ff */
[----:B------:R-:W-:Y:S02]  /*21a0*/  SHF.L.U32 R29, R29, 0x10, RZ ;  /* 0x000000101d1d7819 */ /* 0x000fe400000006ff */
[----:B------:R-:W-:Y:S01]  /*21b0*/  IADD3 R21, P0, PT, R21, UR6, RZ ;  /* 0x0000000615157c10 */ /* 0x000fe2000ff1e0ff */
[----:B------:R-:W-:-:S04]  /*21c0*/  FADD R12, R12, 1 ;  /* 0x3f8000000c0c7421 */ /* 0x000fc80000000000 */
[----:B------:R-:W-:Y:S01]  /*21d0*/  FFMA R20, R20, R12, R29 ;  /* 0x0000000c14147223 */ /* 0x000fe2000000001d */
[----:B------:R-:W-:-:S04]  /*21e0*/  F2FP.BF16.F32.PACK_AB R15, RZ, R15 ;  /* 0x0000000fff0f723e */ /* 0x000fc800000010ff */
[----:B------:R-:W-:Y:S01]  /*21f0*/  F2FP.BF16.F32.PACK_AB R20, RZ, R20 ;  /* 0x00000014ff14723e */ /* 0x000fe200000010ff */
[----:B------:R0:W-:Y:S04]  /*2200*/  STG.E.U16 desc[UR10][R16.64], R15 ;  /* 0x0000000f10007986 */ /* 0x0001e8000c10150a */
[----:B------:R0:W-:Y:S01]  /*2210*/  STG.E.U16 desc[UR10][R18.64], R20 ;  /* 0x0000001412007986 */ /* 0x0001e2000c10150a */
[----:B---3--:R-:W-:-:S04]  /*2220*/  IMAD.U32 R13, R13, 0x10000, RZ ;  /* 0x000100000d0d7824 */ /* 0x008fc800078e00ff */
[----:B------:R-:W-:Y:S01]  /*2230*/  FFMA R26, R26, R14, R13 ;  /* 0x0000000e1a1a7223 */ /* 0x000fe2000000000d */
[----:B----4-:R-:W-:-:S05]  /*2240*/  SHF.L.U32 R11, R10, 0x10, RZ ;  /* 0x000000100a0b7819 */ /* 0x010fca00000006ff */
[----:B------:R-:W-:-:S04]  /*2250*/  FADD R10, -R2, R11 ;  /* 0x0000000b020a7221 */ /* 0x000fc80000000100 */
[----:B------:R-:W-:Y:S01]  /*2260*/  FMUL R11, R5, R10 ;  /* 0x0000000a050b7220 */ /* 0x000fe20000400000 */
[----:B-----5:R-:W-:-:S04]  /*2270*/  IMAD.U32 R6, R22, 0x10000, RZ ;  /* 0x0001000016067824 */ /* 0x020fc800078e00ff */
[----:B------:R-:W-:Y:S01]  /*2280*/  FFMA R13, R6, R11, RZ ;  /* 0x0000000b060d7223 */ /* 0x000fe200000000ff */
[----:B------:R-:W-:Y:S02]  /*2290*/  SHF.L.U32 R11, R7, 0x10, RZ ;  /* 0x00000010070b7819 */ /* 0x000fe400000006ff */
[----:B------:R-:W-:Y:S02]  /*22a0*/  IADD3 R6, P1, PT, R27, UR6, RZ ;  /* 0x000000061b067c10 */ /* 0x000fe4000ff3e0ff */
[----:B------:R-:W-:Y:S01]  /*22b0*/  SHF.L.U32 R24, R24, 0x10, RZ ;  /* 0x0000001018187819 */ /* 0x000fe200000006ff */
[----:B------:R-:W-:Y:S01]  /*22c0*/  FADD R14, R11, 1 ;  /* 0x3f8000000b0e7421 */ /* 0x000fe20000000000 */
[----:B------:R-:W-:Y:S01]  /*22d0*/  IMAD.X R22, RZ, RZ, UR12, P0 ;  /* 0x0000000cff167e24 */ /* 0x000fe200080e06ff */
[----:B------:R-:W-:Y:S01]  /*22e0*/  LEA R10, P0, R21, UR14, 0x1 ;  /* 0x0000000e150a7c11 */ /* 0x000fe2000f8008ff */
[----:B------:R-:W-:Y:S02]  /*22f0*/  IMAD.X R7, RZ, RZ, UR12, P1 ;  /* 0x0000000cff077e24 */ /* 0x000fe400088e06ff */
[----:B------:R-:W-:Y:S01]  /*2300*/  FFMA R14, R13, R14, R24 ;  /* 0x0000000e0d0e7223 */ /* 0x000fe20000000018 */
[----:B------:R-:W-:-:S02]  /*2310*/  LEA R12, P1, R6, UR14, 0x1 ;  /* 0x0000000e060c7c11 */ /* 0x000fc4000f8208ff */
[----:B------:R-:W-:Y:S02]  /*2320*/  LEA.HI.X R11, R21, UR15, R22, 0x1, P0 ;  /* 0x0000000f150b7c11 */ /* 0x000fe400080f0c16 */
        /* <DEDUP_REMOVED lines=9> */
.L_x_185:
[----:B------:R-:W-:Y:S05]  /*23c0*/  EXIT ;  /* 0x000000000000794d */ /* 0x000fea0003800000 */
.L_x_180:
[----:B------:R-:W3:Y:S01]  /*23d0*/  I2F.U32.RP R10, UR9 ;  /* 0x00000009000a7d06 */ /* 0x000ee20008209000 */
[----:B0-----:R-:W-:Y:S01]  /*23e0*/  VIADD R11, R7, UR9 ;  /* 0x00000009070b7c36 */ /* 0x001fe20008000000 */
[----:B------:R-:W-:Y:S01]  /*23f0*/  ISETP.NE.U32.AND P2, PT, RZ, UR9, PT ;  /* 0x00000009ff007c0c */ /* 0x000fe2000bf45070 */
[----:B------:R-:W0:Y:S01]  /*2400*/  LDCU.64 UR22, c[0x0][0x390] ;  /* 0x00007200ff1677ac */ /* 0x000e220008000a00 */
[----:B------:R-:W-:Y:S02]  /*2410*/  BSSY.RECONVERGENT B0, `(.L_x_187) ;  /* 0x0000051000007945 */ /* 0x000fe40003800200 */
[CC--:B------:R-:W-:Y:S02]  /*2420*/  ISETP.GE.U32.AND P0, PT, R11.reuse, R4.reuse, PT ;  /* 0x000000040b00720c */ /* 0x0c0fe40003f06070 */
[----:B------:R-:W-:Y:S02]  /*2430*/  VIMNMX.U32 R6, PT, PT, R11, R4, !PT ;  /* 0x000000040b067248 */ /* 0x000fe40007fe0000 */
[----:B------:R-:W-:-:S04]  /*2440*/  SEL R24, RZ, 0x1, P0 ;  /* 0x00000001ff187807 */ /* 0x000fc80000000000 */
[----:B------:R-:W-:Y:S01]  /*2450*/  IADD3 R6, PT, PT, R6, -R11, -R24 ;  /* 0x8000000b06067210 */ /* 0x000fe20007ffe818 */
[----:B---3--:R-:W3:Y:S02]  /*2460*/  MUFU.RCP R10, R10 ;  /* 0x0000000a000a7308 */ /* 0x008ee40000001000 */
[----:B---3--:R-:W-:-:S06]  /*2470*/  VIADD R8, R10, 0xffffffe ;  /* 0x0ffffffe0a087836 */ /* 0x008fcc0000000000 */
[----:B------:R3:W4:Y:S02]  /*2480*/  F2I.FTZ.U32.TRUNC.NTZ R9, R8 ;  /* 0x0000000800097305 */ /* 0x000724000021f000 */
[----:B---3--:R-:W-:Y:S01]  /*2490*/  IMAD.MOV.U32 R8, RZ, RZ, RZ ;  /* 0x000000ffff087224 */ /* 0x008fe200078e00ff */
[----:B----4-:R-:W-:-:S05]  /*24a0*/  IADD3 R13, PT, PT, RZ, -R9, RZ ;  /* 0x80000009ff0d7210 */ /* 0x010fca0007ffe0ff */
        /* <DEDUP_REMOVED lines=8> */
[----:B------:R-:W-:-:S13]  /*2530*/  ISETP.GE.U32.AND P1, PT, R6, UR9, PT ;  /* 0x0000000906007c0c */ /* 0x000fda000bf26070 */
[----:B------:R-:W-:Y:S02]  /*2540*/  @P1 IADD3 R13, PT, PT, R13, 0x1, RZ ;  /* 0x000000010d0d1810 */ /* 0x000fe40007ffe0ff */
[----:B------:R-:W-:-:S05]  /*2550*/  @!P2 LOP3.LUT R13, RZ, UR9, RZ, 0x33, !PT ;  /* 0x00000009ff0dac12 */ /* 0x000fca000f8e33ff */
[----:B------:R-:W-:-:S05]  /*2560*/  IMAD.IADD R24, R24, 0x1, R13 ;  /* 0x0000000118187824 */ /* 0x000fca00078e020d */
[----:B------:R-:W-:-:S04]  /*2570*/  LOP3.LUT R6, R24, 0x3, RZ, 0xc0, !PT ;  /* 0x0000000318067812 */ /* 0x000fc800078ec0ff */
[----:B------:R-:W-:-:S13]  /*2580*/  ISETP.NE.AND P0, PT, R6, 0x3, PT ;  /* 0x000000030600780c */ /* 0x000fda0003f05270 */
[----:B0-----:R-:W-:Y:S05]  /*2590*/  @!P0 BRA `(.L_x_188) ;  /* 0x0000000000e08947 */ /* 0x001fea0003800000 */
[----:B-1----:R-:W0:Y:S01]  /*25a0*/  S2R R15, SR_TID.X ;  /* 0x00000000000f7919 */ /* 0x002e220000002100 */
[----:B------:R-:W1:Y:S01]  /*25b0*/  LDCU.64 UR20, c[0x0][0x380] ;  /* 0x00007000ff1477ac */ /* 0x000e620008000a00 */
[----:B------:R-:W-:Y:S01]  /*25c0*/  VIADD R10, R24, 0x1 ;  /* 0x00000001180a7836 */ /* 0x000fe20000000000 */
[----:B------:R-:W-:Y:S01]  /*25d0*/  MOV R6, UR6 ;  /* 0x0000000600067c02 */ /* 0x000fe20008000f00 */
[C---:B------:R-:W-:Y:S01]  /*25e0*/  IMAD.SHL.U32 R9, R0.reuse, 0x2, RZ ;  /* 0x0000000200097824 */ /* 0x040fe200078e00ff */
[----:B------:R-:W3:Y:S01]  /*25f0*/  LDCU.128 UR16, c[0x0][0x3a0] ;  /* 0x00007400ff1077ac */ /* 0x000ee20008000c00 */
[----:B------:R-:W-:Y:S01]  /*2600*/  IMAD.U32 R11, RZ, RZ, UR6 ;  /* 0x00000006ff0b7e24 */ /* 0x000fe2000f8e00ff */
[----:B------:R-:W-:Y:S01]  /*2610*/  MOV R12, UR12 ;  /* 0x0000000c000c7c02 */ /* 0x000fe20008000f00 */
[----:B------:R-:W-:Y:S01]  /*2620*/  BSSY.RECONVERGENT B1, `(.L_x_189) ;  /* 0x000002e000017945 */ /* 0x000fe20003800200 */
[----:B------:R-:W-:Y:S02]  /*2630*/  SHF.L.U64.HI R25, R0, 0x1, R3 ;  /* 0x0000000100197819 */ /* 0x000fe40000010203 */
[----:B------:R-:W-:-:S02]  /*2640*/  LOP3.LUT R14, R10, 0x3, RZ, 0xc0, !PT ;  /* 0x000000030a0e7812 */ /* 0x000fc400078ec0ff */
[----:B-1----:R-:W-:Y:S02]  /*2650*/  LEA R6, P2, R6, UR20, 0x1 ;  /* 0x0000001406067c11 */ /* 0x002fe4000f8408ff */
[C---:B---3--:R-:W-:Y:S02]  /*2660*/  IADD3 R8, P0, PT, R9.reuse, UR16, RZ ;  /* 0x0000001009087c10 */ /* 0x048fe4000ff1e0ff */
[----:B------:R-:W-:Y:S02]  /*2670*/  IADD3 R9, P1, PT, R9, UR18, RZ ;  /* 0x0000001209097c10 */ /* 0x000fe4000ff3e0ff */
[----:B------:R-:W-:Y:S01]  /*2680*/  LEA.HI.X R10, R11, UR21, R12, 0x1, P2 ;  /* 0x000000150b0a7c11 */ /* 0x000fe200090f0c0c */
[----:B------:R-:W-:Y:S01]  /*2690*/  IMAD.WIDE.U32 R12, R7, 0x2, RZ ;  /* 0x00000002070c7825 */ /* 0x000fe200078e00ff */
[C---:B------:R-:W-:Y:S02]  /*26a0*/  IADD3.X R11, PT, PT, R25.reuse, UR17, RZ, P0, !PT ;  /* 0x00000011190b7c10 */ /* 0x040fe400087fe4ff */
[----:B------:R-:W-:Y:S01]  /*26b0*/  IADD3.X R25, PT, PT, R25, UR19, RZ, P1, !PT ;  /* 0x0000001319197c10 */ /* 0x000fe20008ffe4ff */
[----:B0-----:R-:W-:-:S02]  /*26c0*/  IMAD R26, R14, UR9, R15 ;  /* 0x000000090e1a7c24 */ /* 0x001fc4000f8e020f */
[----:B------:R-:W-:-:S07]  /*26d0*/  IMAD.MOV R7, RZ, RZ, -R14 ;  /* 0x000000ffff077224 */ /* 0x000fce00078e0a0e */
.L_x_190:
[C---:B------:R-:W-:Y:S02]  /*26e0*/  IADD3 R20, P0, PT, R12.reuse, UR4, RZ ;  /* 0x000000040c147c10 */ /* 0x040fe4000ff1e0ff */
[C---:B------:R-:W-:Y:S02]  /*26f0*/  IADD3 R16, P2, PT, R12.reuse, R8, RZ ;  /* 0x000000080c107210 */ /* 0x040fe40007f5e0ff */
[C---:B------:R-:W-:Y:S02]  /*2700*/  IADD3.X R21, PT, PT, R13.reuse, UR5, RZ, P0, !PT ;  /* 0x000000050d157c10 */ /* 0x040fe400087fe4ff */
[C---:B------:R-:W-:Y:S02]  /*2710*/  IADD3 R18, P1, PT, R12.reuse, UR22, RZ ;  /* 0x000000160c127c10 */ /* 0x040fe4000ff3e0ff */
[C---:B------:R-:W-:Y:S01]  /*2720*/  IADD3 R14, P0, PT, R12.reuse, UR14, RZ ;  /* 0x0000000e0c0e7c10 */ /* 0x040fe2000ff1e0ff */
[----:B------:R-:W3:Y:S01]  /*2730*/  LDG.E.U16.CONSTANT R20, desc[UR10][R20.64] ;  /* 0x0000000a14147981 */ /* 0x000ee2000c1e9500 */
[C---:B------:R-:W-:Y:S01]  /*2740*/  IADD3.X R19, PT, PT, R13.reuse, UR23, RZ, P1, !PT ;  /* 0x000000170d137c10 */ /* 0x040fe20008ffe4ff */
[----:B------:R-:W-:Y:S01]  /*2750*/  IMAD.X R17, R13, 0x1, R11, P2 ;  /* 0x000000010d117824 */ /* 0x000fe200010e060b */
[----:B------:R-:W-:-:S02]  /*2760*/  IADD3 R22, P1, PT, R12, R9, RZ ;  /* 0x000000090c167210 */ /* 0x000fc40007f3e0ff */
[C---:B------:R-:W-:Y:S01]  /*2770*/  IADD3.X R15, PT, PT, R13.reuse, UR15, RZ, P0, !PT ;  /* 0x0000000f0d0f7c10 */ /* 0x040fe200087fe4ff */
[----:B------:R-:W4:Y:S01]  /*2780*/  LDG.E.U16.CONSTANT R18, desc[UR10][R18.64] ;  /* 0x0000000a12127981 */ /* 0x000f22000c1e9500 */
[----:B------:R-:W-:-:S03]  /*2790*/  IADD3.X R23, PT, PT, R13, R25, RZ, P1, !PT ;  /* 0x000000190d177210 */ /* 0x000fc60000ffe4ff */
[----:B------:R0:W5:Y:S04]  /*27a0*/  LDG.E.U16.CONSTANT R16, desc[UR10][R16.64] ;  /* 0x0000000a10107981 */ /* 0x000168000c1e9500 */
[----:B------:R-:W5:Y:S04]  /*27b0*/  LDG.E.U16.CONSTANT R14, desc[UR10][R14.64] ;  /* 0x0000000a0e0e7981 */ /* 0x000f68000c1e9500 */
[----:B------:R-:W5:Y:S01]  /*27c0*/  LDG.E.U16.CONSTANT R22, desc[UR10][R22.64] ;  /* 0x0000000a16167981 */ /* 0x000f62000c1e9500 */
[----:B------:R-:W-:Y:S02]  /*27d0*/  VIADD R7, R7, 0x1 ;  /* 0x0000000107077836 */ /* 0x000fe40000000000 */
[----:B0-----:R-:W-:-:S02]  /*27e0*/  IMAD.U32 R17, RZ, RZ, UR9 ;  /* 0x00000009ff117e24 */ /* 0x001fc4000f8e00ff */
[----:B---3--:R-:W-:-:S04]  /*27f0*/  IMAD.U32 R27, R20, 0x10000, RZ ;  /* 0x00010000141b7824 */ /* 0x008fc800078e00ff */
[----:B------:R-:W-:Y:S01]  /*2800*/  FADD R28, -R2, R27 ;  /* 0x0000001b021c7221 */ /* 0x000fe20000000100 */
[----:B----4-:R-:W-:-:S03]  /*2810*/  IMAD.U32 R20, R18, 0x10000, RZ ;  /* 0x0001000012147824 */ /* 0x010fc600078e00ff */
[----:B--2---:R-:W-:Y:S01]  /*2820*/  FMUL R28, R5, R28 ;  /* 0x0000001c051c7220 */ /* 0x004fe20000400000 */
[----:B-----5:R-:W-:Y:S01]  /*2830*/  SHF.L.U32 R27, R16, 0x10, RZ ;  /* 0x00000010101b7819 */ /* 0x020fe200000006ff */
[----:B------:R-:W-:-:S04]  /*2840*/  IMAD.U32 R21, R14, 0x10000, RZ ;  /* 0x000100000e157824 */ /* 0x000fc800078e00ff */
[----:B------:R-:W-:Y:S01]  /*2850*/  FADD R27, R27, 1 ;  /* 0x3f8000001b1b7421 */ /* 0x000fe20000000000 */
[----:B------:R-:W-:Y:S02]  /*2860*/  IMAD.U32 R18, R22, 0x10000, RZ ;  /* 0x0001000016127824 */ /* 0x000fe400078e00ff */
[----:B------:R-:W-:Y:S01]  /*2870*/  FFMA R21, R20, R28, R21 ;  /* 0x0000001c14157223 */ /* 0x000fe20000000015 */
[----:B------:R-:W-:-:S03]  /*2880*/  IADD3 R14, P0, PT, R12, R6, RZ ;  /* 0x000000060c0e7210 */ /* 0x000fc60007f1e0ff */
[----:B------:R-:W-:Y:S01]  /*2890*/  FFMA R18, R21, R27, R18 ;  /* 0x0000001b15127223 */ /* 0x000fe20000000012 */
[----:B------:R-:W-:-:S04]  /*28a0*/  IADD3.X R15, PT, PT, R13, R10, RZ, P0, !PT ;  /* 0x0000000a0d0f7210 */ /* 0x000fc800007fe4ff */
[----:B------:R-:W-:-:S05]  /*28b0*/  F2FP.BF16.F32.PACK_AB R18, RZ, R18 ;  /* 0x00000012ff12723e */ /* 0x000fca00000010ff */
[----:B------:R0:W-:Y:S01]  /*28c0*/  STG.E.U16 desc[UR10][R14.64], R18 ;  /* 0x000000120e007986 */ /* 0x0001e2000c10150a */
[----:B------:R-:W-:Y:S01]  /*28d0*/  ISETP.NE.AND P0, PT, R7, RZ, PT ;  /* 0x000000ff0700720c */ /* 0x000fe20003f05270 */
[----:B------:R-:W-:-:S12]  /*28e0*/  IMAD.WIDE.U32 R12, R17, 0x2, R12 ;  /* 0x00000002110c7825 */ /* 0x000fd800078e000c */
[----:B0-----:R-:W-:Y:S05]  /*28f0*/  @P0 BRA `(.L_x_190) ;  /* 0xfffffffc00780947 */ /* 0x001fea000383ffff */
[----:B------:R-:W-:Y:S05]  /*2900*/  BSYNC.RECONVERGENT B1 ;  /* 0x0000000000017941 */ /* 0x000fea0003800200 */
.L_x_189:
[----:B------:R-:W-:-:S07]  /*2910*/  MOV R7, R26 ;  /* 0x0000001a00077202 */ /* 0x000fce0000000f00 */
.L_x_188:
[----:B------:R-:W-:Y:S05]  /*2920*/  BSYNC.RECONVERGENT B0 ;  /* 0x0000000000007941 */ /* 0x000fea0003800200 */
.L_x_187:
[----:B-1----:R-:W0:Y:S01]  /*2930*/  LDC.64 R14, c[0x0][0x390] ;  /* 0x0000e400ff0e7b82 */ /* 0x002e220000000a00 */
[----:B------:R-:W-:Y:S01]  /*2940*/  ISETP.GE.U32.AND P0, PT, R24, 0x3, PT ;  /* 0x000000031800780c */ /* 0x000fe20003f06070 */
[----:B------:R-:W1:Y:S01]  /*2950*/  LDCU.64 UR20, c[0x0][0x380] ;  /* 0x00007000ff1477ac */ /* 0x000e620008000a00 */
[----:B------:R-:W3:Y:S05]  /*2960*/  LDCU.128 UR16, c[0x0][0x3a0] ;  /* 0x00007400ff1077ac */ /* 0x000eea0008000c00 */
[----:B------:R-:W4:Y:S06]  /*2970*/  LDC.64 R12, c[0x0][0x398] ;  /* 0x0000e600ff0c7b82 */ /* 0x000f2c0000000a00 */
[----:B-1-3--:R-:W-:Y:S05]  /*2980*/  @!P0 EXIT ;  /* 0x000000000000894d */ /* 0x00afea0003800000 */
[----:B------:R-:W-:Y:S01]  /*2990*/  BSSY.RECONVERGENT B0, `(.L_x_191) ;  /* 0x000008c000007945 */ /* 0x000fe20003800200 */
.L_x_192:
[----:B------:R-:W-:-:S04]  /*29a0*/  IMAD.MOV.U32 R28, RZ, RZ, 0x2 ;  /* 0x00000002ff1c7424 */ /* 0x000fc800078e00ff */
[----:B------:R-:W-:-:S04]  /*29b0*/  IMAD.WIDE.U32 R28, R7, R28, UR4 ;  /* 0x00000004071c7e25 */ /* 0x000fc8000f8e001c */
[C---:B0-----:R-:W-:Y:S02]  /*29c0*/  IMAD.WIDE.U32 R18, R7.reuse, 0x2, R14 ;  /* 0x0000000207127825 */ /* 0x041fe400078e000e */
[----:B------:R-:W3:Y:S02]  /*29d0*/  LDG.E.U16.CONSTANT R28, desc[UR10][R28.64] ;  /* 0x0000000a1c1c7981 */ /* 0x000ee4000c1e9500 */
[----:B----4-:R-:W-:Y:S02]  /*29e0*/  IMAD.WIDE.U32 R16, R7, 0x2, R12 ;  /* 0x0000000207107825 */ /* 0x010fe400078e000c */
[----:B------:R-:W4:Y:S04]  /*29f0*/  LDG.E.U16.CONSTANT R27, desc[UR10][R18.64] ;  /* 0x0000000a121b7981 */ /* 0x000f28000c1e9500 */
[----:B------:R0:W5:Y:S01]  /*2a00*/  LDG.E.U16.CONSTANT R26, desc[UR10][R16.64] ;  /* 0x0000000a101a7981 */ /* 0x000162000c1e9500 */
[----:B------:R-:W-:Y:S01]  /*2a10*/  IADD3 R6, P0, PT, R0, R7, RZ ;  /* 0x0000000700067210 */ /* 0x000fe20007f1e0ff */
[----:B------:R-:W-:-:S03]  /*2a20*/  IMAD.MOV.U32 R22, RZ, RZ, 0x2 ;  /* 0x00000002ff167424 */ /* 0x000fc600078e00ff */
[----:B------:R-:W-:Y:S01]  /*2a30*/  SHF.L.U32 R10, R6, 0x1, RZ ;  /* 0x00000001060a7819 */ /* 0x000fe200000006ff */
[----:B------:R-:W-:-:S03]  /*2a40*/  IMAD.X R9, RZ, RZ, R3, P0 ;  /* 0x000000ffff097224 */ /* 0x000fc600000e0603 */
[----:B------:R-:W-:Y:S02]  /*2a50*/  IADD3 R20, P0, PT, R10, UR16, RZ ;  /* 0x000000100a147c10 */ /* 0x000fe4000ff1e0ff */
[----:B------:R-:W-:Y:S01]  /*2a60*/  SHF.L.U64.HI R6, R6, 0x1, R9 ;  /* 0x0000000106067819 */ /* 0x000fe20000010209 */
[----:B------:R-:W-:Y:S01]  /*2a70*/  VIADD R9, R7, UR9 ;  /* 0x0000000907097c36 */ /* 0x000fe20008000000 */
[----:B------:R-:W-:Y:S01]  /*2a80*/  IADD3 R10, P1, PT, R10, UR18, RZ ;  /* 0x000000120a0a7c10 */ /* 0x000fe2000ff3e0ff */
[----:B------:R-:W-:Y:S01]  /*2a90*/  HFMA2 R24, -RZ, RZ, 0, 1.1920928955078125e-07 ;  /* 0x00000002ff187431 */ /* 0x000fe200000001ff */
[C---:B------:R-:W-:Y:S01]  /*2aa0*/  IADD3.X R21, PT, PT, R6.reuse, UR17, RZ, P0, !PT ;  /* 0x0000001106157c10 */ /* 0x040fe200087fe4ff */
[----:B------:R-:W-:Y:S01]  /*2ab0*/  IMAD.WIDE.U32 R22, R9, R22, UR4 ;  /* 0x0000000409167e25 */ /* 0x000fe2000f8e0016 */
[----:B------:R-:W-:-:S03]  /*2ac0*/  IADD3.X R11, PT, PT, R6, UR19, RZ, P1, !PT ;  /* 0x00000013060b7c10 */ /* 0x000fc60008ffe4ff */
[C---:B0-----:R-:W-:Y:S01]  /*2ad0*/  IMAD.WIDE.U32 R16, R9.reuse, 0x2, R12 ;  /* 0x0000000209107825 */ /* 0x041fe200078e000c */
[----:B------:R-:W5:Y:S04]  /*2ae0*/  LDG.E.U16.CONSTANT R6, desc[UR10][R20.64] ;  /* 0x0000000a14067981 */ /* 0x000f68000c1e9500 */
[----:B------:R0:W5:Y:S01]  /*2af0*/  LDG.E.U16.CONSTANT R10, desc[UR10][R10.64] ;  /* 0x0000000a0a0a7981 */ /* 0x000162000c1e9500 */
[----:B------:R-:W-:-:S03]  /*2b00*/  IMAD.WIDE.U32 R18, R9, 0x2, R14 ;  /* 0x0000000209127825 */ /* 0x000fc600078e000e */
[----:B------:R1:W5:Y:S04]  /*2b10*/  LDG.E.U16.CONSTANT R8, desc[UR10][R22.64] ;  /* 0x0000000a16087981 */ /* 0x000368000c1e9500 */
[----:B------:R-:W5:Y:S01]  /*2b20*/  LDG.E.U16.CONSTANT R29, desc[UR10][R16.64] ;  /* 0x0000000a101d7981 */ /* 0x000f62000c1e9500 */
[----:B0-----:R-:W-:-:S03]  /*2b30*/  VIADD R11, R9, UR9 ;  /* 0x00000009090b7c36 */ /* 0x001fc60008000000 */
[----:B------:R-:W5:Y:S01]  /*2b40*/  LDG.E.U16.CONSTANT R18, desc[UR10][R18.64] ;  /* 0x0000000a12127981 */ /* 0x000f62000c1e9500 */
[----:B------:R-:W-:-:S05]  /*2b50*/  IMAD.WIDE.U32 R24, R11, R24, UR4 ;  /* 0x000000040b187e25 */ /* 0x000fca000f8e0018 */
[----:B------:R0:W5:Y:S01]  /*2b60*/  LDG.E.U16.CONSTANT R19, desc[UR10][R24.64] ;  /* 0x0000000a18137981 */ /* 0x000162000c1e9500 */
[----:B-1----:R-:W-:-:S04]  /*2b70*/  IMAD.WIDE.U32 R22, R11, 0x2, R12 ;  /* 0x000000020b167825 */ /* 0x002fc800078e000c */
[----:B------:R-:W-:Y:S02]  /*2b80*/  IMAD.WIDE.U32 R20, R11, 0x2, R14 ;  /* 0x000000020b147825 */ /* 0x000fe400078e000e */
[----:B------:R-:W5:Y:S01]  /*2b90*/  LDG.E.U16.CONSTANT R22, desc[UR10][R22.64] ;  /* 0x0000000a16167981 */ /* 0x000f62000c1e9500 */
[----:B0-----:R-:W-:Y:S01]  /*2ba0*/  MOV R24, 0x2 ;  /* 0x0000000200187802 */ /* 0x001fe20000000f00 */
[----:B---3--:R-:W-:Y:S02]  /*2bb0*/  IMAD.U32 R17, R28, 0x10000, RZ ;  /* 0x000100001c117824 */ /* 0x008fe400078e00ff */
[----:B------:R0:W3:Y:S02]  /*2bc0*/  LDG.E.U16.CONSTANT R28, desc[UR10][R20.64] ;  /* 0x0000000a141c7981 */ /* 0x0000e4000c1e9500 */
[----:B------:R-:W-:Y:S01]  /*2bd0*/  FADD R16, -R2, R17 ;  /* 0x0000001102107221 */ /* 0x000fe20000000100 */
[----:B----4-:R-:W-:Y:S01]  /*2be0*/  IMAD.U32 R17, R27, 0x10000, RZ ;  /* 0x000100001b117824 */ /* 0x010fe200078e00ff */
[----:B------:R-:W-:-:S05]  /*2bf0*/  IADD3 R27, PT, PT, R11, UR9, RZ ;  /* 0x000000090b1b7c10 */ /* 0x000fca000fffe0ff */
[----:B------:R-:W-:-:S04]  /*2c00*/  IMAD.WIDE.U32 R24, R27, R24, UR4 ;  /* 0x000000041b187e25 */ /* 0x000fc8000f8e0018 */
[----:B--2---:R-:W-:Y:S01]  /*2c10*/  FMUL R16, R5, R16 ;  /* 0x0000001005107220 */ /* 0x004fe20000400000 */
[----:B-----5:R-:W-:Y:S01]  /*2c20*/  IMAD.U32 R26, R26, 0x10000, RZ ;  /* 0x000100001a1a7824 */ /* 0x020fe200078e00ff */
[----:B------:R-:W2:Y:S01]  /*2c30*/  LDG.E.U16.CONSTANT R24, desc[UR10][R24.64] ;  /* 0x0000000a18187981 */ /* 0x000ea2000c1e9500 */
[----:B0-----:R-:W-:-:S04]  /*2c40*/  IMAD.WIDE.U32 R20, R27, 0x2, R12 ;  /* 0x000000021b147825 */ /* 0x001fc800078e000c */
[----:B------:R-:W-:Y:S01]  /*2c50*/  FFMA R26, R17, R16, R26 ;  /* 0x00000010111a7223 */ /* 0x000fe2000000001a */
[----:B------:R-:W-:Y:S01]  /*2c60*/  IMAD.WIDE.U32 R16, R27, 0x2, R14 ;  /* 0x000000021b107825 */ /* 0x000fe200078e000e */
[----:B------:R-:W4:Y:S04]  /*2c70*/  LDG.E.U16.CONSTANT R20, desc[UR10][R20.64] ;  /* 0x0000000a14147981 */ /* 0x000f28000c1e9500 */
[----:B------:R0:W5:Y:S01]  /*2c80*/  LDG.E.U16.CONSTANT R23, desc[UR10][R16.64] ;  /* 0x0000000a10177981 */ /* 0x000162000c1e9500 */
[----:B------:R-:W-:Y:S01]  /*2c90*/  IMAD.U32 R6, R6, 0x10000, RZ ;  /* 0x0001000006067824 */ /* 0x000fe200078e00ff */
[----:B------:R-:W-:-:S03]  /*2ca0*/  SHF.L.U32 R10, R10, 0x10, RZ ;  /* 0x000000100a0a7819 */ /* 0x000fc600000006ff */
[----:B------:R-:W-:Y:S01]  /*2cb0*/  FADD R6, R6, 1 ;  /* 0x3f80000006067421 */ /* 0x000fe20000000000 */
[----:B------:R-:W-:-:S03]  /*2cc0*/  IMAD.U32 R8, R8, 0x10000, RZ ;  /* 0x0001000008087824 */ /* 0x000fc600078e00ff */
[----:B------:R-:W-:Y:S01]  /*2cd0*/  FFMA R26, R6, R26, R10 ;  /* 0x0000001a061a7223 */ /* 0x000fe2000000000a */
[----:B------:R-:W-:Y:S01]  /*2ce0*/  FADD R8, -R2, R8 ;  /* 0x0000000802087221 */ /* 0x000fe20000000100 */
[----:B------:R-:W-:Y:S02]  /*2cf0*/  IMAD.U32 R6, R29, 0x10000, RZ ;  /* 0x000100001d067824 */ /* 0x000fe400078e00ff */
[----:B------:R-:W-:Y:S02]  /*2d00*/  IMAD.U32 R18, R18, 0x10000, RZ ;  /* 0x0001000012127824 */ /* 0x000fe400078e00ff */
[----:B0-----:R-:W-:Y:S01]  /*2d10*/  FMUL R17, R5, R8 ;  /* 0x0000000805117220 */ /* 0x001fe20000400000 */
[----:B------:R-:W-:-:S03]  /*2d20*/  IADD3 R8, P0, PT, R0, R9, RZ ;  /* 0x0000000900087210 */ /* 0x000fc60007f1e0ff */
[----:B------:R-:W-:Y:S01]  /*2d30*/  FFMA R6, R18, R17, R6 ;  /* 0x0000001112067223 */ /* 0x000fe20000000006 */
[----:B------:R-:W-:Y:S01]  /*2d40*/  IADD3.X R17, PT, PT, RZ, R3, RZ, P0, !PT ;  /* 0x00000003ff117210 */ /* 0x000fe200007fe4ff */
[----:B------:R-:W-:Y:S02]  /*2d50*/  IMAD.U32 R21, R19, 0x10000, RZ ;  /* 0x0001000013157824 */ /* 0x000fe400078e00ff */
[----:B------:R-:W-:Y:S02]  /*2d60*/  IMAD.SHL.U32 R18, R8, 0x2, RZ ;  /* 0x0000000208127824 */ /* 0x000fe400078e00ff */
[----:B------:R-:W-:Y:S01]  /*2d70*/  FADD R10, -R2, R21 ;  /* 0x00000015020a7221 */ /* 0x000fe20000000100 */
[----:B------:R-:W-:Y:S01]  /*2d80*/  SHF.L.U64.HI R19, R8, 0x1, R17 ;  /* 0x0000000108137819 */ /* 0x000fe20000010211 */
[----:B------:R-:W-:Y:S02]  /*2d90*/  IMAD.U32 R8, R22, 0x10000, RZ ;  /* 0x0001000016087824 */ /* 0x000fe400078e00ff */
[----:B------:R-:W-:Y:S01]  /*2da0*/  FMUL R10, R5, R10 ;  /* 0x0000000a050a7220 */ /* 0x000fe20000400000 */
[----:B------:R-:W-:-:S02]  /*2db0*/  IADD3 R22, P1, PT, R0, R11, RZ ;  /* 0x0000000b00167210 */ /* 0x000fc40007f3e0ff */
[----:B------:R-:W-:-:S04]  /*2dc0*/  IADD3 R16, P0, PT, R18, UR16, RZ ;  /* 0x0000001012107c10 */ /* 0x000fc8000ff1e0ff */
[----:B------:R-:W-:Y:S02]  /*2dd0*/  IADD3.X R17, PT, PT, R19, UR17, RZ, P0, !PT ;  /* 0x0000001113117c10 */ /* 0x000fe400087fe4ff */
[----:B------:R-:W-:-:S04]  /*2de0*/  IADD3 R18, P0, PT, R18, UR18, RZ ;  /* 0x0000001212127c10 */ /* 0x000fc8000ff1e0ff */
[----:B------:R-:W-:Y:S02]  /*2df0*/  IADD3.X R19, PT, PT, R19, UR19, RZ, P0, !PT ;  /* 0x0000001313137c10 */ /* 0x000fe400087fe4ff */
[----:B---3--:R-:W-:Y:S01]  /*2e00*/  SHF.L.U32 R21, R28, 0x10, RZ ;  /* 0x000000101c157819 */ /* 0x008fe200000006ff */
[----:B------:R-:W-:-:S04]  /*2e10*/  IMAD.SHL.U32 R28, R22, 0x2, RZ ;  /* 0x00000002161c7824 */ /* 0x000fc800078e00ff */
[----:B------:R-:W-:Y:S01]  /*2e20*/  FFMA R8, R21, R10, R8 ;  /* 0x0000000a15087223 */ /* 0x000fe20000000008 */
[----:B------:R-:W-:Y:S01]  /*2e30*/  IMAD.X R21, RZ, RZ, R3, P1 ;  /* 0x000000ffff157224 */ /* 0x000fe200008e0603 */
[----:B------:R0:W3:Y:S01]  /*2e40*/  LDG.E.U16.CONSTANT R10, desc[UR10][R16.64] ;  /* 0x0000000a100a7981 */ /* 0x0000e2000c1e9500 */
[----:B--2---:R-:W-:-:S03]  /*2e50*/  SHF.L.U32 R25, R24, 0x10, RZ ;  /* 0x0000001018197819 */ /* 0x004fc600000006ff */
[----:B------:R-:W-:Y:S01]  /*2e60*/  SHF.L.U64.HI R21, R22, 0x1, R21 ;  /* 0x0000000116157819 */ /* 0x000fe20000010215 */
[----:B------:R1:W2:Y:S01]  /*2e70*/  LDG.E.U16.CONSTANT R24, desc[UR10][R18.64] ;  /* 0x0000000a12187981 */ /* 0x0002a2000c1e9500 */
[----:B------:R-:W-:Y:S01]  /*2e80*/  FADD R29, -R2, R25 ;  /* 0x00000019021d7221 */ /* 0x000fe20000000100 */
[----:B----4-:R-:W-:-:S03]  /*2e90*/  IMAD.U32 R20, R20, 0x10000, RZ ;  /* 0x0001000014147824 */ /* 0x010fc600078e00ff */
[----:B------:R-:W-:Y:S01]  /*2ea0*/  FMUL R29, R5, R29 ;  /* 0x0000001d051d7220 */ /* 0x000fe20000400000 */
[----:B-----5:R-:W-:Y:S02]  /*2eb0*/  SHF.L.U32 R25, R23, 0x10, RZ ;  /* 0x0000001017197819 */ /* 0x020fe400000006ff */
[----:B------:R-:W-:-:S03]  /*2ec0*/  IADD3 R22, P0, PT, R28, UR16, RZ ;  /* 0x000000101c167c10 */ /* 0x000fc6000ff1e0ff */
[----:B------:R-:W-:Y:S01]  /*2ed0*/  FFMA R25, R25, R29, R20 ;  /* 0x0000001d19197223 */ /* 0x000fe20000000014 */
[----:B------:R-:W-:Y:S02]  /*2ee0*/  IADD3 R20, P1, PT, R0, R27, RZ ;  /* 0x0000001b00147210 */ /* 0x000fe40007f3e0ff */
[C---:B------:R-:W-:Y:S02]  /*2ef0*/  IADD3.X R23, PT, PT, R21.reuse, UR17, RZ, P0, !PT ;  /* 0x0000001115177c10 */ /* 0x040fe400087fe4ff */
[----:B0-----:R-:W-:Y:S02]  /*2f00*/  IADD3 R16, P0, PT, R28, UR18, RZ ;  /* 0x000000121c107c10 */ /* 0x001fe4000ff1e0ff */
[----:B-1----:R-:W-:Y:S01]  /*2f10*/  IADD3.X R19, PT, PT, RZ, R3, RZ, P1, !PT ;  /* 0x00000003ff137210 */ /* 0x002fe20000ffe4ff */
[----:B------:R-:W4:Y:S01]  /*2f20*/  LDG.E.U16.CONSTANT R22, desc[UR10][R22.64] ;  /* 0x0000000a16167981 */ /* 0x000f22000c1e9500 */
[----:B------:R-:W-:Y:S02]  /*2f30*/  IADD3.X R17, PT, PT, R21, UR19, RZ, P0, !PT ;  /* 0x0000001315117c10 */ /* 0x000fe400087fe4ff */
[----:B------:R-:W-:-:S02]  /*2f40*/  IADD3 R18, P0, PT, R7, UR6, RZ ;  /* 0x0000000607127c10 */ /* 0x000fc4000ff1e0ff */
[C---:B------:R-:W-:Y:S01]  /*2f50*/  SHF.L.U64.HI R7, R20.reuse, 0x1, R19 ;  /* 0x0000000114077819 */ /* 0x040fe20000010213 */
[----:B------:R-:W-:Y:S01]  /*2f60*/  IMAD.SHL.U32 R19, R20, 0x2, RZ ;  /* 0x0000000214137824 */ /* 0x000fe200078e00ff */
[----:B------:R-:W-:Y:S01]  /*2f70*/  IADD3.X R21, PT, PT, RZ, UR12, RZ, P0, !PT ;  /* 0x0000000cff157c10 */ /* 0x000fe200087fe4ff */
[----:B------:R-:W5:Y:S01]  /*2f80*/  LDG.E.U16.CONSTANT R16, desc[UR10][R16.64] ;  /* 0x0000000a10107981 */ /* 0x000f62000c1e9500 */
[C---:B------:R-:W-:Y:S02]  /*2f90*/  LEA R28, P0, R18.reuse, UR20, 0x1 ;  /* 0x00000014121c7c11 */ /* 0x040fe4000f8008ff */
[----:B------:R-:W-:Y:S02]  /*2fa0*/  IADD3 R20, P1, PT, R19, UR16, RZ ;  /* 0x0000001013147c10 */ /* 0x000fe4000ff3e0ff */
[----:B------:R-:W-:Y:S02]  /*2fb0*/  LEA.HI.X R29, R18, UR21, R21, 0x1, P0 ;  /* 0x00000015121d7c11 */ /* 0x000fe400080f0c15 */
[----:B------:R-:W-:-:S02]  /*2fc0*/  IADD3.X R21, PT, PT, R7, UR17, RZ, P1, !PT ;  /* 0x0000001107157c10 */ /* 0x000fc40008ffe4ff */
[----:B------:R-:W-:-:S03]  /*2fd0*/  IADD3 R18, P0, PT, R19, UR18, RZ ;  /* 0x0000001213127c10 */ /* 0x000fc6000ff1e0ff */
[----:B------:R-:W5:Y:S01]  /*2fe0*/  LDG.E.U16.CONSTANT R20, desc[UR10][R20.64] ;  /* 0x0000000a14147981 */ /* 0x000f62000c1e9500 */
[----:B------:R-:W-:-:S05]  /*2ff0*/  IADD3.X R19, PT, PT, R7, UR19, RZ, P0, !PT ;  /* 0x0000001307137c10 */ /* 0x000fca00087fe4ff */
[----:B------:R-:W5:Y:S01]  /*3000*/  LDG.E.U16.CONSTANT R18, desc[UR10][R18.64] ;  /* 0x0000000a12127981 */ /* 0x000f62000c1e9500 */
[----:B------:R-:W-:Y:S02]  /*3010*/  IADD3 R9, P0, PT, R9, UR6, RZ ;  /* 0x0000000609097c10 */ /* 0x000fe4000ff1e0ff */
[----:B------:R-:W-:Y:S02]  /*3020*/  IADD3 R11, P1, PT, R11, UR6, RZ ;  /* 0x000000060b0b7c10 */ /* 0x000fe4000ff3e0ff */
[----:B------:R-:W-:-:S05]  /*3030*/  F2FP.BF16.F32.PACK_AB R26, RZ, R26 ;  /* 0x0000001aff1a723e */ /* 0x000fca00000010ff */
[----:B------:R1:W-:Y:S01]  /*3040*/  STG.E.U16 desc[UR10][R28.64], R26 ;  /* 0x0000001a1c007986 */ /* 0x0003e2000c10150a */
[----:B---3--:R-:W-:-:S04]  /*3050*/  IMAD.U32 R10, R10, 0x10000, RZ ;  /* 0x000100000a0a7824 */ /* 0x008fc800078e00ff */
[----:B------:R-:W-:Y:S01]  /*3060*/  FADD R10, R10, 1 ;  /* 0x3f8000000a0a7421 */ /* 0x000fe20000000000 */
[----:B--2---:R-:W-:-:S04]  /*3070*/  IMAD.U32 R7, R24, 0x10000, RZ ;  /* 0x0001000018077824 */ /* 0x004fc800078e00ff */
[----:B------:R-:W-:Y:S01]  /*3080*/  FFMA R6, R10, R6, R7 ;  /* 0x000000060a067223 */ /* 0x000fe20000000007 */
[----:B----4-:R-:W-:-:S05]  /*3090*/  SHF.L.U32 R22, R22, 0x10, RZ ;  /* 0x0000001016167819 */ /* 0x010fca00000006ff */
[----:B------:R-:W-:Y:S01]  /*30a0*/  FADD R22, R22, 1 ;  /* 0x3f80000016167421 */ /* 0x000fe20000000000 */
[----:B-----5:R-:W-:-:S04]  /*30b0*/  IMAD.U32 R17, R16, 0x10000, RZ ;  /* 0x0001000010117824 */ /* 0x020fc800078e00ff */
[----:B------:R-:W-:Y:S01]  /*30c0*/  FFMA R7, R22, R8, R17 ;  /* 0x0000000816077223 */ /* 0x000fe20000000011 */
[----:B------:R-:W-:Y:S02]  /*30d0*/  IADD3 R17, P2, PT, R27, UR6, RZ ;  /* 0x000000061b117c10 */ /* 0x000fe4000ff5e0ff */
[----:B------:R-:W-:-:S03]  /*30e0*/  SHF.L.U32 R23, R20, 0x10, RZ ;  /* 0x0000001014177819 */ /* 0x000fc600000006ff */
[----:B------:R-:W-:Y:S01]  /*30f0*/  IMAD.X R22, RZ, RZ, UR12, P2 ;  /* 0x0000000cff167e24 */ /* 0x000fe200090e06ff */
[----:B------:R-:W-:Y:S01]  /*3100*/  IADD3.X R20, PT, PT, RZ, UR12, RZ, P1, !PT ;  /* 0x0000000cff147c10 */ /* 0x000fe20008ffe4ff */
[----:B------:R-:W-:Y:S01]  /*3110*/  FADD R23, R23, 1 ;  /* 0x3f80000017177421 */ /* 0x000fe20000000000 */
[----:B------:R-:W-:Y:S01]  /*3120*/  SHF.L.U32 R16, R18, 0x10, RZ ;  /* 0x0000001012107819 */ /* 0x000fe200000006ff */
[----:B------:R-:W-:Y:S01]  /*3130*/  IMAD.X R18, RZ, RZ, UR12, P0 ;  /* 0x0000000cff127e24 */ /* 0x000fe200080e06ff */
[----:B------:R-:W-:Y:S02]  /*3140*/  LEA R8, P0, R9, UR20, 0x1 ;  /* 0x0000001409087c11 */ /* 0x000fe4000f8008ff */
[----:B------:R-:W-:Y:S01]  /*3150*/  LEA R10, P1, R11, UR20, 0x1 ;  /* 0x000000140b0a7c11 */ /* 0x000fe2000f8208ff */
[----:B------:R-:W-:Y:S01]  /*3160*/  FFMA R25, R23, R25, R16 ;  /* 0x0000001917197223 */ /* 0x000fe20000000010 */
[----:B------:R-:W-:Y:S02]  /*3170*/  F2FP.BF16.F32.PACK_AB R7, RZ, R7 ;  /* 0x00000007ff07723e */ /* 0x000fe400000010ff */
[----:B------:R-:W-:-:S02]  /*3180*/  LEA R16, P2, R17, UR20, 0x1 ;  /* 0x0000001411107c11 */ /* 0x000fc4000f8408ff */
[----:B------:R-:W-:Y:S02]  /*3190*/  LEA.HI.X R9, R9, UR21, R18, 0x1, P0 ;  /* 0x0000001509097c11 */ /* 0x000fe400080f0c12 */
[----:B------:R-:W-:Y:S02]  /*31a0*/  F2FP.BF16.F32.PACK_AB R6, RZ, R6 ;  /* 0x00000006ff06723e */ /* 0x000fe400000010ff */
[----:B------:R-:W-:Y:S02]  /*31b0*/  LEA.HI.X R11, R11, UR21, R20, 0x1, P1 ;  /* 0x000000150b0b7c11 */ /* 0x000fe400088f0c14 */
[----:B------:R-:W-:Y:S02]  /*31c0*/  PRMT R18, R7, 0x7610, R18 ;  /* 0x0000761007127816 */ /* 0x000fe40000000012 */
[----:B------:R-:W-:Y:S02]  /*31d0*/  LEA.HI.X R17, R17, UR21, R22, 0x1, P2 ;  /* 0x0000001511117c11 */ /* 0x000fe400090f0c16 */
[----:B------:R-:W-:Y:S01]  /*31e0*/  F2FP.BF16.F32.PACK_AB R25, RZ, R25 ;  /* 0x00000019ff19723e */ /* 0x000fe200000010ff */
[----:B------:R1:W-:Y:S01]  /*31f0*/  STG.E.U16 desc[UR10][R8.64], R6 ;  /* 0x0000000608007986 */ /* 0x0003e2000c10150a */
[----:B------:R-:W-:-:S03]  /*3200*/  IADD3 R7, PT, PT, R27, UR9, RZ ;  /* 0x000000091b077c10 */ /* 0x000fc6000fffe0ff */
[----:B------:R1:W-:Y:S04]  /*3210*/  STG.E.U16 desc[UR10][R10.64], R18 ;  /* 0x000000120a007986 */ /* 0x0003e8000c10150a */
[----:B------:R1:W-:Y:S01]  /*3220*/  STG.E.U16 desc[UR10][R16.64], R25 ;  /* 0x0000001910007986 */ /* 0x0003e2000c10150a */
[----:B------:R-:W-:-:S13]  /*3230*/  ISETP.GE.AND P0, PT, R7, R4, PT ;  /* 0x000000040700720c */ /* 0x000fda0003f06270 */
[----:B-1----:R-:W-:Y:S05]  /*3240*/  @!P0 BRA `(.L_x_192) ;  /* 0xfffffff400d48947 */ /* 0x002fea000383ffff */
[----:B------:R-:W-:Y:S05]  /*3250*/  BSYNC.RECONVERGENT B0 ;  /* 0x0000000000007941 */ /* 0x000fea0003800200 */
.L_x_191:
[----:B------:R-:W-:Y:S05]  /*3260*/  EXIT ;  /* 0x000000000000794d */ /* 0x000fea0003800000 */
.L_x_165:
[----:B------:R-:W-:Y:S02]  /*3270*/  HFMA2 R18, -RZ, RZ, 0, 9.5367431640625e-07 ;  /* 0x00000010ff127431 */ /* 0x000fe400000001ff */
[----:B-1----:R-:W-:Y:S01]  /*3280*/  IMAD.MOV.U32 R17, RZ, RZ, R4 ;  /* 0x000000ffff117224 */ /* 0x002fe200078e0004 */
[----:B------:R-:W-:Y:S01]  /*3290*/  MOV R14, 0xffffffff ;  /* 0xffffffff000e7802 */ /* 0x000fe20000000f00 */
[----:B------:R-:W-:-:S07]  /*32a0*/  IMAD.MOV.U32 R19, RZ, RZ, 0x1f ;  /* 0x0000001fff137424 */ /* 0x000fce00078e00ff */
[----:B------:R-:W-:Y:S05]  /*32b0*/  WARPSYNC.COLLECTIVE R14, `(.L_x_193) ;  /* 0x000000000e087348 */ /* 0x000fea0003c00000 */
[----:B------:R0:W1:Y:S02]  /*32c0*/  SHFL.BFLY P1, R16, R17, R18, R19 ;  /* 0x0c00001211107389 */ /* 0x0000640000020013 */
[----:B01----:R-:W-:Y:S05]  /*32d0*/  ENDCOLLECTIVE ;  /* 0x000000000000791b */ /* 0x003fea0003800000 */
.L_x_193:
[----:B------:R-:W-:Y:S02]  /*32e0*/  IMAD.MOV.U32 R18, RZ, RZ, 0x8 ;  /* 0x00000008ff127424 */ /* 0x000fe400078e00ff */
[----:B------:R-:W-:-:S04]  /*32f0*/  IMAD.MOV.U32 R11, RZ, RZ, R16 ;  /* 0x000000ffff0b7224 */ /* 0x000fc800078e0010 */
[----:B------:R-:W-:-:S05]  /*3300*/  FADD R11, R11, R4 ;  /* 0x000000040b0b7221 */ /* 0x000fca0000000000 */
[----:B------:R-:W-:-:S07]  /*3310*/  MOV R17, R11 ;  /* 0x0000000b00117202 */ /* 0x000fce0000000f00 */
[----:B------:R-:W-:Y:S05]  /*3320*/  WARPSYNC.COLLECTIVE R14, `(.L_x_194) ;  /* 0x000000000e087348 */ /* 0x000fea0003c00000 */
[----:B------:R0:W1:Y:S02]  /*3330*/  SHFL.BFLY P1, R16, R17, R18, R19 ;  /* 0x0c00001211107389 */ /* 0x0000640000020013 */
[----:B01----:R-:W-:Y:S05]  /*3340*/  ENDCOLLECTIVE ;  /* 0x000000000000791b */ /* 0x003fea0003800000 */
.L_x_194:
[----:B------:R-:W-:Y:S01]  /*3350*/  HFMA2 R18, -RZ, RZ, 0, 2.384185791015625e-07 ;  /* 0x00000004ff127431 */ /* 0x000fe200000001ff */
[----:B------:R-:W-:-:S05]  /*3360*/  MOV R10, R16 ;  /* 0x00000010000a7202 */ /* 0x000fca0000000f00 */
[----:B------:R-:W-:-:S04]  /*3370*/  FADD R10, R11, R10 ;  /* 0x0000000a0b0a7221 */ /* 0x000fc80000000000 */
[----:B------:R-:W-:-:S07]  /*3380*/  IMAD.MOV.U32 R17, RZ, RZ, R10 ;  /* 0x000000ffff117224 */ /* 0x000fce00078e000a */
[----:B------:R-:W-:Y:S05]  /*3390*/  WARPSYNC.COLLECTIVE R14, `(.L_x_195) ;  /* 0x000000000e087348 */ /* 0x000fea0003c00000 */
[----:B------:R0:W1:Y:S02]  /*33a0*/  SHFL.BFLY P1, R16, R17, R18, R19 ;  /* 0x0c00001211107389 */ /* 0x0000640000020013 */
[----:B01----:R-:W-:Y:S05]  /*33b0*/  ENDCOLLECTIVE ;  /* 0x000000000000791b */ /* 0x003fea0003800000 */
.L_x_195:
[----:B------:R-:W-:Y:S02]  /*33c0*/  IMAD.MOV.U32 R18, RZ, RZ, 0x2 ;  /* 0x00000002ff127424 */ /* 0x000fe400078e00ff */
[----:B------:R-:W-:-:S04]  /*33d0*/  IMAD.MOV.U32 R13, RZ, RZ, R16 ;  /* 0x000000ffff0d7224 */ /* 0x000fc800078e0010 */
[----:B------:R-:W-:-:S05]  /*33e0*/  FADD R13, R10, R13 ;  /* 0x0000000d0a0d7221 */ /* 0x000fca0000000000 */
[----:B------:R-:W-:-:S07]  /*33f0*/  MOV R17, R13 ;  /* 0x0000000d00117202 */ /* 0x000fce0000000f00 */
[----:B------:R-:W-:Y:S05]  /*3400*/  WARPSYNC.COLLECTIVE R14, `(.L_x_196) ;  /* 0x000000000e087348 */ /* 0x000fea0003c00000 */
[----:B------:R0:W1:Y:S02]  /*3410*/  SHFL.BFLY P1, R16, R17, R18, R19 ;  /* 0x0c00001211107389 */ /* 0x0000640000020013 */
[----:B01----:R-:W-:Y:S05]  /*3420*/  ENDCOLLECTIVE ;  /* 0x000000000000791b */ /* 0x003fea0003800000 */
.L_x_196:
[----:B------:R-:W-:Y:S01]  /*3430*/  HFMA2 R18, -RZ, RZ, 0, 5.9604644775390625e-08 ;  /* 0x00000001ff127431 */ /* 0x000fe200000001ff */
[----:B------:R-:W-:-:S05]  /*3440*/  MOV R12, R16 ;  /* 0x00000010000c7202 */ /* 0x000fca0000000f00 */
[----:B------:R-:W-:-:S04]  /*3450*/  FADD R12, R13, R12 ;  /* 0x0000000c0d0c7221 */ /* 0x000fc80000000000 */
[----:B------:R-:W-:-:S07]  /*3460*/  IMAD.MOV.U32 R17, RZ, RZ, R12 ;  /* 0x000000ffff117224 */ /* 0x000fce00078e000c */
[----:B------:R-:W-:Y:S05]  /*3470*/  WARPSYNC.COLLECTIVE R14, `(.L_x_197) ;  /* 0x000000000e087348 */ /* 0x000fea0003c00000 */
[----:B------:R0:W1:Y:S02]  /*3480*/  SHFL.BFLY P1, R16, R17, R18, R19 ;  /* 0x0c00001211107389 */ /* 0x0000640000020013 */
[----:B01----:R-:W-:Y:S05]  /*3490*/  ENDCOLLECTIVE ;  /* 0x000000000000791b */ /* 0x003fea0003800000 */
.L_x_197:
[----:B------:R-:W-:Y:S01]  /*34a0*/  IMAD.MOV.U32 R15, RZ, RZ, R16 ;  /* 0x000000ffff0f7224 */ /* 0x000fe200078e0010 */
[----:B------:R-:W-:Y:S06]  /*34b0*/  BRA `(.L_x_198) ;  /* 0xffffffd400647947 */ /* 0x000fec000383ffff */
.L_x_176:
[----:B------:R-:W-:Y:S01]  /*34c0*/  HFMA2 R19, -RZ, RZ, 0, 1.847743988037109375e-06 ;  /* 0x0000001fff137431 */ /* 0x000fe200000001ff */
[----:B-1----:R-:W-:Y:S01]  /*34d0*/  MOV R17, R15 ;  /* 0x0000000f00117202 */ /* 0x002fe20000000f00 */
[----:B------:R-:W-:Y:S02]  /*34e0*/  IMAD.MOV.U32 R18, RZ, RZ, 0x10 ;  /* 0x00000010ff127424 */ /* 0x000fe400078e00ff */
[----:B------:R-:W-:-:S07]  /*34f0*/  IMAD.MOV.U32 R14, RZ, RZ, -0x1 ;  /* 0xffffffffff0e7424 */ /* 0x000fce00078e00ff */
[----:B------:R-:W-:Y:S05]  /*3500*/  WARPSYNC.COLLECTIVE R14, `(.L_x_199) ;  /* 0x000000000e087348 */ /* 0x000fea0003c00000 */
[----:B------:R0:W1:Y:S02]  /*3510*/  SHFL.BFLY P1, R16, R17, R18, R19 ;  /* 0x0c00001211107389 */ /* 0x0000640000020013 */
[----:B01----:R-:W-:Y:S05]  /*3520*/  ENDCOLLECTIVE ;  /* 0x000000000000791b */ /* 0x003fea0003800000 */
.L_x_199:
[----:B------:R-:W-:Y:S01]  /*3530*/  HFMA2 R18, -RZ, RZ, 0, 4.76837158203125e-07 ;  /* 0x00000008ff127431 */ /* 0x000fe200000001ff */
[----:B------:R-:W-:-:S05]  /*3540*/  MOV R6, R16 ;  /* 0x0000001000067202 */ /* 0x000fca0000000f00 */
[----:B------:R-:W-:-:S04]  /*3550*/  FADD R6, R15, R6 ;  /* 0x000000060f067221 */ /* 0x000fc80000000000 */
[----:B------:R-:W-:-:S07]  /*3560*/  IMAD.MOV.U32 R17, RZ, RZ, R6 ;  /* 0x000000ffff117224 */ /* 0x000fce00078e0006 */
[----:B------:R-:W-:Y:S05]  /*3570*/  WARPSYNC.COLLECTIVE R14, `(.L_x_200) ;  /* 0x000000000e087348 */ /* 0x000fea0003c00000 */
[----:B------:R0:W1:Y:S02]  /*3580*/  SHFL.BFLY P1, R16, R17, R18, R19 ;  /* 0x0c00001211107389 */ /* 0x0000640000020013 */
[----:B01----:R-:W-:Y:S05]  /*3590*/  ENDCOLLECTIVE ;  /* 0x000000000000791b */ /* 0x003fea0003800000 */
.L_x_200:
[----:B------:R-:W-:Y:S02]  /*35a0*/  IMAD.MOV.U32 R18, RZ, RZ, 0x4 ;  /* 0x00000004ff127424 */ /* 0x000fe400078e00ff */
[----:B------:R-:W-:-:S04]  /*35b0*/  IMAD.MOV.U32 R9, RZ, RZ, R16 ;  /* 0x000000ffff097224 */ /* 0x000fc800078e0010 */
[----:B------:R-:W-:-:S05]  /*35c0*/  FADD R9, R6, R9 ;  /* 0x0000000906097221 */ /* 0x000fca0000000000 */
[----:B------:R-:W-:-:S07]  /*35d0*/  MOV R17, R9 ;  /* 0x0000000900117202 */ /* 0x000fce0000000f00 */
[----:B------:R-:W-:Y:S05]  /*35e0*/  WARPSYNC.COLLECTIVE R14, `(.L_x_201) ;  /* 0x000000000e087348 */ /* 0x000fea0003c00000 */
[----:B------:R0:W1:Y:S02]  /*35f0*/  SHFL.BFLY P1, R16, R17, R18, R19 ;  /* 0x0c00001211107389 */ /* 0x0000640000020013 */
[----:B01----:R-:W-:Y:S05]  /*3600*/  ENDCOLLECTIVE ;  /* 0x000000000000791b */ /* 0x003fea0003800000 */
.L_x_201:
[----:B------:R-:W-:Y:S01]  /*3610*/  HFMA2 R18, -RZ, RZ, 0, 1.1920928955078125e-07 ;  /* 0x00000002ff127431 */ /* 0x000fe200000001ff */
[----:B------:R-:W-:-:S05]  /*3620*/  MOV R8, R16 ;  /* 0x0000001000087202 */ /* 0x000fca0000000f00 */
[----:B------:R-:W-:-:S04]  /*3630*/  FADD R8, R9, R8 ;  /* 0x0000000809087221 */ /* 0x000fc80000000000 */
[----:B------:R-:W-:-:S07]  /*3640*/  IMAD.MOV.U32 R17, RZ, RZ, R8 ;  /* 0x000000ffff117224 */ /* 0x000fce00078e0008 */
[----:B------:R-:W-:Y:S05]  /*3650*/  WARPSYNC.COLLECTIVE R14, `(.L_x_202) ;  /* 0x000000000e087348 */ /* 0x000fea0003c00000 */
[----:B------:R0:W1:Y:S02]  /*3660*/  SHFL.BFLY P1, R16, R17, R18, R19 ;  /* 0x0c00001211107389 */ /* 0x0000640000020013 */
[----:B01----:R-:W-:Y:S05]  /*3670*/  ENDCOLLECTIVE ;  /* 0x000000000000791b */ /* 0x003fea0003800000 */
.L_x_202:
[----:B------:R-:W-:Y:S02]  /*3680*/  IMAD.MOV.U32 R18, RZ, RZ, 0x1 ;  /* 0x00000001ff127424 */ /* 0x000fe400078e00ff */
[----:B------:R-:W-:-:S04]  /*3690*/  IMAD.MOV.U32 R11, RZ, RZ, R16 ;  /* 0x000000ffff0b7224 */ /* 0x000fc800078e0010 */
[----:B------:R-:W-:-:S05]  /*36a0*/  FADD R11, R8, R11 ;  /* 0x0000000b080b7221 */ /* 0x000fca0000000000 */
[----:B------:R-:W-:-:S07]  /*36b0*/  MOV R17, R11 ;  /* 0x0000000b00117202 */ /* 0x000fce0000000f00 */
[----:B------:R-:W-:Y:S05]  /*36c0*/  WARPSYNC.COLLECTIVE R14, `(.L_x_203) ;  /* 0x000000000e087348 */ /* 0x000fea0003c00000 */
[----:B------:R0:W1:Y:S02]  /*36d0*/  SHFL.BFLY P1, R16, R17, R18, R19 ;  /* 0x0c00001211107389 */ /* 0x0000640000020013 */
[----:B01----:R-:W-:Y:S05]  /*36e0*/  ENDCOLLECTIVE ;  /* 0x000000000000791b */ /* 0x003fea0003800000 */
.L_x_203:
[----:B------:R-:W-:Y:S01]  /*36f0*/  MOV R10, R16 ;  /* 0x00000010000a7202 */ /* 0x000fe20000000f00 */
[----:B------:R-:W-:Y:S06]  /*3700*/  BRA `(.L_x_204) ;  /* 0xffffffdc00347947 */ /* 0x000fec000383ffff */
        .weak           $__internal_4_$__cuda_sm3x_div_rn_noftz_f32_slowpath
        .type           $__internal_4_$__cuda_sm3x_div_rn_noftz_f32_slowpath,@function
        .size           $__internal_4_$__cuda_sm3x_div_rn_noftz_f32_slowpath,(.L_x_376 - $__internal_4_$__cuda_sm3x_div_rn_noftz_f32_slowpath)
$__internal_4_$__cuda_sm3x_div_rn_noftz_f32_slowpath:
        /* <DEDUP_REMOVED lines=34> */
.L_x_206:
[----:B------:R-:W-:Y:S01]  /*3930*/  LEA R14, R12, 0xc0800000, 0x17 ;  /* 0xc08000000c0e7811 */ /* 0x000fe200078eb8ff */
[----:B------:R-:W-:Y:S04]  /*3940*/  BSSY.RECONVERGENT B2, `(.L_x_211) ;  /* 0x0000036000027945 */ /* 0x000fe80003800200 */
[----:B------:R-:W-:Y:S01]  /*3950*/  IMAD.IADD R14, R5, 0x1, -R14 ;  /* 0x00000001050e7824 */ /* 0x000fe200078e0a0e */
[----:B------:R-:W-:-:S03]  /*3960*/  IADD3 R5, PT, PT, R16, -0x7f, RZ ;  /* 0xffffff8110057810 */ /* 0x000fc60007ffe0ff */
[----:B------:R-:W0:Y:S01]  /*3970*/  MUFU.RCP R13, R14 ;  /* 0x0000000e000d7308 */ /* 0x000e220000001000 */
[----:B------:R-:W-:Y:S01]  /*3980*/  FADD.FTZ R15, -R14, -RZ ;  /* 0x800000ff0e0f7221 */ /* 0x000fe20000010100 */
[C---:B------:R-:W-:Y:S01]  /*3990*/  IMAD R4, R5.reuse, -0x800000, R4 ;  /* 0xff80000005047824 */ /* 0x040fe200078e0204 */
[----:B------:R-:W-:-:S05]  /*39a0*/  IADD3 R12, PT, PT, R5, 0x7f, -R12 ;  /* 0x0000007f050c7810 */ /* 0x000fca0007ffe80c */
[----:B------:R-:W-:Y:S02]  /*39b0*/  IMAD.IADD R12, R12, 0x1, R11 ;  /* 0x000000010c0c7824 */ /* 0x000fe400078e020b */
        /* <DEDUP_REMOVED lines=21> */
[C---:B------:R-:W-:Y:S01]  /*3b10*/  IADD3 R14, PT, PT, R15.reuse, 0x20, RZ ;  /* 0x000000200f0e7810 */ /* 0x040fe20007ffe0ff */
[CCC-:B------:R-:W-:Y:S01]  /*3b20*/  FFMA.RM R12, R18.reuse, R16.reuse, R13.reuse ;  /* 0x00000010120c7223 */ /* 0x1c0fe2000000400d */
[----:B------:R-:W-:Y:S02]  /*3b30*/  ISETP.NE.AND P2, PT, R15, RZ, PT ;  /* 0x000000ff0f00720c */ /* 0x000fe40003f45270 */
[----:B------:R-:W-:Y:S01]  /*3b40*/  LOP3.LUT R11, R5, 0x7fffff, RZ, 0xc0, !PT ;  /* 0x007fffff050b7812 */ /* 0x000fe200078ec0ff */
[----:B------:R-:W-:Y:S01]  /*3b50*/  FFMA.RP R5, R18, R16, R13 ;  /* 0x0000001012057223 */ /* 0x000fe2000000800d */
[----:B------:R-:W-:Y:S01]  /*3b60*/  IMAD.MOV R13, RZ, RZ, -R15 ;  /* 0x000000ffff0d7224 */ /* 0x000fe200078e0a0f */
[----:B------:R-:W-:Y:S02]  /*3b70*/  ISETP.NE.AND P1, PT, R15, RZ, PT ;  /* 0x000000ff0f00720c */ /* 0x000fe40003f25270 */
        /* <DEDUP_REMOVED lines=14> */
.L_x_213:
[----:B------:R-:W-:-:S04]  /*3c60*/  LOP3.LUT R4, R4, 0x80000000, RZ, 0xc0, !PT ;  /* 0x8000000004047812 */ /* 0x000fc800078ec0ff */
[----:B------:R-:W-:Y:S01]  /*3c70*/  LOP3.LUT R4, R4, 0x7f800000, RZ, 0xfc, !PT ;  /* 0x7f80000004047812 */ /* 0x000fe200078efcff */
[----:B------:R-:W-:Y:S06]  /*3c80*/  BRA `(.L_x_214) ;  /* 0x0000000000047947 */ /* 0x000fec0003800000 */
.L_x_212:
[----:B------:R-:W-:-:S07]  /*3c90*/  IMAD R4, R12, 0x800000, R4 ;  /* 0x008000000c047824 */ /* 0x000fce00078e0204 */
.L_x_214:
[----:B------:R-:W-:Y:S05]  /*3ca0*/  BSYNC.RECONVERGENT B2 ;  /* 0x0000000000027941 */ /* 0x000fea0003800200 */
.L_x_211:
[----:B------:R-:W-:Y:S05]  /*3cb0*/  BRA `(.L_x_215) ;  /* 0x0000000000207947 */ /* 0x000fea0003800000 */
.L_x_210:
[----:B------:R-:W-:-:S04]  /*3cc0*/  LOP3.LUT R4, R5, 0x80000000, R4, 0x48, !PT ;  /* 0x8000000005047812 */ /* 0x000fc800078e4804 */
[----:B------:R-:W-:Y:S01]  /*3cd0*/  LOP3.LUT R4, R4, 0x7f800000, RZ, 0xfc, !PT ;  /* 0x7f80000004047812 */ /* 0x000fe200078efcff */
[----:B------:R-:W-:Y:S06]  /*3ce0*/  BRA `(.L_x_215) ;  /* 0x0000000000147947 */ /* 0x000fec0003800000 */
.L_x_209:
[----:B------:R-:W-:Y:S01]  /*3cf0*/  LOP3.LUT R4, R5, 0x80000000, R4, 0x48, !PT ;  /* 0x8000000005047812 */ /* 0x000fe200078e4804 */
[----:B------:R-:W-:Y:S06]  /*3d00*/  BRA `(.L_x_215) ;  /* 0x00000000000c7947 */ /* 0x000fec0003800000 */
.L_x_208:
[----:B------:R-:W0:Y:S01]  /*3d10*/  MUFU.RSQ R4, -QNAN ;  /* 0xffc0000000047908 */ /* 0x000e220000001400 */
[----:B------:R-:W-:Y:S05]  /*3d20*/  BRA `(.L_x_215) ;  /* 0x0000000000047947 */ /* 0x000fea0003800000 */
.L_x_207:
[----:B------:R-:W-:-:S07]  /*3d30*/  FADD.FTZ R4, R4, R5 ;  /* 0x0000000504047221 */ /* 0x000fce0000010000 */
.L_x_215:
[----:B------:R-:W-:Y:S05]  /*3d40*/  BSYNC.RECONVERGENT B1 ;  /* 0x0000000000017941 */ /* 0x000fea0003800200 */
.L_x_205:
[----:B------:R-:W-:-:S04]  /*3d50*/  HFMA2 R11, -RZ, RZ, 0, 0 ;  /* 0x00000000ff0b7431 */ /* 0x000fc800000001ff */
[----:B0-----:R-:W-:Y:S05]  /*3d60*/  RET.REL.NODEC R10 `(_Z22adaln_layernorm_kernelI13__nv_bfloat16fEvPT_PKS1_S4_S4_S4_S4_iiif) ;  /* 0xffffffc00aa47950 */ /* 0x001fea0003c3ffff */
.L_x_216:
        /* <DEDUP_REMOVED lines=9> */
.L_x_376:


//--------------------- .text._Z22adaln_layernorm_kernelI6__halffEvPT_PKS1_S4_S4_S4_S4_iiif --------------------------
	.section	.text._Z22adaln_layernorm_kernelI6__halffEvPT_PKS1_S4_S4_S4_S4_iiif,"ax",@progbits
	.align	128
        .global         _Z22adaln_layernorm_kernelI6__halffEvPT_PKS1_S4_S4_S4_S4_iiif
        .type           _Z22adaln_layernorm_kernelI6__halffEvPT_PKS1_S4_S4_S4_S4_iiif,@function
        .size           _Z22adaln_layernorm_kernelI6__halffEvPT_PKS1_S4_S4_S4_S4_iiif,(.L_x_377 - _Z22adaln_layernorm_kernelI6__halffEvPT_PKS1_S4_S4_S4_S4_iiif)
        .other          _Z22adaln_layernorm_kernelI6__halffEvPT_PKS1_S4_S4_S4_S4_iiif,@"STO_CUDA_ENTRY STV_DEFAULT"
_Z22adaln_layernorm_kernelI6__halffEvPT_PKS1_S4_S4_S4_S4_iiif:
.text._Z22adaln_layernorm_kernelI6__halffEvPT_PKS1_S4_S4_S4_S4_iiif:
        /* <DEDUP_REMOVED lines=85> */
.L_x_221:
        /* <DEDUP_REMOVED lines=9> */
[----:B------:R-:W-:-:S03]  /*05e0*/  FADD R2, R11, R2 ;  /* 0x000000020b027221 */ /* 0x000fc60000000000 */
[----:B------:R-:W-:Y:S05]  /*05f0*/  @P0 BRA `(.L_x_221) ;  /* 0xfffffffc00d40947 */ /* 0x000fea000383ffff */
.L_x_220:
[----:B------:R-:W-:Y:S05]  /*0600*/  BSYNC.RECONVERGENT B1 ;  /* 0x0000000000017941 */ /* 0x000fea0003800200 */
.L_x_219:
[----:B------:R-:W-:Y:S05]  /*0610*/  @!P1 BRA `(.L_x_218) ;  /* 0x0000000000689947 */ /* 0x000fea0003800000 */
.L_x_222:
        /* <DEDUP_REMOVED lines=18> */
[----:B------:R-:W-:Y:S01]  /*0740*/  FADD R15, R15, R2 ;  /* 0x000000020f0f7221 */ /* 0x000fe20000000000 */
[----:B---3--:R-:W-:-:S05]  /*0750*/  HADD2.F32 R14, -RZ, R8.H0_H0 ;  /* 0x20000008ff0e7230 */ /* 0x008fca0000004100 */
[----:B------:R-:W-:Y:S01]  /*0760*/  FADD R14, R15, R14 ;  /* 0x0000000e0f0e7221 */ /* 0x000fe20000000000 */
[----:B----4-:R-:W-:Y:S02]  /*0770*/  HADD2.F32 R5, -RZ, R10.H0_H0 ;  /* 0x2000000aff057230 */ /* 0x010fe40000004100 */
[----:B-----5:R-:W-:-:S03]  /*0780*/  HADD2.F32 R2, -RZ, R12.H0_H0 ;  /* 0x2000000cff027230 */ /* 0x020fc60000004100 */
[----:B------:R-:W-:-:S04]  /*0790*/  FADD R5, R14, R5 ;  /* 0x000000050e057221 */ /* 0x000fc80000000000 */
[----:B------:R-:W-:Y:S01]  /*07a0*/  FADD R2, R5, R2 ;  /* 0x0000000205027221 */ /* 0x000fe20000000000 */
[----:B------:R-:W-:Y:S06]  /*07b0*/  @!P0 BRA `(.L_x_222) ;  /* 0xfffffffc00988947 */ /* 0x000fec000383ffff */
.L_x_218:
[----:B------:R-:W-:Y:S05]  /*07c0*/  BSYNC.RECONVERGENT B0 ;  /* 0x0000000000007941 */ /* 0x000fea0003800200 */
.L_x_217:
        /* <DEDUP_REMOVED lines=9> */
[----:B------:R-:W-:Y:S02]  /*0860*/  VIADD R8, R2, 0x10 ;  /* 0x0000001002087836 */ /* 0x000fe40000000000 */
[----:B0-----:R-:W-:Y:S01]  /*0870*/  FADD R4, R5, R4 ;  /* 0x0000000405047221 */ /* 0x001fe20000000000 */
[----:B-1----:R-:W-:-:S04]  /*0880*/  MOV R5, UR14 ;  /* 0x0000000e00057c02 */ /* 0x002fc80008000f00 */
        /* <DEDUP_REMOVED lines=28> */
.L_x_257:
        /* <DEDUP_REMOVED lines=14> */
[----:B0-----:R-:W-:Y:S05]  /*0b30*/  CALL.REL.NOINC `($__internal_5_$__cuda_sm3x_div_rn_noftz_f32_slowpath) ;  /* 0x0000002800f47944 */ /* 0x001fea0003c00000 */
[----:B------:R-:W-:-:S07]  /*0b40*/  MOV R10, R4 ;  /* 0x00000004000a7202 */ /* 0x000fce0000000f00 */
.L_x_226:
[----:B------:R-:W-:Y:S05]  /*0b50*/  BSYNC.RECONVERGENT B0 ;  /* 0x0000000000007941 */ /* 0x000fea0003800200 */
.L_x_225:
[----:B------:R-:W1:Y:S01]  /*0b60*/  S2UR UR14, SR_CgaCtaId ;  /* 0x00000000000e79c3 */ /* 0x000e620000008800 */
[----:B------:R-:W-:Y:S01]  /*0b70*/  UMOV UR8, 0x400 ;  /* 0x0000040000087882 */ /* 0x000fe20000000000 */
[----:B------:R-:W-:Y:S01]  /*0b80*/  PLOP3.LUT P0, PT, PT, PT, PT, 0x80, 0x8 ;  /* 0x000000000008781c */ /* 0x000fe20003f0f070 */
[----:B------:R-:W-:Y:S01]  /*0b90*/  IMAD.U32 R2, RZ, RZ, UR8 ;  /* 0x00000008ff027e24 */ /* 0x000fe2000f8e00ff */
[----:B-1----:R-:W-:-:S04]  /*0ba0*/  MOV R5, UR14 ;  /* 0x0000000e00057c02 */ /* 0x002fc80008000f00 */
[----:B------:R-:W-:-:S05]  /*0bb0*/  LEA R11, R5, R2, 0x18 ;  /* 0x00000002050b7211 */ /* 0x000fca00078ec0ff */
[----:B------:R2:W-:Y:S02]  /*0bc0*/  STS [R11], R10 ;  /* 0x0000000a0b007388 */ /* 0x0005e40000000800 */
.L_x_223:
        /* <DEDUP_REMOVED lines=10> */
[----:B------:R-:W-:Y:S01]  /*0c70*/  IADD3 R13, PT, PT, R7, UR9, RZ ;  /* 0x00000009070d7c10 */ /* 0x000fe2000fffe0ff */
[----:B------:R-:W-:Y:S01]  /*0c80*/  BSSY.RECONVERGENT B1, `(.L_x_229) ;  /* 0x0000036000017945 */ /* 0x000fe20003800200 */
[----:B------:R-:W-:Y:S02]  /*0c90*/  ISETP.NE.U32.AND P3, PT, RZ, UR9, PT ;  /* 0x00000009ff007c0c */ /* 0x000fe4000bf65070 */
[CC--:B------:R-:W-:Y:S02]  /*0ca0*/  ISETP.GE.U32.AND P1, PT, R13.reuse, R4.reuse, PT ;  /* 0x000000040d00720c */ /* 0x0c0fe40003f26070 */
[----:B0-----:R-:W-:Y:S02]  /*0cb0*/  VIMNMX.U32 R12, PT, PT, R13, R4, !PT ;  /* 0x000000040d0c7248 */ /* 0x001fe40007fe0000 */
[----:B------:R-:W-:-:S04]  /*0cc0*/  SEL R14, RZ, 0x1, P1 ;  /* 0x00000001ff0e7807 */ /* 0x000fc80000800000 */
[----:B------:R-:W-:Y:S01]  /*0cd0*/  IADD3 R12, PT, PT, R12, -R13, -R14 ;  /* 0x8000000d0c0c7210 */ /* 0x000fe20007ffe80e */
[----:B-1----:R-:W2:Y:S02]  /*0ce0*/  MUFU.RCP R15, R15 ;  /* 0x0000000f000f7308 */ /* 0x002ea40000001000 */
[----:B--2---:R-:W-:Y:S02]  /*0cf0*/  IADD3 R10, PT, PT, R15, 0xffffffe, RZ ;  /* 0x0ffffffe0f0a7810 */ /* 0x004fe40007ffe0ff */
[----:B------:R-:W-:-:S04]  /*0d00*/  MOV R15, R7 ;  /* 0x00000007000f7202 */ /* 0x000fc80000000f00 */
        /* <DEDUP_REMOVED lines=9> */
[----:B------:R-:W-:Y:S01]  /*0da0*/  @P1 VIADD R11, R11, -UR9 ;  /* 0x800000090b0b1c36 */ /* 0x000fe20008000000 */
[----:B------:R-:W-:-:S04]  /*0db0*/  @P1 IADD3 R17, PT, PT, R17, 0x1, RZ ;  /* 0x0000000111111810 */ /* 0x000fc80007ffe0ff */
[----:B------:R-:W-:-:S13]  /*0dc0*/  ISETP.GE.U32.AND P2, PT, R11, UR9, PT ;  /* 0x000000090b007c0c */ /* 0x000fda000bf46070 */
[----:B------:R-:W-:Y:S01]  /*0dd0*/  @P2 VIADD R17, R17, 0x1 ;  /* 0x0000000111112836 */ /* 0x000fe20000000000 */
[----:B------:R-:W-:-:S04]  /*0de0*/  @!P3 LOP3.LUT R17, RZ, UR9, RZ, 0x33, !PT ;  /* 0x00000009ff11bc12 */ /* 0x000fc8000f8e33ff */
[----:B------:R-:W-:Y:S01]  /*0df0*/  IADD3 R12, PT, PT, R14, R17, RZ ;  /* 0x000000110e0c7210 */ /* 0x000fe20007ffe0ff */
[----:B------:R-:W-:-:S03]  /*0e00*/  IMAD.MOV.U32 R14, RZ, RZ, RZ ;  /* 0x000000ffff0e7224 */ /* 0x000fc600078e00ff */
[C---:B------:R-:W-:Y:S02]  /*0e10*/  LOP3.LUT R10, R12.reuse, 0x3, RZ, 0xc0, !PT ;  /* 0x000000030c0a7812 */ /* 0x040fe400078ec0ff */
[----:B------:R-:W-:Y:S02]  /*0e20*/  ISETP.GE.U32.AND P1, PT, R12, 0x3, PT ;  /* 0x000000030c00780c */ /* 0x000fe40003f26070 */
[----:B------:R-:W-:-:S13]  /*0e30*/  ISETP.NE.AND P2, PT, R10, 0x3, PT ;  /* 0x000000030a00780c */ /* 0x000fda0003f45270 */
[----:B------:R-:W-:Y:S05]  /*0e40*/  @!P2 BRA `(.L_x_230) ;  /* 0x000000000064a947 */ /* 0x000fea0003800000 */
[----:B------:R-:W0:Y:S01]  /*0e50*/  LDCU.64 UR16, c[0x0][0x388] ;  /* 0x00007100ff1077ac */ /* 0x000e220008000a00 */
[----:B------:R-:W-:Y:S02]  /*0e60*/  VIADD R12, R12, 0x1 ;  /* 0x000000010c0c7836 */ /* 0x000fe40000000000 */
[----:B------:R-:W-:Y:S02]  /*0e70*/  HFMA2 R14, -RZ, RZ, 0, 0 ;  /* 0x00000000ff0e7431 */ /* 0x000fe400000001ff */
[----:B------:R-:W-:Y:S01]  /*0e80*/  IMAD.MOV.U32 R15, RZ, RZ, R7 ;  /* 0x000000ffff0f7224 */ /* 0x000fe200078e0007 */
[----:B------:R-:W-:Y:S02]  /*0e90*/  USHF.L.U64.HI UR8, UR6, 0x1, UR12 ;  /* 0x0000000106087899 */ /* 0x000fe4000801020c */
[----:B------:R-:W-:Y:S01]  /*0ea0*/  USHF.L.U32 UR14, UR6, 0x1, URZ ;  /* 0x00000001060e7899 */ /* 0x000fe200080006ff */
[----:B------:R-:W-:-:S03]  /*0eb0*/  LOP3.LUT R12, R12, 0x3, RZ, 0xc0, !PT ;  /* 0x000000030c0c7812 */ /* 0x000fc600078ec0ff */
[----:B------:R-:W-:Y:S02]  /*0ec0*/  MOV R11, UR8 ;  /* 0x00000008000b7c02 */ /* 0x000fe40008000f00 */
[----:B------:R-:W-:Y:S01]  /*0ed0*/  IMAD.U32 R10, RZ, RZ, UR14 ;  /* 0x0000000eff0a7e24 */ /* 0x000fe2000f8e00ff */
[----:B------:R-:W-:-:S03]  /*0ee0*/  IADD3 R16, PT, PT, -R12, RZ, RZ ;  /* 0x000000ff0c107210 */ /* 0x000fc60007ffe1ff */
[----:B------:R-:W-:-:S03]  /*0ef0*/  IMAD.WIDE.U32 R10, R7, 0x2, R10 ;  /* 0x00000002070a7825 */ /* 0x000fc600078e000a */
[----:B0-----:R-:W-:-:S04]  /*0f00*/  IADD3 R10, P2, PT, R10, UR16, RZ ;  /* 0x000000100a0a7c10 */ /* 0x001fc8000ff5e0ff */
[----:B------:R-:W-:-:S09]  /*0f10*/  IADD3.X R13, PT, PT, R11, UR17, RZ, P2, !PT ;  /* 0x000000110b0d7c10 */ /* 0x000fd200097fe4ff */
.L_x_231:
[----:B------:R-:W-:-:S05]  /*0f20*/  IMAD.MOV.U32 R11, RZ, RZ, R13 ;  /* 0x000000ffff0b7224 */ /* 0x000fca00078e000d */
[----:B------:R-:W2:Y:S01]  /*0f30*/  LDG.E.U16.CONSTANT R12, desc[UR10][R10.64] ;  /* 0x0000000a0a0c7981 */ /* 0x000ea2000c1e9500 */
[----:B------:R-:W-:Y:S01]  /*0f40*/  VIADD R16, R16, 0x1 ;  /* 0x0000000110107836 */ /* 0x000fe20000000000 */
[----:B------:R-:W-:Y:S01]  /*0f50*/  MOV R13, UR9 ;  /* 0x00000009000d7c02 */ /* 0x000fe20008000f00 */
[----:B------:R-:W-:-:S03]  /*0f60*/  VIADD R15, R15, UR9 ;  /* 0x000000090f0f7c36 */ /* 0x000fc60008000000 */
[----:B------:R-:W-:Y:S01]  /*0f70*/  ISETP.NE.AND P2, PT, R16, RZ, PT ;  /* 0x000000ff1000720c */ /* 0x000fe20003f45270 */
[----:B--2---:R-:W-:Y:S02]  /*0f80*/  HADD2.F32 R17, -RZ, R12.H0_H0 ;  /* 0x2000000cff117230 */ /* 0x004fe40000004100 */
[----:B------:R-:W-:-:S04]  /*0f90*/  IMAD.WIDE.U32 R12, R13, 0x2, R10 ;  /* 0x000000020d0c7825 */ /* 0x000fc800078e000a */
[----:B------:R-:W-:Y:S01]  /*0fa0*/  FADD R17, -R2, R17 ;  /* 0x0000001102117221 */ /* 0x000fe20000000100 */
[----:B------:R-:W-:-:S03]  /*0fb0*/  MOV R10, R12 ;  /* 0x0000000c000a7202 */ /* 0x000fc60000000f00 */
[----:B------:R-:W-:Y:S02]  /*0fc0*/  FFMA R14, R17, R17, R14 ;  /* 0x00000011110e7223 */ /* 0x000fe4000000000e */
[----:B------:R-:W-:Y:S05]  /*0fd0*/  @P2 BRA `(.L_x_231) ;  /* 0xfffffffc00d02947 */ /* 0x000fea000383ffff */
.L_x_230:
[----:B------:R-:W-:Y:S05]  /*0fe0*/  BSYNC.RECONVERGENT B1 ;  /* 0x0000000000017941 */ /* 0x000fea0003800200 */
.L_x_229:
[----:B------:R-:W-:Y:S05]  /*0ff0*/  @!P1 BRA `(.L_x_228) ;  /* 0x0000000000789947 */ /* 0x000fea0003800000 */
.L_x_232:
[----:B------:R-:W-:Y:S01]  /*1000*/  MOV R18, 0x2 ;  /* 0x0000000200127802 */ /* 0x000fe20000000f00 */
[----:B------:R-:W-:Y:S02]  /*1010*/  HFMA2 R17, -RZ, RZ, 0, 1.1920928955078125e-07 ;  /* 0x00000002ff117431 */ /* 0x000fe400000001ff */
[C---:B------:R-:W-:Y:S02]  /*1020*/  VIADD R12, R15.reuse, UR9 ;  /* 0x000000090f0c7c36 */ /* 0x040fe40008000000 */
[----:B------:R-:W-:-:S06]  /*1030*/  IMAD.WIDE.U32 R18, R15, R18, UR4 ;  /* 0x000000040f127e25 */ /* 0x000fcc000f8e0012 */
[----:B------:R-:W2:Y:S01]  /*1040*/  LDG.E.U16.CONSTANT R18, desc[UR10][R18.64] ;  /* 0x0000000a12127981 */ /* 0x000ea2000c1e9500 */
[----:B------:R-:W-:Y:S01]  /*1050*/  IMAD.WIDE.U32 R16, R12, R17, UR4 ;  /* 0x000000040c107e25 */ /* 0x000fe2000f8e0011 */
[----:B------:R-:W-:-:S03]  /*1060*/  MOV R13, 0x2 ;  /* 0x00000002000d7802 */ /* 0x000fc60000000f00 */
[----:B------:R-:W-:Y:S02]  /*1070*/  VIADD R12, R12, UR9 ;  /* 0x000000090c0c7c36 */ /* 0x000fe40008000000 */
[----:B------:R-:W-:Y:S01]  /*1080*/  IMAD.MOV.U32 R11, RZ, RZ, 0x2 ;  /* 0x00000002ff0b7424 */ /* 0x000fe200078e00ff */
[----:B------:R-:W3:Y:S02]  /*1090*/  LDG.E.U16.CONSTANT R16, desc[UR10][R16.64] ;  /* 0x0000000a10107981 */ /* 0x000ee4000c1e9500 */
[C---:B------:R-:W-:Y:S01]  /*10a0*/  IADD3 R20, PT, PT, R12.reuse, UR9, RZ ;  /* 0x000000090c147c10 */ /* 0x040fe2000fffe0ff */
[----:B------:R-:W-:-:S04]  /*10b0*/  IMAD.WIDE.U32 R12, R12, R13, UR4 ;  /* 0x000000040c0c7e25 */ /* 0x000fc8000f8e000d */
[----:B------:R-:W-:Y:S02]  /*10c0*/  IMAD.WIDE.U32 R10, R20, R11, UR4 ;  /* 0x00000004140a7e25 */ /* 0x000fe4000f8e000b */
[----:B------:R-:W4:Y:S04]  /*10d0*/  LDG.E.U16.CONSTANT R12, desc[UR10][R12.64] ;  /* 0x0000000a0c0c7981 */ /* 0x000f28000c1e9500 */
[----:B------:R-:W5:Y:S01]  /*10e0*/  LDG.E.U16.CONSTANT R10, desc[UR10][R10.64] ;  /* 0x0000000a0a0a7981 */ /* 0x000f62000c1e9500 */
[----:B--2---:R-:W-:-:S05]  /*10f0*/  HADD2.F32 R15, -RZ, R18.H0_H0 ;  /* 0x20000012ff0f7230 */ /* 0x004fca0000004100 */
[----:B------:R-:W-:-:S04]  /*1100*/  FADD R15, -R2, R15 ;  /* 0x0000000f020f7221 */ /* 0x000fc80000000100 */
[----:B------:R-:W-:Y:S01]  /*1110*/  FFMA R14, R15, R15, R14 ;  /* 0x0000000f0f0e7223 */ /* 0x000fe2000000000e */
[----:B------:R-:W-:Y:S02]  /*1120*/  VIADD R15, R20, UR9 ;  /* 0x00000009140f7c36 */ /* 0x000fe40008000000 */
[----:B---3--:R-:W-:-:S03]  /*1130*/  HADD2.F32 R21, -RZ, R16.H0_H0 ;  /* 0x20000010ff157230 */ /* 0x008fc60000004100 */
[----:B------:R-:W-:Y:S01]  /*1140*/  ISETP.GE.AND P1, PT, R15, R4, PT ;  /* 0x000000040f00720c */ /* 0x000fe20003f26270 */
[----:B----4-:R-:W-:Y:S02]  /*1150*/  HADD2.F32 R17, -RZ, R12.H0_H0 ;  /* 0x2000000cff117230 */ /* 0x010fe40000004100 */
[----:B------:R-:W-:Y:S01]  /*1160*/  FADD R21, -R2, R21 ;  /* 0x0000001502157221 */ /* 0x000fe20000000100 */
[----:B-----5:R-:W-:-:S03]  /*1170*/  HADD2.F32 R19, -RZ, R10.H0_H0 ;  /* 0x2000000aff137230 */ /* 0x020fc60000004100 */
[----:B------:R-:W-:Y:S01]  /*1180*/  FFMA R14, R21, R21, R14 ;  /* 0x00000015150e7223 */ /* 0x000fe2000000000e */
[C---:B------:R-:W-:Y:S01]  /*1190*/  FADD R17, -R2.reuse, R17 ;  /* 0x0000001102117221 */ /* 0x040fe20000000100 */
[----:B------:R-:W-:-:S03]  /*11a0*/  FADD R19, -R2, R19 ;  /* 0x0000001302137221 */ /* 0x000fc60000000100 */
[----:B------:R-:W-:-:S04]  /*11b0*/  FFMA R14, R17, R17, R14 ;  /* 0x00000011110e7223 */ /* 0x000fc8000000000e */
[----:B------:R-:W-:Y:S01]  /*11c0*/  FFMA R14, R19, R19, R14 ;  /* 0x00000013130e7223 */ /* 0x000fe2000000000e */
[----:B------:R-:W-:Y:S06]  /*11d0*/  @!P1 BRA `(.L_x_232) ;  /* 0xfffffffc00889947 */ /* 0x000fec000383ffff */
.L_x_228:
[----:B------:R-:W-:Y:S05]  /*11e0*/  BSYNC.RECONVERGENT B0 ;  /* 0x0000000000007941 */ /* 0x000fea0003800200 */
.L_x_227:
[----:B--2---:R-:W1:Y:S01]  /*11f0*/  SHFL.BFLY PT, R11, R14, 0x10, 0x1f ;  /* 0x0e001f000e0b7f89 */ /* 0x004e6200000e0000 */
[----:B------:R-:W-:Y:S01]  /*1200*/  ISETP.NE.AND P1, PT, R6, RZ, PT ;  /* 0x000000ff0600720c */ /* 0x000fe20003f25270 */
[----:B------:R-:W-:Y:S01]  /*1210*/  BSSY B0, `(.L_x_233) ;  /* 0x000001e000007945 */ /* 0x000fe20003800000 */
[----:B------:R-:W-:-:S13]  /*1220*/  ISETP.GE.U32.AND P2, PT, R7, UR7, PT ;  /* 0x0000000707007c0c */ /* 0x000fda000bf46070 */
[----:B------:R-:W-:Y:S02]  /*1230*/  @!P2 IMAD R8, R7, 0x4, R8 ;  /* 0x000000040708a824 */ /* 0x000fe400078e0208 */
        /* <DEDUP_REMOVED lines=9> */
[----:B------:R-:W-:-:S04]  /*12d0*/  HFMA2 R15, -RZ, RZ, 0, 0 ;  /* 0x00000000ff0f7431 */ /* 0x000fc800000001ff */
        /* <DEDUP_REMOVED lines=16> */
.L_x_263:
[----:B-1----:R-:W-:-:S07]  /*13e0*/  FADD R15, R11, R10 ;  /* 0x0000000a0b0f7221 */ /* 0x002fce0000000000 */
.L_x_234:
[----:B------:R-:W-:Y:S05]  /*13f0*/  BSYNC B0 ;  /* 0x0000000000007941 */ /* 0x000fea0003800000 */
.L_x_233:
        /* <DEDUP_REMOVED lines=14> */
[----:B0-----:R-:W-:Y:S05]  /*14e0*/  CALL.REL.NOINC `($__internal_5_$__cuda_sm3x_div_rn_noftz_f32_slowpath) ;  /* 0x0000002000887944 */ /* 0x001fea0003c00000 */
.L_x_238:
[----:B------:R-:W-:Y:S05]  /*14f0*/  BSYNC.RECONVERGENT B0 ;  /* 0x0000000000007941 */ /* 0x000fea0003800200 */
.L_x_237:
        /* <DEDUP_REMOVED lines=11> */
.L_x_236:
        /* <DEDUP_REMOVED lines=22> */
[----:B---3--:R-:W-:Y:S01]  /*1710*/  HFMA2 R8, -RZ, RZ, 0, 0 ;  /* 0x00000000ff087431 */ /* 0x008fe200000001ff */
[----:B----4-:R-:W-:-:S05]  /*1720*/  IADD3 R13, PT, PT, RZ, -R9, RZ ;  /* 0x80000009ff0d7210 */ /* 0x010fca0007ffe0ff */
        /* <DEDUP_REMOVED lines=15> */
[----:B------:R-:W0:Y:S01]  /*1820*/  S2R R11, SR_TID.X ;  /* 0x00000000000b7919 */ /* 0x000e220000002100 */
[----:B------:R-:W3:Y:S01]  /*1830*/  LDCU.64 UR14, c[0x0][0x380] ;  /* 0x00007000ff0e77ac */ /* 0x000ee20008000a00 */
[----:B------:R-:W-:Y:S01]  /*1840*/  IMAD.U32 R27, RZ, RZ, UR6 ;  /* 0x00000006ff1b7e24 */ /* 0x000fe2000f8e00ff */
[----:B------:R-:W-:Y:S01]  /*1850*/  IADD3 R6, PT, PT, R16, 0x1, RZ ;  /* 0x0000000110067810 */ /* 0x000fe20007ffe0ff */
[C---:B------:R-:W-:Y:S01]  /*1860*/  IMAD.SHL.U32 R23, R0.reuse, 0x2, RZ ;  /* 0x0000000200177824 */ /* 0x040fe200078e00ff */
[----:B------:R-:W4:Y:S01]  /*1870*/  LDCU.128 UR16, c[0x0][0x3a0] ;  /* 0x00007400ff1077ac */ /* 0x000f220008000c00 */
[----:B------:R-:W-:Y:S01]  /*1880*/  MOV R21, UR6 ;  /* 0x0000000600157c02 */ /* 0x000fe20008000f00 */
[----:B------:R-:W-:Y:S01]  /*1890*/  BSSY.RECONVERGENT B1, `(.L_x_242) ;  /* 0x000002b000017945 */ /* 0x000fe20003800200 */
[----:B------:R-:W-:Y:S02]  /*18a0*/  MOV R8, UR12 ;  /* 0x0000000c00087c02 */ /* 0x000fe40008000f00 */
[----:B------:R-:W-:-:S02]  /*18b0*/  SHF.L.U64.HI R17, R0, 0x1, R3 ;  /* 0x0000000100117819 */ /* 0x000fc40000010203 */
[----:B------:R-:W-:-:S05]  /*18c0*/  LOP3.LUT R6, R6, 0x3, RZ, 0xc0, !PT ;  /* 0x0000000306067812 */ /* 0x000fca00078ec0ff */
[----:B------:R-:W-:Y:S01]  /*18d0*/  IMAD.MOV R20, RZ, RZ, -R6 ;  /* 0x000000ffff147224 */ /* 0x000fe200078e0a06 */
        /* <DEDUP_REMOVED lines=8> */
.L_x_243:
[C---:B0-----:R-:W-:Y:S02]  /*1960*/  IADD3 R6, P0, PT, R8.reuse, UR4, RZ ;  /* 0x0000000408067c10 */ /* 0x041fe4000ff1e0ff */
[C---:B------:R-:W-:Y:S02]  /*1970*/  IADD3 R12, P1, PT, R8.reuse, R25, RZ ;  /* 0x00000019080c7210 */ /* 0x040fe40007f3e0ff */
[----:B------:R-:W-:Y:S02]  /*1980*/  IADD3.X R7, PT, PT, R9, UR5, RZ, P0, !PT ;  /* 0x0000000509077c10 */ /* 0x000fe400087fe4ff */
[----:B------:R-:W-:-:S03]  /*1990*/  IADD3 R10, P0, PT, R8, UR20, RZ ;  /* 0x00000014080a7c10 */ /* 0x000fc6000ff1e0ff */
[----:B------:R-:W3:Y:S01]  /*19a0*/  LDG.E.U16.CONSTANT R6, desc[UR10][R6.64] ;  /* 0x0000000a06067981 */ /* 0x000ee2000c1e9500 */
[----:B------:R-:W-:Y:S02]  /*19b0*/  IADD3 R14, P2, PT, R8, R23, RZ ;  /* 0x00000017080e7210 */ /* 0x000fe40007f5e0ff */
[C---:B------:R-:W-:Y:S02]  /*19c0*/  IADD3.X R13, PT, PT, R9.reuse, R19, RZ, P1, !PT ;  /* 0x00000013090d7210 */ /* 0x040fe40000ffe4ff */
[C---:B------:R-:W-:Y:S01]  /*19d0*/  IADD3.X R11, PT, PT, R9.reuse, UR21, RZ, P0, !PT ;  /* 0x00000015090b7c10 */ /* 0x040fe200087fe4ff */
[----:B-1----:R-:W-:Y:S02]  /*19e0*/  IMAD.X R15, R9, 0x1, R17, P2 ;  /* 0x00000001090f7824 */ /* 0x002fe400010e0611 */
[----:B------:R-:W4:Y:S04]  /*19f0*/  LDG.E.U16.CONSTANT R12, desc[UR10][R12.64] ;  /* 0x0000000a0c0c7981 */ /* 0x000f28000c1e9500 */
[----:B------:R0:W5:Y:S04]  /*1a00*/  LDG.E.U16.CONSTANT R10, desc[UR10][R10.64] ;  /* 0x0000000a0a0a7981 */ /* 0x000168000c1e9500 */
[----:B------:R-:W5:Y:S01]  /*1a10*/  LDG.E.U16.CONSTANT R14, desc[UR10][R14.64] ;  /* 0x0000000a0e0e7981 */ /* 0x000f62000c1e9500 */
[----:B------:R-:W-:Y:S01]  /*1a20*/  VIADD R20, R20, 0x1 ;  /* 0x0000000114147836 */ /* 0x000fe20000000000 */
[----:B0-----:R-:W-:Y:S01]  /*1a30*/  MOV R11, UR9 ;  /* 0x00000009000b7c02 */ /* 0x001fe20008000f00 */
[----:B---3--:R-:W-:-:S05]  /*1a40*/  HADD2.F32 R29, -RZ, R6.H0_H0 ;  /* 0x20000006ff1d7230 */ /* 0x008fca0000004100 */
[----:B------:R-:W-:Y:S01]  /*1a50*/  FADD R24, -R2, R29 ;  /* 0x0000001d02187221 */ /* 0x000fe20000000100 */
[----:B----4-:R-:W-:-:S03]  /*1a60*/  HADD2.F32 R22, -RZ, R12.H0_H0 ;  /* 0x2000000cff167230 */ /* 0x010fc60000004100 */
[----:B--2---:R-:W-:Y:S01]  /*1a70*/  FMUL R29, R5, R24 ;  /* 0x00000018051d7220 */ /* 0x004fe20000400000 */
[----:B-----5:R-:W-:Y:S02]  /*1a80*/  HADD2.F32 R6, -RZ, R10.H0_H0 ;  /* 0x2000000aff067230 */ /* 0x020fe40000004100 */
[----:B------:R-:W-:Y:S01]  /*1a90*/  FADD R22, R22, 1 ;  /* 0x3f80000016167421 */ /* 0x000fe20000000000 */
[----:B------:R-:W-:Y:S02]  /*1aa0*/  HADD2.F32 R7, -RZ, R14.H0_H0 ;  /* 0x2000000eff077230 */ /* 0x000fe40000004100 */
[----:B------:R-:W-:-:S04]  /*1ab0*/  FFMA R6, R6, R29, RZ ;  /* 0x0000001d06067223 */ /* 0x000fc800000000ff */
[----:B------:R-:W-:Y:S01]  /*1ac0*/  FFMA R7, R6, R22, R7 ;  /* 0x0000001606077223 */ /* 0x000fe20000000007 */
        /* <DEDUP_REMOVED lines=8> */
.L_x_242:
[----:B0-----:R-:W-:-:S07]  /*1b50*/  IMAD.MOV.U32 R7, RZ, RZ, R18 ;  /* 0x000000ffff077224 */ /* 0x001fce00078e0012 */
.L_x_241:
[----:B------:R-:W-:Y:S05]  /*1b60*/  BSYNC.RECONVERGENT B0 ;  /* 0x0000000000007941 */ /* 0x000fea0003800200 */
.L_x_240:
[----:B------:R-:W0:Y:S01]  /*1b70*/  LDC.64 R8, c[0x0][0x390] ;  /* 0x0000e400ff087b82 */ /* 0x000e220000000a00 */
[----:B------:R-:W-:Y:S01]  /*1b80*/  ISETP.GE.U32.AND P0, PT, R16, 0x3, PT ;  /* 0x000000031000780c */ /* 0x000fe20003f06070 */
[----:B------:R-:W3:Y:S01]  /*1b90*/  LDCU.64 UR14, c[0x0][0x380] ;  /* 0x00007000ff0e77ac */ /* 0x000ee20008000a00 */
[----:B------:R-:W4:Y:S11]  /*1ba0*/  LDCU.128 UR16, c[0x0][0x3a0] ;  /* 0x00007400ff1077ac */ /* 0x000f360008000c00 */
[----:B---34-:R-:W-:Y:S05]  /*1bb0*/  @!P0 EXIT ;  /* 0x000000000000894d */ /* 0x018fea0003800000 */
[----:B------:R-:W-:Y:S01]  /*1bc0*/  BSSY.RECONVERGENT B0, `(.L_x_244) ;  /* 0x000007f000007945 */ /* 0x000fe20003800200 */
.L_x_245:
[----:B------:R-:W-:Y:S01]  /*1bd0*/  IADD3 R6, P0, PT, R0, R7, RZ ;  /* 0x0000000700067210 */ /* 0x000fe20007f1e0ff */
[----:B------:R-:W-:Y:S01]  /*1be0*/  HFMA2 R14, -RZ, RZ, 0, 1.1920928955078125e-07 ;  /* 0x00000002ff0e7431 */ /* 0x000fe200000001ff */
[----:B------:R-:W-:Y:S01]  /*1bf0*/  MOV R16, 0x2 ;  /* 0x0000000200107802 */ /* 0x000fe20000000f00 */
[C---:B------:R-:W-:Y:S01]  /*1c00*/  VIADD R19, R7.reuse, UR9 ;  /* 0x0000000907137c36 */ /* 0x040fe20008000000 */
        /* <DEDUP_REMOVED lines=15> */
[----:B------:R-:W2:Y:S04]  /*1d00*/  LDG.E.U16.CONSTANT R6, desc[UR10][R12.64] ;  /* 0x0000000a0c067981 */ /* 0x000ea8000c1e9500 */
[----:B------:R-:W2:Y:S01]  /*1d10*/  LDG.E.U16.CONSTANT R23, desc[UR10][R10.64] ;  /* 0x0000000a0a177981 */ /* 0x000ea2000c1e9500 */
[----:B0-----:R-:W-:-:S03]  /*1d20*/  IADD3 R21, PT, PT, R19, UR9, RZ ;  /* 0x0000000913157c10 */ /* 0x001fc6000fffe0ff */
[----:B------:R0:W2:Y:S02]  /*1d30*/  LDG.E.U16.CONSTANT R22, desc[UR10][R28.64] ;  /* 0x0000000a1c167981 */ /* 0x0000a4000c1e9500 */
[----:B------:R-:W-:-:S05]  /*1d40*/  IMAD.WIDE.U32 R14, R21, R16, UR4 ;  /* 0x00000004150e7e25 */ /* 0x000fca000f8e0010 */
[----:B------:R1:W2:Y:S01]  /*1d50*/  LDG.E.U16.CONSTANT R24, desc[UR10][R14.64] ;  /* 0x0000000a0e187981 */ /* 0x0002a2000c1e9500 */
[----:B------:R-:W-:-:S05]  /*1d60*/  IMAD.WIDE.U32 R16, R21, 0x2, R8 ;  /* 0x0000000215107825 */ /* 0x000fca00078e0008 */
[----:B------:R1:W2:Y:S01]  /*1d70*/  LDG.E.U16.CONSTANT R26, desc[UR10][R16.64] ;  /* 0x0000000a101a7981 */ /* 0x0002a2000c1e9500 */
[C---:B------:R-:W-:Y:S02]  /*1d80*/  IADD3 R27, P0, PT, R0.reuse, R19, RZ ;  /* 0x00000013001b7210 */ /* 0x040fe40007f1e0ff */
[----:B0-----:R-:W-:-:S03]  /*1d90*/  IADD3 R28, P1, PT, R0, R21, RZ ;  /* 0x00000015001c7210 */ /* 0x001fc60007f3e0ff */
[----:B------:R-:W-:Y:S01]  /*1da0*/  IMAD.X R10, RZ, RZ, R3, P0 ;  /* 0x000000ffff0a7224 */ /* 0x000fe200000e0603 */
[----:B------:R-:W-:-:S04]  /*1db0*/  SHF.L.U32 R29, R27, 0x1, RZ ;  /* 0x000000011b1d7819 */ /* 0x000fc800000006ff */
[----:B------:R-:W-:Y:S01]  /*1dc0*/  SHF.L.U64.HI R11, R27, 0x1, R10 ;  /* 0x000000011b0b7819 */ /* 0x000fe2000001020a */
[----:B------:R-:W-:Y:S01]  /*1dd0*/  IMAD.X R27, RZ, RZ, R3, P1 ;  /* 0x000000ffff1b7224 */ /* 0x000fe200008e0603 */
[----:B------:R-:W-:-:S04]  /*1de0*/  IADD3 R12, P0, PT, R29, UR16, RZ ;  /* 0x000000101d0c7c10 */ /* 0x000fc8000ff1e0ff */
[C---:B------:R-:W-:Y:S02]  /*1df0*/  SHF.L.U64.HI R27, R28.reuse, 0x1, R27 ;  /* 0x000000011c1b7819 */ /* 0x040fe4000001021b */
[----:B------:R-:W-:Y:S02]  /*1e00*/  SHF.L.U32 R28, R28, 0x1, RZ ;  /* 0x000000011c1c7819 */ /* 0x000fe400000006ff */
[----:B------:R-:W-:Y:S02]  /*1e10*/  IADD3.X R13, PT, PT, R11, UR17, RZ, P0, !PT ;  /* 0x000000110b0d7c10 */ /* 0x000fe400087fe4ff */
[----:B-1----:R-:W-:Y:S02]  /*1e20*/  IADD3 R14, P0, PT, R28, UR16, RZ ;  /* 0x000000101c0e7c10 */ /* 0x002fe4000ff1e0ff */
        /* <DEDUP_REMOVED lines=11> */
[----:B------:R-:W-:Y:S02]  /*1ee0*/  IADD3.X R11, PT, PT, R27, UR19, RZ, P0, !PT ;  /* 0x000000131b0b7c10 */ /* 0x000fe400087fe4ff */
[----:B------:R-:W-:Y:S01]  /*1ef0*/  IADD3 R27, PT, PT, R21, UR9, RZ ;  /* 0x00000009151b7c10 */ /* 0x000fe2000fffe0ff */
[----:B------:R-:W-:Y:S01]  /*1f00*/  IMAD.MOV.U32 R28, RZ, RZ, 0x2 ;  /* 0x00000002ff1c7424 */ /* 0x000fe200078e00ff */
[----:B------:R-:W-:Y:S01]  /*1f10*/  IADD3 R19, P0, PT, R19, UR6, RZ ;  /* 0x0000000613137c10 */ /* 0x000fe2000ff1e0ff */
[----:B---3--:R-:W-:-:S05]  /*1f20*/  HADD2.F32 R25, -RZ, R25.H0_H0 ;  /* 0x20000019ff197230 */ /* 0x008fca0000004100 */
[C---:B------:R-:W-:Y:S01]  /*1f30*/  FADD R25, -R2.reuse, R25 ;  /* 0x0000001902197221 */ /* 0x040fe20000000100 */
[----:B----4-:R-:W-:Y:S02]  /*1f40*/  HADD2.F32 R13, -RZ, R18.H0_H0 ;  /* 0x20000012ff0d7230 */ /* 0x010fe40000004100 */
[----:B-----5:R-:W-:Y:S02]  /*1f50*/  HADD2.F32 R20, -RZ, R20.H0_H0 ;  /* 0x20000014ff147230 */ /* 0x020fe40000004100 */
[C---:B--2---:R-:W-:Y:S01]  /*1f60*/  FMUL R25, R5.reuse, R25 ;  /* 0x0000001905197220 */ /* 0x044fe20000400000 */
[----:B------:R-:W-:Y:S01]  /*1f70*/  FADD R18, -R2, R13 ;  /* 0x0000000d02127221 */ /* 0x000fe20000000100 */
[----:B------:R-:W-:Y:S02]  /*1f80*/  HADD2.F32 R6, -RZ, R6.H0_H0 ;  /* 0x20000006ff067230 */ /* 0x000fe40000004100 */
[----:B------:R-:W-:Y:S01]  /*1f90*/  FFMA R20, R20, R25, RZ ;  /* 0x0000001914147223 */ /* 0x000fe200000000ff */
[----:B------:R-:W-:Y:S01]  /*1fa0*/  FMUL R7, R5, R18 ;  /* 0x0000001205077220 */ /* 0x000fe20000400000 */
[----:B------:R0:W2:Y:S01]  /*1fb0*/  LDG.E.U16.CONSTANT R13, desc[UR10][R10.64] ;  /* 0x0000000a0a0d7981 */ /* 0x0000a2000c1e9500 */
[----:B------:R-:W-:-:S02]  /*1fc0*/  HADD2.F32 R15, -RZ, R23.H0_H0 ;  /* 0x20000017ff0f7230 */ /* 0x000fc40000004100 */
[----:B------:R-:W-:Y:S01]  /*1fd0*/  FADD R6, R6, 1 ;  /* 0x3f80000006067421 */ /* 0x000fe20000000000 */
[----:B------:R-:W-:-:S03]  /*1fe0*/  HADD2.F32 R22, -RZ, R22.H0_H0 ;  /* 0x20000016ff167230 */ /* 0x000fc60000004100 */
[----:B------:R-:W-:Y:S02]  /*1ff0*/  FFMA R15, R20, R6, R15 ;  /* 0x00000006140f7223 */ /* 0x000fe4000000000f */
[----:B------:R-:W-:Y:S01]  /*2000*/  FFMA R20, R22, R7, RZ ;  /* 0x0000000716147223 */ /* 0x000fe200000000ff */
[----:B------:R-:W-:Y:S01]  /*2010*/  HADD2.F32 R7, -RZ, R24.H0_H0 ;  /* 0x20000018ff077230 */ /* 0x000fe20000004100 */
[----:B------:R-:W-:Y:S01]  /*2020*/  IADD3 R24, P1, PT, R0, R27, RZ ;  /* 0x0000001b00187210 */ /* 0x000fe20007f3e0ff */
[----:B0-----:R-:W-:Y:S01]  /*2030*/  IMAD.WIDE.U32 R10, R27, R28, UR4 ;  /* 0x000000041b0a7e25 */ /* 0x001fe2000f8e001c */
[----:B------:R-:W-:-:S03]  /*2040*/  IADD3.X R22, PT, PT, RZ, UR12, RZ, P0, !PT ;  /* 0x0000000cff167c10 */ /* 0x000fc600087fe4ff */
[----:B------:R-:W-:Y:S01]  /*2050*/  IMAD.X R25, RZ, RZ, R3, P1 ;  /* 0x000000ffff197224 */ /* 0x000fe200008e0603 */
[C---:B------:R-:W-:Y:S01]  /*2060*/  LEA R18, P0, R19.reuse, UR14, 0x1 ;  /* 0x0000000e13127c11 */ /* 0x040fe2000f8008ff */
[----:B------:R-:W-:Y:S01]  /*2070*/  FADD R6, -R2, R7 ;  /* 0x0000000702067221 */ /* 0x000fe20000000100 */
[----:B------:R-:W3:Y:S02]  /*2080*/  LDG.E.U16.CONSTANT R10, desc[UR10][R10.64] ;  /* 0x0000000a0a0a7981 */ /* 0x000ee4000c1e9500 */
[C---:B------:R-:W-:Y:S02]  /*2090*/  SHF.L.U64.HI R25, R24.reuse, 0x1, R25 ;  /* 0x0000000118197819 */ /* 0x040fe40000010219 */
[----:B------:R-:W-:Y:S01]  /*20a0*/  SHF.L.U32 R24, R24, 0x1, RZ ;  /* 0x0000000118187819 */ /* 0x000fe200000006ff */
[----:B------:R-:W-:Y:S01]  /*20b0*/  HADD2.F32 R26, -RZ, R26.H0_H0 ;  /* 0x2000001aff1a7230 */ /* 0x000fe20000004100 */
[----:B------:R-:W-:Y:S01]  /*20c0*/  LEA.HI.X R19, R19, UR15, R22, 0x1, P0 ;  /* 0x0000000f13137c11 */ /* 0x000fe200080f0c16 */
[----:B------:R-:W-:-:S04]  /*20d0*/  IMAD.WIDE.U32 R22, R27, 0x2, R8 ;  /* 0x000000021b167825 */ /* 0x000fc800078e0008 */
[----:B------:R-:W-:Y:S01]  /*20e0*/  FMUL R7, R5, R6 ;  /* 0x0000000605077220 */ /* 0x000fe20000400000 */
[----:B------:R-:W-:-:S03]  /*20f0*/  IADD3 R6, P0, PT, R24, UR16, RZ ;  /* 0x0000001018067c10 */ /* 0x000fc6000ff1e0ff */
[----:B------:R-:W-:Y:S01]  /*2100*/  FFMA R26, R26, R7, RZ ;  /* 0x000000071a1a7223 */ /* 0x000fe200000000ff */
[----:B------:R-:W4:Y:S01]  /*2110*/  LDG.E.U16.CONSTANT R22, desc[UR10][R22.64] ;  /* 0x0000000a16167981 */ /* 0x000f22000c1e9500 */
[----:B------:R-:W-:Y:S02]  /*2120*/  IADD3.X R7, PT, PT, R25, UR17, RZ, P0, !PT ;  /* 0x0000001119077c10 */ /* 0x000fe400087fe4ff */
[----:B------:R-:W-:-:S04]  /*2130*/  IADD3 R24, P0, PT, R24, UR18, RZ ;  /* 0x0000001218187c10 */ /* 0x000fc8000ff1e0ff */
[----:B------:R-:W-:Y:S01]  /*2140*/  IADD3.X R25, PT, PT, R25, UR19, RZ, P0, !PT ;  /* 0x0000001319197c10 */ /* 0x000fe200087fe4ff */
[----:B------:R4:W5:Y:S04]  /*2150*/  LDG.E.U16.CONSTANT R7, desc[UR10][R6.64] ;  /* 0x0000000a06077981 */ /* 0x000968000c1e9500 */
[----:B------:R-:W5:Y:S01]  /*2160*/  LDG.E.U16.CONSTANT R24, desc[UR10][R24.64] ;  /* 0x0000000a18187981 */ /* 0x000f62000c1e9500 */
[----:B------:R-:W-:-:S05]  /*2170*/  HADD2.F32 R14, -RZ, R14.H0_H0 ;  /* 0x2000000eff0e7230 */ /* 0x000fca0000004100 */
[----:B------:R-:W-:Y:S01]  /*2180*/  FADD R14, R14, 1 ;  /* 0x3f8000000e0e7421 */ /* 0x000fe20000000000 */
[----:B------:R-:W-:Y:S01]  /*2190*/  HADD2.F32 R12, -RZ, R12.H0_H0 ;  /* 0x2000000cff0c7230 */ /* 0x000fe20000004100 */
[----:B------:R-:W-:Y:S01]  /*21a0*/  IADD3 R21, P0, PT, R21, UR6, RZ ;  /* 0x0000000615157c10 */ /* 0x000fe2000ff1e0ff */
[----:B------:R-:W-:-:S03]  /*21b0*/  HADD2.F32 R29, -RZ, R29.H0_H0 ;  /* 0x2000001dff1d7230 */ /* 0x000fc60000004100 */
[----:B------:R-:W-:-:S04]  /*21c0*/  FADD R12, R12, 1 ;  /* 0x3f8000000c0c7421 */ /* 0x000fc80000000000 */
[----:B------:R-:W-:Y:S01]  /*21d0*/  FFMA R20, R20, R12, R29 ;  /* 0x0000000c14147223 */ /* 0x000fe2000000001d */
[----:B------:R-:W-:-:S04]  /*21e0*/  F2FP.F16.F32.PACK_AB R15, RZ, R15 ;  /* 0x0000000fff0f723e */ /* 0x000fc800000000ff */
[----:B------:R-:W-:Y:S01]  /*21f0*/  F2FP.F16.F32.PACK_AB R20, RZ, R20 ;  /* 0x00000014ff14723e */ /* 0x000fe200000000ff */
[----:B------:R0:W-:Y:S04]  /*2200*/  STG.E.U16 desc[UR10][R16.64], R15 ;  /* 0x0000000f10007986 */ /* 0x0001e8000c10150a */
[----:B------:R0:W-:Y:S01]  /*2210*/  STG.E.U16 desc[UR10][R18.64], R20 ;  /* 0x0000001412007986 */ /* 0x0001e2000c10150a */
[----:B--2---:R-:W-:-:S05]  /*2220*/  HADD2.F32 R13, -RZ, R13.H0_H0 ;  /* 0x2000000dff0d7230 */ /* 0x004fca0000004100 */
[----:B------:R-:W-:Y:S01]  /*2230*/  FFMA R26, R26, R14, R13 ;  /* 0x0000000e1a1a7223 */ /* 0x000fe2000000000d */
[----:B---3--:R-:W-:-:S05]  /*2240*/  HADD2.F32 R11, -RZ, R10.H0_H0 ;  /* 0x2000000aff0b7230 */ /* 0x008fca0000004100 */
[----:B------:R-:W-:-:S04]  /*2250*/  FADD R10, -R2, R11 ;  /* 0x0000000b020a7221 */ /* 0x000fc80000000100 */
[----:B------:R-:W-:Y:S01]  /*2260*/  FMUL R11, R5, R10 ;  /* 0x0000000a050b7220 */ /* 0x000fe20000400000 */
[----:B----4-:R-:W-:-:S05]  /*2270*/  HADD2.F32 R6, -RZ, R22.H0_H0 ;  /* 0x20000016ff067230 */ /* 0x010fca0000004100 */
[----:B------:R-:W-:Y:S01]  /*2280*/  FFMA R13, R6, R11, RZ ;  /* 0x0000000b060d7223 */ /* 0x000fe200000000ff */
[----:B-----5:R-:W-:Y:S01]  /*2290*/  HADD2.F32 R11, -RZ, R7.H0_H0 ;  /* 0x20000007ff0b7230 */ /* 0x020fe20000004100 */
[----:B------:R-:W-:Y:S01]  /*22a0*/  IADD3 R6, P1, PT, R27, UR6, RZ ;  /* 0x000000061b067c10 */ /* 0x000fe2000ff3e0ff */
[----:B------:R-:W-:-:S03]  /*22b0*/  HADD2.F32 R24, -RZ, R24.H0_H0 ;  /* 0x20000018ff187230 */ /* 0x000fc60000004100 */
[----:B------:R-:W-:Y:S01]  /*22c0*/  FADD R14, R11, 1 ;  /* 0x3f8000000b0e7421 */ /* 0x000fe20000000000 */
[----:B------:R-:W-:Y:S01]  /*22d0*/  IMAD.X R22, RZ, RZ, UR12, P0 ;  /* 0x0000000cff167e24 */ /* 0x000fe200080e06ff */
[----:B------:R-:W-:Y:S02]  /*22e0*/  LEA R10, P0, R21, UR14, 0x1 ;  /* 0x0000000e150a7c11 */ /* 0x000fe4000f8008ff */
[----:B------:R-:W-:Y:S01]  /*22f0*/  IADD3.X R7, PT, PT, RZ, UR12, RZ, P1, !PT ;  /* 0x0000000cff077c10 */ /* 0x000fe20008ffe4ff */
[----:B------:R-:W-:Y:S01]  /*2300*/  FFMA R14, R13, R14, R24 ;  /* 0x0000000e0d0e7223 */ /* 0x000fe20000000018 */
[----:B------:R-:W-:Y:S02]  /*2310*/  LEA R12, P1, R6, UR14, 0x1 ;  /* 0x0000000e060c7c11 */ /* 0x000fe4000f8208ff */
[----:B------:R-:W-:Y:S02]  /*2320*/  LEA.HI.X R11, R21, UR15, R22, 0x1, P0 ;  /* 0x0000000f150b7c11 */ /* 0x000fe400080f0c16 */
[----:B------:R-:W-:-:S02]  /*2330*/  F2FP.F16.F32.PACK_AB R26, RZ, R26 ;  /* 0x0000001aff1a723e */ /* 0x000fc400000000ff */
        /* <DEDUP_REMOVED lines=8> */
.L_x_244:
[----:B------:R-:W-:Y:S05]  /*23c0*/  EXIT ;  /* 0x000000000000794d */ /* 0x000fea0003800000 */
.L_x_239:
        /* <DEDUP_REMOVED lines=10> */
[----:B---3--:R-:W-:-:S06]  /*2470*/  IADD3 R8, PT, PT, R10, 0xffffffe, RZ ;  /* 0x0ffffffe0a087810 */ /* 0x008fcc0007ffe0ff */
[----:B------:R3:W4:Y:S02]  /*2480*/  F2I.FTZ.U32.TRUNC.NTZ R9, R8 ;  /* 0x0000000800097305 */ /* 0x000724000021f000 */
[----:B---3--:R-:W-:Y:S02]  /*2490*/  IMAD.MOV.U32 R8, RZ, RZ, RZ ;  /* 0x000000ffff087224 */ /* 0x008fe400078e00ff */
[----:B----4-:R-:W-:-:S04]  /*24a0*/  IMAD.MOV R13, RZ, RZ, -R9 ;  /* 0x000000ffff0d7224 */ /* 0x010fc800078e0a09 */
        /* <DEDUP_REMOVED lines=11> */
[----:B------:R-:W-:-:S04]  /*2560*/  IADD3 R24, PT, PT, R24, R13, RZ ;  /* 0x0000000d18187210 */ /* 0x000fc80007ffe0ff */
[----:B------:R-:W-:-:S04]  /*2570*/  LOP3.LUT R6, R24, 0x3, RZ, 0xc0, !PT ;  /* 0x0000000318067812 */ /* 0x000fc800078ec0ff */
[----:B------:R-:W-:-:S13]  /*2580*/  ISETP.NE.AND P0, PT, R6, 0x3, PT ;  /* 0x000000030600780c */ /* 0x000fda0003f05270 */
[----:B0-----:R-:W-:Y:S05]  /*2590*/  @!P0 BRA `(.L_x_247) ;  /* 0x0000000000e08947 */ /* 0x001fea0003800000 */
[----:B-1----:R-:W0:Y:S01]  /*25a0*/  S2R R15, SR_TID.X ;  /* 0x00000000000f7919 */ /* 0x002e220000002100 */
[----:B------:R-:W1:Y:S01]  /*25b0*/  LDCU.64 UR20, c[0x0][0x380] ;  /* 0x00007000ff1477ac */ /* 0x000e620008000a00 */
[----:B------:R-:W-:Y:S01]  /*25c0*/  VIADD R10, R24, 0x1 ;  /* 0x00000001180a7836 */ /* 0x000fe20000000000 */
[----:B------:R-:W-:Y:S01]  /*25d0*/  MOV R6, UR6 ;  /* 0x0000000600067c02 */ /* 0x000fe20008000f00 */
[----:B------:R-:W-:Y:S01]  /*25e0*/  IMAD.U32 R11, RZ, RZ, UR6 ;  /* 0x00000006ff0b7e24 */ /* 0x000fe2000f8e00ff */
[----:B------:R-:W3:Y:S01]  /*25f0*/  LDCU.128 UR16, c[0x0][0x3a0] ;  /* 0x00007400ff1077ac */ /* 0x000ee20008000c00 */
[C---:B------:R-:W-:Y:S01]  /*2600*/  SHF.L.U32 R9, R0.reuse, 0x1, RZ ;  /* 0x0000000100097819 */ /* 0x040fe200000006ff */
[----:B------:R-:W-:Y:S01]  /*2610*/  IMAD.U32 R12, RZ, RZ, UR12 ;  /* 0x0000000cff0c7e24 */ /* 0x000fe2000f8e00ff */
[----:B------:R-:W-:Y:S01]  /*2620*/  SHF.L.U64.HI R25, R0, 0x1, R3 ;  /* 0x0000000100197819 */ /* 0x000fe20000010203 */
[----:B------:R-:W-:Y:S01]  /*2630*/  BSSY.RECONVERGENT B1, `(.L_x_248) ;  /* 0x000002d000017945 */ /* 0x000fe20003800200 */
        /* <DEDUP_REMOVED lines=8> */
[C---:B0-----:R-:W-:Y:S01]  /*26c0*/  IMAD R26, R14.reuse, UR9, R15 ;  /* 0x000000090e1a7c24 */ /* 0x041fe2000f8e020f */
[----:B------:R-:W-:-:S07]  /*26d0*/  IADD3 R7, PT, PT, -R14, RZ, RZ ;  /* 0x000000ff0e077210 */ /* 0x000fce0007ffe1ff */
.L_x_249:
[C---:B------:R-:W-:Y:S02]  /*26e0*/  IADD3 R20, P0, PT, R12.reuse, UR4, RZ ;  /* 0x000000040c147c10 */ /* 0x040fe4000ff1e0ff */
[C---:B------:R-:W-:Y:S02]  /*26f0*/  IADD3 R18, P1, PT, R12.reuse, UR22, RZ ;  /* 0x000000160c127c10 */ /* 0x040fe4000ff3e0ff */
[C---:B------:R-:W-:Y:S02]  /*2700*/  IADD3.X R21, PT, PT, R13.reuse, UR5, RZ, P0, !PT ;  /* 0x000000050d157c10 */ /* 0x040fe400087fe4ff */
[C---:B------:R-:W-:Y:S02]  /*2710*/  IADD3 R16, P2, PT, R12.reuse, R8, RZ ;  /* 0x000000080c107210 */ /* 0x040fe40007f5e0ff */
        /* <DEDUP_REMOVED lines=11> */
[----:B------:R-:W-:Y:S01]  /*27d0*/  IADD3 R7, PT, PT, R7, 0x1, RZ ;  /* 0x0000000107077810 */ /* 0x000fe20007ffe0ff */
[----:B0-----:R-:W-:-:S02]  /*27e0*/  IMAD.U32 R17, RZ, RZ, UR9 ;  /* 0x00000009ff117e24 */ /* 0x001fc4000f8e00ff */
[----:B---3--:R-:W-:-:S05]  /*27f0*/  HADD2.F32 R27, -RZ, R20.H0_H0 ;  /* 0x20000014ff1b7230 */ /* 0x008fca0000004100 */
[----:B------:R-:W-:Y:S01]  /*2800*/  FADD R28, -R2, R27 ;  /* 0x0000001b021c7221 */ /* 0x000fe20000000100 */
[----:B----4-:R-:W-:-:S03]  /*2810*/  HADD2.F32 R20, -RZ, R18.H0_H0 ;  /* 0x20000012ff147230 */ /* 0x010fc60000004100 */
[----:B--2---:R-:W-:Y:S01]  /*2820*/  FMUL R28, R5, R28 ;  /* 0x0000001c051c7220 */ /* 0x004fe20000400000 */
[----:B-----5:R-:W-:Y:S02]  /*2830*/  HADD2.F32 R27, -RZ, R16.H0_H0 ;  /* 0x20000010ff1b7230 */ /* 0x020fe40000004100 */
[----:B------:R-:W-:-:S03]  /*2840*/  HADD2.F32 R21, -RZ, R14.H0_H0 ;  /* 0x2000000eff157230 */ /* 0x000fc60000004100 */
[----:B------:R-:W-:Y:S01]  /*2850*/  FADD R27, R27, 1 ;  /* 0x3f8000001b1b7421 */ /* 0x000fe20000000000 */
[----:B------:R-:W-:Y:S02]  /*2860*/  HADD2.F32 R18, -RZ, R22.H0_H0 ;  /* 0x20000016ff127230 */ /* 0x000fe40000004100 */
[----:B------:R-:W-:Y:S01]  /*2870*/  FFMA R21, R20, R28, R21 ;  /* 0x0000001c14157223 */ /* 0x000fe20000000015 */
[----:B------:R-:W-:-:S03]  /*2880*/  IADD3 R14, P0, PT, R12, R6, RZ ;  /* 0x000000060c0e7210 */ /* 0x000fc60007f1e0ff */
[----:B------:R-:W-:Y:S02]  /*2890*/  FFMA R18, R21, R27, R18 ;  /* 0x0000001b15127223 */ /* 0x000fe40000000012 */
[----:B------:R-:W-:-:S03]  /*28a0*/  IMAD.X R15, R13, 0x1, R10, P0 ;  /* 0x000000010d0f7824 */ /* 0x000fc600000e060a */
[----:B------:R-:W-:-:S05]  /*28b0*/  F2FP.F16.F32.PACK_AB R18, RZ, R18 ;  /* 0x00000012ff12723e */ /* 0x000fca00000000ff */
[----:B------:R0:W-:Y:S01]  /*28c0*/  STG.E.U16 desc[UR10][R14.64], R18 ;  /* 0x000000120e007986 */ /* 0x0001e2000c10150a */
[----:B------:R-:W-:Y:S01]  /*28d0*/  ISETP.NE.AND P0, PT, R7, RZ, PT ;  /* 0x000000ff0700720c */ /* 0x000fe20003f05270 */
[----:B------:R-:W-:-:S12]  /*28e0*/  IMAD.WIDE.U32 R12, R17, 0x2, R12 ;  /* 0x00000002110c7825 */ /* 0x000fd800078e000c */
[----:B0-----:R-:W-:Y:S05]  /*28f0*/  @P0 BRA `(.L_x_249) ;  /* 0xfffffffc00780947 */ /* 0x001fea000383ffff */
[----:B------:R-:W-:Y:S05]  /*2900*/  BSYNC.RECONVERGENT B1 ;  /* 0x0000000000017941 */ /* 0x000fea0003800200 */
.L_x_248:
[----:B------:R-:W-:-:S07]  /*2910*/  MOV R7, R26 ;  /* 0x0000001a00077202 */ /* 0x000fce0000000f00 */
.L_x_247:
[----:B------:R-:W-:Y:S05]  /*2920*/  BSYNC.RECONVERGENT B0 ;  /* 0x0000000000007941 */ /* 0x000fea0003800200 */
.L_x_246:
[----:B-1----:R-:W0:Y:S01]  /*2930*/  LDC.64 R14, c[0x0][0x390] ;  /* 0x0000e400ff0e7b82 */ /* 0x002e220000000a00 */
[----:B------:R-:W-:Y:S01]  /*2940*/  ISETP.GE.U32.AND P0, PT, R24, 0x3, PT ;  /* 0x000000031800780c */ /* 0x000fe20003f06070 */
[----:B------:R-:W1:Y:S01]  /*2950*/  LDCU.64 UR20, c[0x0][0x380] ;  /* 0x00007000ff1477ac */ /* 0x000e620008000a00 */
[----:B------:R-:W3:Y:S05]  /*2960*/  LDCU.128 UR16, c[0x0][0x3a0] ;  /* 0x00007400ff1077ac */ /* 0x000eea0008000c00 */
[----:B------:R-:W4:Y:S06]  /*2970*/  LDC.64 R12, c[0x0][0x398] ;  /* 0x0000e600ff0c7b82 */ /* 0x000f2c0000000a00 */
[----:B-1-3--:R-:W-:Y:S05]  /*2980*/  @!P0 EXIT ;  /* 0x000000000000894d */ /* 0x00afea0003800000 */
[----:B------:R-:W-:Y:S01]  /*2990*/  BSSY.RECONVERGENT B0, `(.L_x_250) ;  /* 0x000008c000007945 */ /* 0x000fe20003800200 */
.L_x_251:
        /* <DEDUP_REMOVED lines=9> */
[----:B------:R-:W-:Y:S01]  /*2a30*/  IADD3.X R9, PT, PT, RZ, R3, RZ, P0, !PT ;  /* 0x00000003ff097210 */ /* 0x000fe200007fe4ff */
[----:B------:R-:W-:-:S03]  /*2a40*/  IMAD.SHL.U32 R10, R6, 0x2, RZ ;  /* 0x00000002060a7824 */ /* 0x000fc600078e00ff */
[----:B------:R-:W-:Y:S02]  /*2a50*/  SHF.L.U64.HI R6, R6, 0x1, R9 ;  /* 0x0000000106067819 */ /* 0x000fe40000010209 */
[C---:B------:R-:W-:Y:S02]  /*2a60*/  IADD3 R20, P0, PT, R10.reuse, UR16, RZ ;  /* 0x000000100a147c10 */ /* 0x040fe4000ff1e0ff */
[----:B------:R-:W-:Y:S02]  /*2a70*/  IADD3 R10, P1, PT, R10, UR18, RZ ;  /* 0x000000120a0a7c10 */ /* 0x000fe4000ff3e0ff */
[----:B------:R-:W-:Y:S01]  /*2a80*/  IADD3 R9, PT, PT, R7, UR9, RZ ;  /* 0x0000000907097c10 */ /* 0x000fe2000fffe0ff */
[----:B------:R-:W-:Y:S01]  /*2a90*/  HFMA2 R24, -RZ, RZ, 0, 1.1920928955078125e-07 ;  /* 0x00000002ff187431 */ /* 0x000fe200000001ff */
[C---:B------:R-:W-:Y:S02]  /*2aa0*/  IADD3.X R11, PT, PT, R6.reuse, UR19, RZ, P1, !PT ;  /* 0x00000013060b7c10 */ /* 0x040fe40008ffe4ff */
[----:B------:R-:W-:Y:S01]  /*2ab0*/  IADD3.X R21, PT, PT, R6, UR17, RZ, P0, !PT ;  /* 0x0000001106157c10 */ /* 0x000fe200087fe4ff */
[----:B------:R-:W-:-:S02]  /*2ac0*/  IMAD.WIDE.U32 R22, R9, R22, UR4 ;  /* 0x0000000409167e25 */ /* 0x000fc4000f8e0016 */
[----:B------:R1:W5:Y:S02]  /*2ad0*/  LDG.E.U16.CONSTANT R10, desc[UR10][R10.64] ;  /* 0x0000000a0a0a7981 */ /* 0x000364000c1e9500 */
[C---:B0-----:R-:W-:Y:S02]  /*2ae0*/  IMAD.WIDE.U32 R16, R9.reuse, 0x2, R12 ;  /* 0x0000000209107825 */ /* 0x041fe400078e000c */
[----:B------:R-:W5:Y:S02]  /*2af0*/  LDG.E.U16.CONSTANT R6, desc[UR10][R20.64] ;  /* 0x0000000a14067981 */ /* 0x000f64000c1e9500 */
[C---:B------:R-:W-:Y:S02]  /*2b00*/  IMAD.WIDE.U32 R18, R9.reuse, 0x2, R14 ;  /* 0x0000000209127825 */ /* 0x040fe400078e000e */
[----:B------:R0:W5:Y:S02]  /*2b10*/  LDG.E.U16.CONSTANT R8, desc[UR10][R22.64] ;  /* 0x0000000a16087981 */ /* 0x000164000c1e9500 */
[----:B-1----:R-:W-:-:S02]  /*2b20*/  VIADD R11, R9, UR9 ;  /* 0x00000009090b7c36 */ /* 0x002fc40008000000 */
[----:B------:R-:W5:Y:S02]  /*2b30*/  LDG.E.U16.CONSTANT R29, desc[UR10][R16.64] ;  /* 0x0000000a101d7981 */ /* 0x000f64000c1e9500 */
[C---:B------:R-:W-:Y:S02]  /*2b40*/  IMAD.WIDE.U32 R24, R11.reuse, R24, UR4 ;  /* 0x000000040b187e25 */ /* 0x040fe4000f8e0018 */
[----:B------:R-:W5:Y:S02]  /*2b50*/  LDG.E.U16.CONSTANT R18, desc[UR10][R18.64] ;  /* 0x0000000a12127981 */ /* 0x000f64000c1e9500 */
[----:B0-----:R-:W-:-:S04]  /*2b60*/  IMAD.WIDE.U32 R22, R11, 0x2, R12 ;  /* 0x000000020b167825 */ /* 0x001fc800078e000c */
[----:B------:R-:W-:Y:S02]  /*2b70*/  IMAD.WIDE.U32 R20, R11, 0x2, R14 ;  /* 0x000000020b147825 */ /* 0x000fe400078e000e */
[----:B------:R-:W5:Y:S04]  /*2b80*/  LDG.E.U16.CONSTANT R22, desc[UR10][R22.64] ;  /* 0x0000000a16167981 */ /* 0x000f68000c1e9500 */
[----:B------:R0:W5:Y:S02]  /*2b90*/  LDG.E.U16.CONSTANT R19, desc[UR10][R24.64] ;  /* 0x0000000a18137981 */ /* 0x000164000c1e9500 */
[----:B0-----:R-:W-:Y:S01]  /*2ba0*/  MOV R24, 0x2 ;  /* 0x0000000200187802 */ /* 0x001fe20000000f00 */
[----:B---3--:R-:W-:Y:S02]  /*2bb0*/  HADD2.F32 R17, -RZ, R28.H0_H0 ;  /* 0x2000001cff117230 */ /* 0x008fe40000004100 */
[----:B------:R0:W3:Y:S03]  /*2bc0*/  LDG.E.U16.CONSTANT R28, desc[UR10][R20.64] ;  /* 0x0000000a141c7981 */ /* 0x0000e6000c1e9500 */
[----:B------:R-:W-:Y:S01]  /*2bd0*/  FADD R16, -R2, R17 ;  /* 0x0000001102107221 */ /* 0x000fe20000000100 */
[----:B----4-:R-:W-:-:S02]  /*2be0*/  HADD2.F32 R17, -RZ, R27.H0_H0 ;  /* 0x2000001bff117230 */ /* 0x010fc40000004100 */
[----:B------:R-:W-:-:S04]  /*2bf0*/  VIADD R27, R11, UR9 ;  /* 0x000000090b1b7c36 */ /* 0x000fc80008000000 */
[----:B------:R-:W-:-:S04]  /*2c00*/  IMAD.WIDE.U32 R24, R27, R24, UR4 ;  /* 0x000000041b187e25 */ /* 0x000fc8000f8e0018 */
[----:B--2---:R-:W-:Y:S01]  /*2c10*/  FMUL R16, R5, R16 ;  /* 0x0000001005107220 */ /* 0x004fe20000400000 */
[----:B-----5:R-:W-:Y:S01]  /*2c20*/  HADD2.F32 R26, -RZ, R26.H0_H0 ;  /* 0x2000001aff1a7230 */ /* 0x020fe20000004100 */
[----:B------:R-:W2:Y:S01]  /*2c30*/  LDG.E.U16.CONSTANT R24, desc[UR10][R24.64] ;  /* 0x0000000a18187981 */ /* 0x000ea2000c1e9500 */
[----:B0-----:R-:W-:-:S04]  /*2c40*/  IMAD.WIDE.U32 R20, R27, 0x2, R12 ;  /* 0x000000021b147825 */ /* 0x001fc800078e000c */
[----:B------:R-:W-:Y:S01]  /*2c50*/  FFMA R26, R17, R16, R26 ;  /* 0x00000010111a7223 */ /* 0x000fe2000000001a */
[----:B------:R-:W-:Y:S01]  /*2c60*/  IMAD.WIDE.U32 R16, R27, 0x2, R14 ;  /* 0x000000021b107825 */ /* 0x000fe200078e000e */
[----:B------:R-:W4:Y:S04]  /*2c70*/  LDG.E.U16.CONSTANT R20, desc[UR10][R20.64] ;  /* 0x0000000a14147981 */ /* 0x000f28000c1e9500 */
[----:B------:R0:W5:Y:S01]  /*2c80*/  LDG.E.U16.CONSTANT R23, desc[UR10][R16.64] ;  /* 0x0000000a10177981 */ /* 0x000162000c1e9500 */
[----:B------:R-:W-:Y:S02]  /*2c90*/  HADD2.F32 R10, -RZ, R10.H0_H0 ;  /* 0x2000000aff0a7230 */ /* 0x000fe40000004100 */
[----:B------:R-:W-:Y:S02]  /*2ca0*/  HADD2.F32 R6, -RZ, R6.H0_H0 ;  /* 0x20000006ff067230 */ /* 0x000fe40000004100 */
[----:B------:R-:W-:-:S03]  /*2cb0*/  HADD2.F32 R8, -RZ, R8.H0_H0 ;  /* 0x20000008ff087230 */ /* 0x000fc60000004100 */
[----:B------:R-:W-:Y:S02]  /*2cc0*/  FADD R6, R6, 1 ;  /* 0x3f80000006067421 */ /* 0x000fe40000000000 */
[----:B------:R-:W-:Y:S02]  /*2cd0*/  FADD R8, -R2, R8 ;  /* 0x0000000802087221 */ /* 0x000fe40000000100 */
[----:B------:R-:W-:Y:S01]  /*2ce0*/  FFMA R26, R6, R26, R10 ;  /* 0x0000001a061a7223 */ /* 0x000fe2000000000a */
[----:B------:R-:W-:Y:S02]  /*2cf0*/  HADD2.F32 R6, -RZ, R29.H0_H0 ;  /* 0x2000001dff067230 */ /* 0x000fe40000004100 */
[----:B------:R-:W-:Y:S02]  /*2d00*/  HADD2.F32 R18, -RZ, R18.H0_H0 ;  /* 0x20000012ff127230 */ /* 0x000fe40000004100 */
[----:B0-----:R-:W-:Y:S01]  /*2d10*/  FMUL R17, R5, R8 ;  /* 0x0000000805117220 */ /* 0x001fe20000400000 */
[----:B------:R-:W-:-:S03]  /*2d20*/  IADD3 R8, P0, PT, R0, R9, RZ ;  /* 0x0000000900087210 */ /* 0x000fc60007f1e0ff */
[----:B------:R-:W-:Y:S01]  /*2d30*/  FFMA R6, R18, R17, R6 ;  /* 0x0000001112067223 */ /* 0x000fe20000000006 */
[----:B------:R-:W-:Y:S01]  /*2d40*/  IADD3.X R17, PT, PT, RZ, R3, RZ, P0, !PT ;  /* 0x00000003ff117210 */ /* 0x000fe200007fe4ff */
[C---:B------:R-:W-:Y:S02]  /*2d50*/  IMAD.SHL.U32 R18, R8.reuse, 0x2, RZ ;  /* 0x0000000208127824 */ /* 0x040fe400078e00ff */
[----:B------:R-:W-:Y:S01]  /*2d60*/  HADD2.F32 R21, -RZ, R19.H0_H0 ;  /* 0x20000013ff157230 */ /* 0x000fe20000004100 */
[----:B------:R-:W-:Y:S01]  /*2d70*/  SHF.L.U64.HI R19, R8, 0x1, R17 ;  /* 0x0000000108137819 */ /* 0x000fe20000010211 */
[----:B------:R-:W-:-:S03]  /*2d80*/  HADD2.F32 R8, -RZ, R22.H0_H0 ;  /* 0x20000016ff087230 */ /* 0x000fc60000004100 */
[----:B------:R-:W-:Y:S01]  /*2d90*/  FADD R10, -R2, R21 ;  /* 0x00000015020a7221 */ /* 0x000fe20000000100 */
[----:B------:R-:W-:Y:S02]  /*2da0*/  IADD3 R16, P0, PT, R18, UR16, RZ ;  /* 0x0000001012107c10 */ /* 0x000fe4000ff1e0ff */
[----:B------:R-:W-:Y:S01]  /*2db0*/  IADD3 R22, P1, PT, R0, R11, RZ ;  /* 0x0000000b00167210 */ /* 0x000fe20007f3e0ff */
[----:B------:R-:W-:Y:S01]  /*2dc0*/  FMUL R10, R5, R10 ;  /* 0x0000000a050a7220 */ /* 0x000fe20000400000 */
[----:B------:R-:W-:Y:S02]  /*2dd0*/  IADD3.X R17, PT, PT, R19, UR17, RZ, P0, !PT ;  /* 0x0000001113117c10 */ /* 0x000fe400087fe4ff */
[----:B------:R-:W-:-:S04]  /*2de0*/  IADD3 R18, P0, PT, R18, UR18, RZ ;  /* 0x0000001212127c10 */ /* 0x000fc8000ff1e0ff */
[----:B------:R-:W-:Y:S01]  /*2df0*/  IADD3.X R19, PT, PT, R19, UR19, RZ, P0, !PT ;  /* 0x0000001313137c10 */ /* 0x000fe200087fe4ff */
[----:B---3--:R-:W-:Y:S02]  /*2e00*/  HADD2.F32 R21, -RZ, R28.H0_H0 ;  /* 0x2000001cff157230 */ /* 0x008fe40000004100 */
[----:B------:R-:W-:-:S03]  /*2e10*/  IMAD.SHL.U32 R28, R22, 0x2, RZ ;  /* 0x00000002161c7824 */ /* 0x000fc600078e00ff */
[----:B------:R-:W-:Y:S01]  /*2e20*/  FFMA R8, R21, R10, R8 ;  /* 0x0000000a15087223 */ /* 0x000fe20000000008 */
[----:B------:R-:W-:Y:S01]  /*2e30*/  IADD3.X R21, PT, PT, RZ, R3, RZ, P1, !PT ;  /* 0x00000003ff157210 */ /* 0x000fe20000ffe4ff */
[----:B------:R0:W3:Y:S01]  /*2e40*/  LDG.E.U16.CONSTANT R10, desc[UR10][R16.64] ;  /* 0x0000000a100a7981 */ /* 0x0000e2000c1e9500 */
[----:B--2---:R-:W-:Y:S02]  /*2e50*/  HADD2.F32 R25, -RZ, R24.H0_H0 ;  /* 0x20000018ff197230 */ /* 0x004fe40000004100 */
[----:B------:R-:W-:Y:S01]  /*2e60*/  SHF.L.U64.HI R21, R22, 0x1, R21 ;  /* 0x0000000116157819 */ /* 0x000fe20000010215 */
[----:B------:R1:W2:Y:S02]  /*2e70*/  LDG.E.U16.CONSTANT R24, desc[UR10][R18.64] ;  /* 0x0000000a12187981 */ /* 0x0002a4000c1e9500 */
[----:B------:R-:W-:Y:S01]  /*2e80*/  FADD R29, -R2, R25 ;  /* 0x00000019021d7221 */ /* 0x000fe20000000100 */
[----:B----4-:R-:W-:-:S03]  /*2e90*/  HADD2.F32 R20, -RZ, R20.H0_H0 ;  /* 0x20000014ff147230 */ /* 0x010fc60000004100 */
[----:B------:R-:W-:Y:S01]  /*2ea0*/  FMUL R29, R5, R29 ;  /* 0x0000001d051d7220 */ /* 0x000fe20000400000 */
[----:B-----5:R-:W-:Y:S01]  /*2eb0*/  HADD2.F32 R25, -RZ, R23.H0_H0 ;  /* 0x20000017ff197230 */ /* 0x020fe20000004100 */
[----:B------:R-:W-:-:S04]  /*2ec0*/  IADD3 R22, P0, PT, R28, UR16, RZ ;  /* 0x000000101c167c10 */ /* 0x000fc8000ff1e0ff */
        /* <DEDUP_REMOVED lines=22> */
[----:B------:R-:W-:-:S05]  /*3030*/  F2FP.F16.F32.PACK_AB R26, RZ, R26 ;  /* 0x0000001aff1a723e */ /* 0x000fca00000000ff */
[----:B------:R1:W-:Y:S01]  /*3040*/  STG.E.U16 desc[UR10][R28.64], R26 ;  /* 0x0000001a1c007986 */ /* 0x0003e2000c10150a */
[----:B---3--:R-:W-:-:S05]  /*3050*/  HADD2.F32 R10, -RZ, R10.H0_H0 ;  /* 0x2000000aff0a7230 */ /* 0x008fca0000004100 */
[----:B------:R-:W-:Y:S01]  /*3060*/  FADD R10, R10, 1 ;  /* 0x3f8000000a0a7421 */ /* 0x000fe20000000000 */
[----:B--2---:R-:W-:-:S05]  /*3070*/  HADD2.F32 R7, -RZ, R24.H0_H0 ;  /* 0x20000018ff077230 */ /* 0x004fca0000004100 */
[----:B------:R-:W-:Y:S01]  /*3080*/  FFMA R6, R10, R6, R7 ;  /* 0x000000060a067223 */ /* 0x000fe20000000007 */
[----:B----4-:R-:W-:-:S05]  /*3090*/  HADD2.F32 R22, -RZ, R22.H0_H0 ;  /* 0x20000016ff167230 */ /* 0x010fca0000004100 */
[----:B------:R-:W-:Y:S01]  /*30a0*/  FADD R22, R22, 1 ;  /* 0x3f80000016167421 */ /* 0x000fe20000000000 */
[----:B-----5:R-:W-:-:S05]  /*30b0*/  HADD2.F32 R17, -RZ, R16.H0_H0 ;  /* 0x20000010ff117230 */ /* 0x020fca0000004100 */
[----:B------:R-:W-:Y:S01]  /*30c0*/  FFMA R7, R22, R8, R17 ;  /* 0x0000000816077223 */ /* 0x000fe20000000011 */
[----:B------:R-:W-:Y:S01]  /*30d0*/  IADD3 R17, P2, PT, R27, UR6, RZ ;  /* 0x000000061b117c10 */ /* 0x000fe2000ff5e0ff */
[----:B------:R-:W-:Y:S01]  /*30e0*/  HADD2.F32 R23, -RZ, R20.H0_H0 ;  /* 0x20000014ff177230 */ /* 0x000fe20000004100 */
[----:B------:R-:W-:-:S04]  /*30f0*/  IADD3.X R20, PT, PT, RZ, UR12, RZ, P1, !PT ;  /* 0x0000000cff147c10 */ /* 0x000fc80008ffe4ff */
[----:B------:R-:W-:Y:S01]  /*3100*/  FADD R23, R23, 1 ;  /* 0x3f80000017177421 */ /* 0x000fe20000000000 */
[----:B------:R-:W-:Y:S02]  /*3110*/  HADD2.F32 R16, -RZ, R18.H0_H0 ;  /* 0x20000012ff107230 */ /* 0x000fe40000004100 */
[----:B------:R-:W-:Y:S01]  /*3120*/  IMAD.X R18, RZ, RZ, UR12, P0 ;  /* 0x0000000cff127e24 */ /* 0x000fe200080e06ff */
[----:B------:R-:W-:Y:S01]  /*3130*/  LEA R8, P0, R9, UR20, 0x1 ;  /* 0x0000001409087c11 */ /* 0x000fe2000f8008ff */
[----:B------:R-:W-:Y:S02]  /*3140*/  IMAD.X R22, RZ, RZ, UR12, P2 ;  /* 0x0000000cff167e24 */ /* 0x000fe400090e06ff */
[----:B------:R-:W-:Y:S01]  /*3150*/  FFMA R25, R23, R25, R16 ;  /* 0x0000001917197223 */ /* 0x000fe20000000010 */
[----:B------:R-:W-:Y:S02]  /*3160*/  LEA R10, P1, R11, UR20, 0x1 ;  /* 0x000000140b0a7c11 */ /* 0x000fe4000f8208ff */
[----:B------:R-:W-:-:S02]  /*3170*/  F2FP.F16.F32.PACK_AB R7, RZ, R7 ;  /* 0x00000007ff07723e */ /* 0x000fc400000000ff */
[----:B------:R-:W-:Y:S02]  /*3180*/  LEA R16, P2, R17, UR20, 0x1 ;  /* 0x0000001411107c11 */ /* 0x000fe4000f8408ff */
[----:B------:R-:W-:Y:S02]  /*3190*/  LEA.HI.X R9, R9, UR21, R18, 0x1, P0 ;  /* 0x0000001509097c11 */ /* 0x000fe400080f0c12 */
[----:B------:R-:W-:Y:S02]  /*31a0*/  F2FP.F16.F32.PACK_AB R6, RZ, R6 ;  /* 0x00000006ff06723e */ /* 0x000fe400000000ff */
[----:B------:R-:W-:Y:S02]  /*31b0*/  LEA.HI.X R11, R11, UR21, R20, 0x1, P1 ;  /* 0x000000150b0b7c11 */ /* 0x000fe400088f0c14 */
[----:B------:R-:W-:Y:S02]  /*31c0*/  PRMT R18, R7, 0x7610, R18 ;  /* 0x0000761007127816 */ /* 0x000fe40000000012 */
[----:B------:R-:W-:-:S02]  /*31d0*/  LEA.HI.X R17, R17, UR21, R22, 0x1, P2 ;  /* 0x0000001511117c11 */ /* 0x000fc400090f0c16 */
[----:B------:R-:W-:Y:S01]  /*31e0*/  F2FP.F16.F32.PACK_AB R25, RZ, R25 ;  /* 0x00000019ff19723e */ /* 0x000fe200000000ff */
[----:B------:R1:W-:Y:S01]  /*31f0*/  STG.E.U16 desc[UR10][R8.64], R6 ;  /* 0x0000000608007986 */ /* 0x0003e2000c10150a */
[----:B------:R-:W-:-:S03]  /*3200*/  IADD3 R7, PT, PT, R27, UR9, RZ ;  /* 0x000000091b077c10 */ /* 0x000fc6000fffe0ff */
[----:B------:R1:W-:Y:S04]  /*3210*/  STG.E.U16 desc[UR10][R10.64], R18 ;  /* 0x000000120a007986 */ /* 0x0003e8000c10150a */
[----:B------:R1:W-:Y:S01]  /*3220*/  STG.E.U16 desc[UR10][R16.64], R25 ;  /* 0x0000001910007986 */ /* 0x0003e2000c10150a */
[----:B------:R-:W-:-:S13]  /*3230*/  ISETP.GE.AND P0, PT, R7, R4, PT ;  /* 0x000000040700720c */ /* 0x000fda0003f06270 */
[----:B-1----:R-:W-:Y:S05]  /*3240*/  @!P0 BRA `(.L_x_251) ;  /* 0xfffffff400d48947 */ /* 0x002fea000383ffff */
[----:B------:R-:W-:Y:S05]  /*3250*/  BSYNC.RECONVERGENT B0 ;  /* 0x0000000000007941 */ /* 0x000fea0003800200 */
.L_x_250:
[----:B------:R-:W-:Y:S05]  /*3260*/  EXIT ;  /* 0x000000000000794d */ /* 0x000fea0003800000 */
.L_x_224:
[----:B------:R-:W-:Y:S02]  /*3270*/  HFMA2 R18, -RZ, RZ, 0, 9.5367431640625e-07 ;  /* 0x00000010ff127431 */ /* 0x000fe400000001ff */
[----:B-1----:R-:W-:Y:S01]  /*3280*/  IMAD.MOV.U32 R17, RZ, RZ, R4 ;  /* 0x000000ffff117224 */ /* 0x002fe200078e0004 */
[----:B------:R-:W-:Y:S01]  /*3290*/  MOV R14, 0xffffffff ;  /* 0xffffffff000e7802 */ /* 0x000fe20000000f00 */
[----:B------:R-:W-:-:S07]  /*32a0*/  IMAD.MOV.U32 R19, RZ, RZ, 0x1f ;  /* 0x0000001fff137424 */ /* 0x000fce00078e00ff */
[----:B------:R-:W-:Y:S05]  /*32b0*/  WARPSYNC.COLLECTIVE R14, `(.L_x_252) ;  /* 0x000000000e087348 */ /* 0x000fea0003c00000 */
[----:B------:R0:W1:Y:S02]  /*32c0*/  SHFL.BFLY P1, R16, R17, R18, R19 ;  /* 0x0c00001211107389 */ /* 0x0000640000020013 */
[----:B01----:R-:W-:Y:S05]  /*32d0*/  ENDCOLLECTIVE ;  /* 0x000000000000791b */ /* 0x003fea0003800000 */
.L_x_252:
[----:B------:R-:W-:Y:S02]  /*32e0*/  IMAD.MOV.U32 R18, RZ, RZ, 0x8 ;  /* 0x00000008ff127424 */ /* 0x000fe400078e00ff */
[----:B------:R-:W-:-:S04]  /*32f0*/  IMAD.MOV.U32 R11, RZ, RZ, R16 ;  /* 0x000000ffff0b7224 */ /* 0x000fc800078e0010 */
[----:B------:R-:W-:-:S05]  /*3300*/  FADD R11, R11, R4 ;  /* 0x000000040b0b7221 */ /* 0x000fca0000000000 */
[----:B------:R-:W-:-:S07]  /*3310*/  MOV R17, R11 ;  /* 0x0000000b00117202 */ /* 0x000fce0000000f00 */
[----:B------:R-:W-:Y:S05]  /*3320*/  WARPSYNC.COLLECTIVE R14, `(.L_x_253) ;  /* 0x000000000e087348 */ /* 0x000fea0003c00000 */
[----:B------:R0:W1:Y:S02]  /*3330*/  SHFL.BFLY P1, R16, R17, R18, R19 ;  /* 0x0c00001211107389 */ /* 0x0000640000020013 */
[----:B01----:R-:W-:Y:S05]  /*3340*/  ENDCOLLECTIVE ;  /* 0x000000000000791b */ /* 0x003fea0003800000 */
.L_x_253:
[----:B------:R-:W-:Y:S01]  /*3350*/  HFMA2 R18, -RZ, RZ, 0, 2.384185791015625e-07 ;  /* 0x00000004ff127431 */ /* 0x000fe200000001ff */
[----:B------:R-:W-:-:S05]  /*3360*/  MOV R10, R16 ;  /* 0x00000010000a7202 */ /* 0x000fca0000000f00 */
[----:B------:R-:W-:-:S04]  /*3370*/  FADD R10, R11, R10 ;  /* 0x0000000a0b0a7221 */ /* 0x000fc80000000000 */
[----:B------:R-:W-:-:S07]  /*3380*/  IMAD.MOV.U32 R17, RZ, RZ, R10 ;  /* 0x000000ffff117224 */ /* 0x000fce00078e000a */
[----:B------:R-:W-:Y:S05]  /*3390*/  WARPSYNC.COLLECTIVE R14, `(.L_x_254) ;  /* 0x000000000e087348 */ /* 0x000fea0003c00000 */
[----:B------:R0:W1:Y:S02]  /*33a0*/  SHFL.BFLY P1, R16, R17, R18, R19 ;  /* 0x0c00001211107389 */ /* 0x0000640000020013 */
[----:B01----:R-:W-:Y:S05]  /*33b0*/  ENDCOLLECTIVE ;  /* 0x000000000000791b */ /* 0x003fea0003800000 */
.L_x_254:
[----:B------:R-:W-:Y:S02]  /*33c0*/  IMAD.MOV.U32 R18, RZ, RZ, 0x2 ;  /* 0x00000002ff127424 */ /* 0x000fe400078e00ff */
[----:B------:R-:W-:-:S04]  /*33d0*/  IMAD.MOV.U32 R13, RZ, RZ, R16 ;  /* 0x000000ffff0d7224 */ /* 0x000fc800078e0010 */
[----:B------:R-:W-:-:S05]  /*33e0*/  FADD R13, R10, R13 ;  /* 0x0000000d0a0d7221 */ /* 0x000fca0000000000 */
[----:B------:R-:W-:-:S07]  /*33f0*/  MOV R17, R13 ;  /* 0x0000000d00117202 */ /* 0x000fce0000000f00 */
[----:B------:R-:W-:Y:S05]  /*3400*/  WARPSYNC.COLLECTIVE R14, `(.L_x_255) ;  /* 0x000000000e087348 */ /* 0x000fea0003c00000 */
[----:B------:R0:W1:Y:S02]  /*3410*/  SHFL.BFLY P1, R16, R17, R18, R19 ;  /* 0x0c00001211107389 */ /* 0x0000640000020013 */
[----:B01----:R-:W-:Y:S05]  /*3420*/  ENDCOLLECTIVE ;  /* 0x000000000000791b */ /* 0x003fea0003800000 */
.L_x_255:
[----:B------:R-:W-:Y:S01]  /*3430*/  HFMA2 R18, -RZ, RZ, 0, 5.9604644775390625e-08 ;  /* 0x00000001ff127431 */ /* 0x000fe200000001ff */
[----:B------:R-:W-:-:S05]  /*3440*/  MOV R12, R16 ;  /* 0x00000010000c7202 */ /* 0x000fca0000000f00 */
[----:B------:R-:W-:-:S04]  /*3450*/  FADD R12, R13, R12 ;  /* 0x0000000c0d0c7221 */ /* 0x000fc80000000000 */
[----:B------:R-:W-:-:S07]  /*3460*/  IMAD.MOV.U32 R17, RZ, RZ, R12 ;  /* 0x000000ffff117224 */ /* 0x000fce00078e000c */
[----:B------:R-:W-:Y:S05]  /*3470*/  WARPSYNC.COLLECTIVE R14, `(.L_x_256) ;  /* 0x000000000e087348 */ /* 0x000fea0003c00000 */
[----:B------:R0:W1:Y:S02]  /*3480*/  SHFL.BFLY P1, R16, R17, R18, R19 ;  /* 0x0c00001211107389 */ /* 0x0000640000020013 */
[----:B01----:R-:W-:Y:S05]  /*3490*/  ENDCOLLECTIVE ;  /* 0x000000000000791b */ /* 0x003fea0003800000 */
.L_x_256:
[----:B------:R-:W-:Y:S01]  /*34a0*/  IMAD.MOV.U32 R15, RZ, RZ, R16 ;  /* 0x000000ffff0f7224 */ /* 0x000fe200078e0010 */
[----:B------:R-:W-:Y:S06]  /*34b0*/  BRA `(.L_x_257) ;  /* 0xffffffd400647947 */ /* 0x000fec000383ffff */
.L_x_235:
[----:B------:R-:W-:Y:S01]  /*34c0*/  HFMA2 R19, -RZ, RZ, 0, 1.847743988037109375e-06 ;  /* 0x0000001fff137431 */ /* 0x000fe200000001ff */
[----:B-1----:R-:W-:Y:S01]  /*34d0*/  MOV R17, R15 ;  /* 0x0000000f00117202 */ /* 0x002fe20000000f00 */
[----:B------:R-:W-:Y:S02]  /*34e0*/  IMAD.MOV.U32 R18, RZ, RZ, 0x10 ;  /* 0x00000010ff127424 */ /* 0x000fe400078e00ff */
[----:B------:R-:W-:-:S07]  /*34f0*/  IMAD.MOV.U32 R14, RZ, RZ, -0x1 ;  /* 0xffffffffff0e7424 */ /* 0x000fce00078e00ff */
[----:B------:R-:W-:Y:S05]  /*3500*/  WARPSYNC.COLLECTIVE R14, `(.L_x_258) ;  /* 0x000000000e087348 */ /* 0x000fea0003c00000 */
[----:B------:R0:W1:Y:S02]  /*3510*/  SHFL.BFLY P1, R16, R17, R18, R19 ;  /* 0x0c00001211107389 */ /* 0x0000640000020013 */
[----:B01----:R-:W-:Y:S05]  /*3520*/  ENDCOLLECTIVE ;  /* 0x000000000000791b */ /* 0x003fea0003800000 */
.L_x_258:
[----:B------:R-:W-:Y:S01]  /*3530*/  HFMA2 R18, -RZ, RZ, 0, 4.76837158203125e-07 ;  /* 0x00000008ff127431 */ /* 0x000fe200000001ff */
[----:B------:R-:W-:-:S05]  /*3540*/  MOV R6, R16 ;  /* 0x0000001000067202 */ /* 0x000fca0000000f00 */
[----:B------:R-:W-:-:S04]  /*3550*/  FADD R6, R15, R6 ;  /* 0x000000060f067221 */ /* 0x000fc80000000000 */
[----:B------:R-:W-:-:S07]  /*3560*/  IMAD.MOV.U32 R17, RZ, RZ, R6 ;  /* 0x000000ffff117224 */ /* 0x000fce00078e0006 */
[----:B------:R-:W-:Y:S05]  /*3570*/  WARPSYNC.COLLECTIVE R14, `(.L_x_259) ;  /* 0x000000000e087348 */ /* 0x000fea0003c00000 */
[----:B------:R0:W1:Y:S02]  /*3580*/  SHFL.BFLY P1, R16, R17, R18, R19 ;  /* 0x0c00001211107389 */ /* 0x0000640000020013 */
[----:B01----:R-:W-:Y:S05]  /*3590*/  ENDCOLLECTIVE ;  /* 0x000000000000791b */ /* 0x003fea0003800000 */
.L_x_259:
[----:B------:R-:W-:Y:S02]  /*35a0*/  IMAD.MOV.U32 R18, RZ, RZ, 0x4 ;  /* 0x00000004ff127424 */ /* 0x000fe400078e00ff */
[----:B------:R-:W-:-:S04]  /*35b0*/  IMAD.MOV.U32 R9, RZ, RZ, R16 ;  /* 0x000000ffff097224 */ /* 0x000fc800078e0010 */
[----:B------:R-:W-:-:S05]  /*35c0*/  FADD R9, R6, R9 ;  /* 0x0000000906097221 */ /* 0x000fca0000000000 */
[----:B------:R-:W-:-:S07]  /*35d0*/  MOV R17, R9 ;  /* 0x0000000900117202 */ /* 0x000fce0000000f00 */
[----:B------:R-:W-:Y:S05]  /*35e0*/  WARPSYNC.COLLECTIVE R14, `(.L_x_260) ;  /* 0x000000000e087348 */ /* 0x000fea0003c00000 */
[----:B------:R0:W1:Y:S02]  /*35f0*/  SHFL.BFLY P1, R16, R17, R18, R19 ;  /* 0x0c00001211107389 */ /* 0x0000640000020013 */
[----:B01----:R-:W-:Y:S05]  /*3600*/  ENDCOLLECTIVE ;  /* 0x000000000000791b */ /* 0x003fea0003800000 */
.L_x_260:
[----:B------:R-:W-:Y:S01]  /*3610*/  HFMA2 R18, -RZ, RZ, 0, 1.1920928955078125e-07 ;  /* 0x00000002ff127431 */ /* 0x000fe200000001ff */
[----:B------:R-:W-:-:S05]  /*3620*/  MOV R8, R16 ;  /* 0x0000001000087202 */ /* 0x000fca0000000f00 */
[----:B------:R-:W-:-:S04]  /*3630*/  FADD R8, R9, R8 ;  /* 0x0000000809087221 */ /* 0x000fc80000000000 */
[----:B------:R-:W-:-:S07]  /*3640*/  IMAD.MOV.U32 R17, RZ, RZ, R8 ;  /* 0x000000ffff117224 */ /* 0x000fce00078e0008 */
[----:B------:R-:W-:Y:S05]  /*3650*/  WARPSYNC.COLLECTIVE R14, `(.L_x_261) ;  /* 0x000000000e087348 */ /* 0x000fea0003c00000 */
[----:B------:R0:W1:Y:S02]  /*3660*/  SHFL.BFLY P1, R16, R17, R18, R19 ;  /* 0x0c00001211107389 */ /* 0x0000640000020013 */
[----:B01----:R-:W-:Y:S05]  /*3670*/  ENDCOLLECTIVE ;  /* 0x000000000000791b */ /* 0x003fea0003800000 */
.L_x_261:
[----:B------:R-:W-:Y:S02]  /*3680*/  IMAD.MOV.U32 R18, RZ, RZ, 0x1 ;  /* 0x00000001ff127424 */ /* 0x000fe400078e00ff */
[----:B------:R-:W-:-:S04]  /*3690*/  IMAD.MOV.U32 R11, RZ, RZ, R16 ;  /* 0x000000ffff0b7224 */ /* 0x000fc800078e0010 */
[----:B------:R-:W-:-:S05]  /*36a0*/  FADD R11, R8, R11 ;  /* 0x0000000b080b7221 */ /* 0x000fca0000000000 */
[----:B------:R-:W-:-:S07]  /*36b0*/  MOV R17, R11 ;  /* 0x0000000b00117202 */ /* 0x000fce0000000f00 */
[----:B------:R-:W-:Y:S05]  /*36c0*/  WARPSYNC.COLLECTIVE R14, `(.L_x_262) ;  /* 0x000000000e087348 */ /* 0x000fea0003c00000 */
[----:B------:R0:W1:Y:S02]  /*36d0*/  SHFL.BFLY P1, R16, R17, R18, R19 ;  /* 0x0c00001211107389 */ /* 0x0000640000020013 */
[----:B01----:R-:W-:Y:S05]  /*36e0*/  ENDCOLLECTIVE ;  /* 0x000000000000791b */ /* 0x003fea0003800000 */
.L_x_262:
[----:B------:R-:W-:Y:S01]  /*36f0*/  MOV R10, R16 ;  /* 0x00000010000a7202 */ /* 0x000fe20000000f00 */
[----:B------:R-:W-:Y:S06]  /*3700*/  BRA `(.L_x_263) ;  /* 0xffffffdc00347947 */ /* 0x000fec000383ffff */
        .weak           $__internal_5_$__cuda_sm3x_div_rn_noftz_f32_slowpath
        .type           $__internal_5_$__cuda_sm3x_div_rn_noftz_f32_slowpath,@function
        .size           $__internal_5_$__cuda_sm3x_div_rn_noftz_f32_slowpath,(.L_x_377 - $__internal_5_$__cuda_sm3x_div_rn_noftz_f32_slowpath)
$__internal_5_$__cuda_sm3x_div_rn_noftz_f32_slowpath:
        /* <DEDUP_REMOVED lines=34> */
.L_x_265:
        /* <DEDUP_REMOVED lines=51> */
.L_x_272:
[----:B------:R-:W-:-:S04]  /*3c60*/  LOP3.LUT R4, R4, 0x80000000, RZ, 0xc0, !PT ;  /* 0x8000000004047812 */ /* 0x000fc800078ec0ff */
[----:B------:R-:W-:Y:S01]  /*3c70*/  LOP3.LUT R4, R4, 0x7f800000, RZ, 0xfc, !PT ;  /* 0x7f80000004047812 */ /* 0x000fe200078efcff */
[----:B------:R-:W-:Y:S06]  /*3c80*/  BRA `(.L_x_273) ;  /* 0x0000000000047947 */ /* 0x000fec0003800000 */
.L_x_271:
[----:B------:R-:W-:-:S07]  /*3c90*/  IMAD R4, R12, 0x800000, R4 ;  /* 0x008000000c047824 */ /* 0x000fce00078e0204 */
.L_x_273:
[----:B------:R-:W-:Y:S05]  /*3ca0*/  BSYNC.RECONVERGENT B2 ;  /* 0x0000000000027941 */ /* 0x000fea0003800200 */
.L_x_270:
[----:B------:R-:W-:Y:S05]  /*3cb0*/  BRA `(.L_x_274) ;  /* 0x0000000000207947 */ /* 0x000fea0003800000 */
.L_x_269:
[----:B------:R-:W-:-:S04]  /*3cc0*/  LOP3.LUT R4, R5, 0x80000000, R4, 0x48, !PT ;  /* 0x8000000005047812 */ /* 0x000fc800078e4804 */
[----:B------:R-:W-:Y:S01]  /*3cd0*/  LOP3.LUT R4, R4, 0x7f800000, RZ, 0xfc, !PT ;  /* 0x7f80000004047812 */ /* 0x000fe200078efcff */
[----:B------:R-:W-:Y:S06]  /*3ce0*/  BRA `(.L_x_274) ;  /* 0x0000000000147947 */ /* 0x000fec0003800000 */
.L_x_268:
[----:B------:R-:W-:Y:S01]  /*3cf0*/  LOP3.LUT R4, R5, 0x80000000, R4, 0x48, !PT ;  /* 0x8000000005047812 */ /* 0x000fe200078e4804 */
[----:B------:R-:W-:Y:S06]  /*3d00*/  BRA `(.L_x_274) ;  /* 0x00000000000c7947 */ /* 0x000fec0003800000 */
.L_x_267:
[----:B------:R-:W0:Y:S01]  /*3d10*/  MUFU.RSQ R4, -QNAN ;  /* 0xffc0000000047908 */ /* 0x000e220000001400 */
[----:B------:R-:W-:Y:S05]  /*3d20*/  BRA `(.L_x_274) ;  /* 0x0000000000047947 */ /* 0x000fea0003800000 */
.L_x_266:
[----:B------:R-:W-:-:S07]  /*3d30*/  FADD.FTZ R4, R4, R5 ;  /* 0x0000000504047221 */ /* 0x000fce0000010000 */
.L_x_274:
[----:B------:R-:W-:Y:S05]  /*3d40*/  BSYNC.RECONVERGENT B1 ;  /* 0x0000000000017941 */ /* 0x000fea0003800200 */
.L_x_264:
[----:B------:R-:W-:-:S04]  /*3d50*/  HFMA2 R11, -RZ, RZ, 0, 0 ;  /* 0x00000000ff0b7431 */ /* 0x000fc800000001ff */
[----:B0-----:R-:W-:Y:S05]  /*3d60*/  RET.REL.NODEC R10 `(_Z22adaln_layernorm_kernelI6__halffEvPT_PKS1_S4_S4_S4_S4_iiif) ;  /* 0xffffffc00aa47950 */ /* 0x001fea0003c3ffff */
.L_x_275:
        /* <DEDUP_REMOVED lines=9> */
.L_x_377:


//--------------------- .text._Z20adaln_rmsnorm_kernelIffEvPT_PKS0_S3_S3_S3_iiif --------------------------
	.section	.text._Z20adaln_rmsnorm_kernelIffEvPT_PKS0_S3_S3_S3_iiif,"ax",@progbits
	.align	128
        .global         _Z20adaln_rmsnorm_kernelIffEvPT_PKS0_S3_S3_S3_iiif
        .type           _Z20adaln_rmsnorm_kernelIffEvPT_PKS0_S3_S3_S3_iiif,@function
        .size           _Z20adaln_rmsnorm_kernelIffEvPT_PKS0_S3_S3_S3_iiif,(.L_x_378 - _Z20adaln_rmsnorm_kernelIffEvPT_PKS0_S3_S3_S3_iiif)
        .other          _Z20adaln_rmsnorm_kernelIffEvPT_PKS0_S3_S3_S3_iiif,@"STO_CUDA_ENTRY STV_DEFAULT"
_Z20adaln_rmsnorm_kernelIffEvPT_PKS0_S3_S3_S3_iiif:
.text._Z20adaln_rmsnorm_kernelIffEvPT_PKS0_S3_S3_S3_iiif:
[----:B------:R-:W-:Y:S08]  /*0000*/  LDC R1, c[0x0][0x37c] ;  /* 0x0000df00ff017b82 */ /* 0x000ff00000000800 */
[----:B------:R-:W0:Y:S01]  /*0010*/  LDC R6, c[0x0][0x3ac] ;  /* 0x0000eb00ff067b82 */ /* 0x000e220000000800 */
[----:B------:R-:W1:Y:S01]  /*0020*/  S2R R5, SR_CTAID.X ;  /* 0x0000000000057919 */ /* 0x000e620000002500 */
[----:B------:R-:W2:Y:S01]  /*0030*/  LDCU UR8, c[0x0][0x3b0] ;  /* 0x00007600ff0877ac */ /* 0x000ea20008000800 */
[----:B------:R-:W-:Y:S01]  /*0040*/  BSSY.RECONVERGENT B0, `(.L_x_276) ;  /* 0x000006c000007945 */ /* 0x000fe20003800200 */
[----:B------:R-:W3:Y:S04]  /*0050*/  LDCU.64 UR6, c[0x0][0x358] ;  /* 0x00006b00ff0677ac */ /* 0x000ee80008000a00 */
[----:B------:R-:W4:Y:S01]  /*0060*/  LDC.64 R10, c[0x0][0x388] ;  /* 0x0000e200ff0a7b82 */ /* 0x000f220000000a00 */
[----:B0-----:R-:W-:-:S04]  /*0070*/  IABS R7, R6 ;  /* 0x0000000600077213 */ /* 0x001fc80000000000 */
[----:B------:R-:W0:Y:S08]  /*0080*/  I2F.RP R0, R7 ;  /* 0x0000000700007306 */ /* 0x000e300000209400 */
[----:B0-----:R-:W0:Y:S02]  /*0090*/  MUFU.RCP R0, R0 ;  /* 0x0000000000007308 */ /* 0x001e240000001000 */
[----:B0-----:R-:W-:-:S06]  /*00a0*/  VIADD R2, R0, 0xffffffe ;  /* 0x0ffffffe00027836 */ /* 0x001fcc0000000000 */
[----:B------:R0:W5:Y:S02]  /*00b0*/  F2I.FTZ.U32.TRUNC.NTZ R3, R2 ;  /* 0x0000000200037305 */ /* 0x000164000021f000 */
[----:B0-----:R-:W-:Y:S02]  /*00c0*/  IMAD.MOV.U32 R2, RZ, RZ, RZ ;  /* 0x000000ffff027224 */ /* 0x001fe400078e00ff */
[----:B-----5:R-:W-:-:S04]  /*00d0*/  IMAD.MOV R4, RZ, RZ, -R3 ;  /* 0x000000ffff047224 */ /* 0x020fc800078e0a03 */
[----:B------:R-:W-:Y:S01]  /*00e0*/  IMAD R9, R4, R7, RZ ;  /* 0x0000000704097224 */ /* 0x000fe200078e02ff */
[----:B-1----:R-:W-:-:S03]  /*00f0*/  IABS R4, R5 ;  /* 0x0000000500047213 */ /* 0x002fc60000000000 */
[----:B------:R-:W-:Y:S01]  /*0100*/  IMAD.HI.U32 R3, R3, R9, R2 ;  /* 0x0000000903037227 */ /* 0x000fe200078e0002 */
[----:B------:R-:W-:-:S03]  /*0110*/  LOP3.LUT R2, R5, R6, RZ, 0x3c, !PT ;  /* 0x0000000605027212 */ /* 0x000fc600078e3cff */
[----:B--2---:R-:W-:Y:S01]  /*0120*/  IMAD R5, R5, UR8, RZ ;  /* 0x0000000805057c24 */ /* 0x004fe2000f8e02ff */
[----:B------:R-:W-:Y:S01]  /*0130*/  ISETP.GE.AND P1, PT, R2, RZ, PT ;  /* 0x000000ff0200720c */ /* 0x000fe20003f26270 */
[----:B------:R-:W-:-:S03]  /*0140*/  IMAD.HI.U32 R3, R3, R4, RZ ;  /* 0x0000000403037227 */ /* 0x000fc600078e00ff */
[----:B------:R-:W-:Y:S01]  /*0150*/  SHF.R.S32.HI R2, RZ, 0x1f, R5 ;  /* 0x0000001fff027819 */ /* 0x000fe20000011405 */
[----:B------:R-:W-:Y:S02]  /*0160*/  IMAD.MOV R0, RZ, RZ, -R3 ;  /* 0x000000ffff007224 */ /* 0x000fe400078e0a03 */
[----:B----4-:R-:W-:-:S04]  /*0170*/  IMAD.WIDE R10, R5, 0x4, R10 ;  /* 0x00000004050a7825 */ /* 0x010fc800078e020a */
[C---:B------:R-:W-:Y:S02]  /*0180*/  IMAD R4, R7.reuse, R0, R4 ;  /* 0x0000000007047224 */ /* 0x040fe400078e0204 */
[----:B------:R-:W0:Y:S03]  /*0190*/  S2R R0, SR_TID.X ;  /* 0x0000000000007919 */ /* 0x000e260000002100 */
[----:B------:R-:W-:-:S13]  /*01a0*/  ISETP.GT.U32.AND P2, PT, R7, R4, PT ;  /* 0x000000040700720c */ /* 0x000fda0003f44070 */
[-C--:B------:R-:W-:Y:S01]  /*01b0*/  @!P2 IADD3 R4, PT, PT, R4, -R7.reuse, RZ ;  /* 0x800000070404a210 */ /* 0x080fe20007ffe0ff */
[----:B------:R-:W-:Y:S01]  /*01c0*/  @!P2 VIADD R3, R3, 0x1 ;  /* 0x000000010303a836 */ /* 0x000fe20000000000 */
[----:B------:R-:W-:Y:S02]  /*01d0*/  ISETP.NE.AND P2, PT, R6, RZ, PT ;  /* 0x000000ff0600720c */ /* 0x000fe40003f45270 */
[----:B------:R-:W-:-:S13]  /*01e0*/  ISETP.GE.U32.AND P0, PT, R4, R7, PT ;  /* 0x000000070400720c */ /* 0x000fda0003f06070 */
[----:B------:R-:W-:Y:S01]  /*01f0*/  @P0 VIADD R3, R3, 0x1 ;  /* 0x0000000103030836 */ /* 0x000fe20000000000 */
[----:B0-----:R-:W-:-:S03]  /*0200*/  ISETP.GE.AND P0, PT, R0, UR8, PT ;  /* 0x0000000800007c0c */ /* 0x001fc6000bf06270 */
[----:B------:R-:W-:Y:S02]  /*0210*/  IMAD.MOV.U32 R7, RZ, RZ, R3 ;  /* 0x000000ffff077224 */ /* 0x000fe400078e0003 */
[----:B------:R-:W0:Y:S02]  /*0220*/  LDC R3, c[0x0][0x360] ;  /* 0x0000d800ff037b82 */ /* 0x000e240000000800 */
[----:B------:R-:W-:Y:S01]  /*0230*/  @!P1 IMAD.MOV R7, RZ, RZ, -R7 ;  /* 0x000000ffff079224 */ /* 0x000fe200078e0a07 */
[----:B------:R-:W-:Y:S01]  /*0240*/  @!P2 LOP3.LUT R7, RZ, R6, RZ, 0x33, !PT ;  /* 0x00000006ff07a212 */ /* 0x000fe200078e33ff */
[----:B------:R-:W-:-:S04]  /*0250*/  HFMA2 R6, -RZ, RZ, 0, 0 ;  /* 0x00000000ff067431 */ /* 0x000fc800000001ff */
[----:B------:R-:W-:-:S05]  /*0260*/  IMAD R7, R7, UR8, RZ ;  /* 0x0000000807077c24 */ /* 0x000fca000f8e02ff */
[----:B------:R-:W-:Y:S01]  /*0270*/  SHF.R.S32.HI R4, RZ, 0x1f, R7 ;  /* 0x0000001fff047819 */ /* 0x000fe20000011407 */
[----:B---3--:R-:W-:Y:S06]  /*0280*/  @P0 BRA `(.L_x_277) ;  /* 0x00000004001c0947 */ /* 0x008fec0003800000 */
[----:B0-----:R-:W0:Y:S01]  /*0290*/  I2F.U32.RP R14, R3 ;  /* 0x00000003000e7306 */ /* 0x001e220000209000 */
[----:B------:R-:W-:Y:S01]  /*02a0*/  IMAD.IADD R6, R0, 0x1, R3 ;  /* 0x0000000100067824 */ /* 0x000fe200078e0203 */
[----:B------:R-:W-:Y:S01]  /*02b0*/  ISETP.NE.U32.AND P2, PT, R3, RZ, PT ;  /* 0x000000ff0300720c */ /* 0x000fe20003f45070 */
[----:B------:R-:W-:Y:S01]  /*02c0*/  BSSY.RECONVERGENT B1, `(.L_x_278) ;  /* 0x0000030000017945 */ /* 0x000fe20003800200 */
[----:B------:R-:W-:Y:S02]  /*02d0*/  IMAD.MOV.U32 R18, RZ, RZ, R0 ;  /* 0x000000ffff127224 */ /* 0x000fe400078e0000 */
[C---:B------:R-:W-:Y:S02]  /*02e0*/  ISETP.GE.U32.AND P0, PT, R6.reuse, UR8, PT ;  /* 0x0000000806007c0c */ /* 0x040fe4000bf06070 */
[----:B------:R-:W-:Y:S01]  /*02f0*/  VIMNMX.U32 R13, PT, PT, R6, UR8, !PT ;  /* 0x00000008060d7c48 */ /* 0x000fe2000ffe0000 */
[----:B0-----:R-:W0:Y:S02]  /*0300*/  MUFU.RCP R14, R14 ;  /* 0x0000000e000e7308 */ /* 0x001e240000001000 */
[----:B0-----:R-:W-:-:S06]  /*0310*/  VIADD R8, R14, 0xffffffe ;  /* 0x0ffffffe0e087836 */ /* 0x001fcc0000000000 */
[----:B------:R0:W1:Y:S02]  /*0320*/  F2I.FTZ.U32.TRUNC.NTZ R9, R8 ;  /* 0x0000000800097305 */ /* 0x000064000021f000 */
[----:B0-----:R-:W-:Y:S02]  /*0330*/  IMAD.MOV.U32 R8, RZ, RZ, RZ ;  /* 0x000000ffff087224 */ /* 0x001fe400078e00ff */
[----:B-1----:R-:W-:-:S04]  /*0340*/  IMAD.MOV R12, RZ, RZ, -R9 ;  /* 0x000000ffff0c7224 */ /* 0x002fc800078e0a09 */
[----:B------:R-:W-:Y:S01]  /*0350*/  IMAD R15, R12, R3, RZ ;  /* 0x000000030c0f7224 */ /* 0x000fe200078e02ff */
[----:B------:R-:W-:-:S03]  /*0360*/  SEL R12, RZ, 0x1, P0 ;  /* 0x00000001ff0c7807 */ /* 0x000fc60000000000 */
[----:B------:R-:W-:Y:S01]  /*0370*/  IMAD.HI.U32 R9, R9, R15, R8 ;  /* 0x0000000f09097227 */ /* 0x000fe200078e0008 */
[----:B------:R-:W-:-:S05]  /*0380*/  IADD3 R6, PT, PT, R13, -R6, -R12 ;  /* 0x800000060d067210 */ /* 0x000fca0007ffe80c */
[----:B------:R-:W-:-:S05]  /*0390*/  IMAD.HI.U32 R9, R9, R6, RZ ;  /* 0x0000000609097227 */ /* 0x000fca00078e00ff */
[----:B------:R-:W-:-:S05]  /*03a0*/  IADD3 R8, PT, PT, -R9, RZ, RZ ;  /* 0x000000ff09087210 */ /* 0x000fca0007ffe1ff */
[----:B------:R-:W-:-:S05]  /*03b0*/  IMAD R6, R3, R8, R6 ;  /* 0x0000000803067224 */ /* 0x000fca00078e0206 */
[----:B------:R-:W-:-:S13]  /*03c0*/  ISETP.GE.U32.AND P0, PT, R6, R3, PT ;  /* 0x000000030600720c */ /* 0x000fda0003f06070 */
[----:B------:R-:W-:Y:S02]  /*03d0*/  @P0 IMAD.IADD R6, R6, 0x1, -R3 ;  /* 0x0000000106060824 */ /* 0x000fe400078e0a03 */
[----:B------:R-:W-:-:S03]  /*03e0*/  @P0 VIADD R9, R9, 0x1 ;  /* 0x0000000109090836 */ /* 0x000fc60000000000 */
[----:B------:R-:W-:-:S13]  /*03f0*/  ISETP.GE.U32.AND P1, PT, R6, R3, PT ;  /* 0x000000030600720c */ /* 0x000fda0003f26070 */
[----:B------:R-:W-:Y:S01]  /*0400*/  @P1 VIADD R9, R9, 0x1 ;  /* 0x0000000109091836 */ /* 0x000fe20000000000 */
[----:B------:R-:W-:-:S04]  /*0410*/  @!P2 LOP3.LUT R9, RZ, R3, RZ, 0x33, !PT ;  /* 0x00000003ff09a212 */ /* 0x000fc800078e33ff */
[----:B------:R-:W-:-:S04]  /*0420*/  IADD3 R12, PT, PT, R12, R9, RZ ;  /* 0x000000090c0c7210 */ /* 0x000fc80007ffe0ff */
[C---:B------:R-:W-:Y:S02]  /*0430*/  LOP3.LUT R6, R12.reuse, 0x3, RZ, 0xc0, !PT ;  /* 0x000000030c067812 */ /* 0x040fe400078ec0ff */
[----:B------:R-:W-:Y:S02]  /*0440*/  ISETP.GE.U32.AND P0, PT, R12, 0x3, PT ;  /* 0x000000030c00780c */ /* 0x000fe40003f06070 */
[----:B------:R-:W-:Y:S01]  /*0450*/  ISETP.NE.AND P1, PT, R6, 0x3, PT ;  /* 0x000000030600780c */ /* 0x000fe20003f25270 */
[----:B------:R-:W-:-:S12]  /*0460*/  IMAD.MOV.U32 R6, RZ, RZ, RZ ;  /* 0x000000ffff067224 */ /* 0x000fd800078e00ff */
[----:B------:R-:W-:Y:S05]  /*0470*/  @!P1 BRA `(.L_x_279) ;  /* 0x0000000000509947 */ /* 0x000fea0003800000 */
[----:B------:R-:W0:Y:S01]  /*0480*/  LDCU.64 UR4, c[0x0][0x388] ;  /* 0x00007100ff0477ac */ /* 0x000e220008000a00 */
[C---:B------:R-:W-:Y:S01]  /*0490*/  SHF.L.U64.HI R9, R5.reuse, 0x2, R2 ;  /* 0x0000000205097819 */ /* 0x040fe20000010202 */
[----:B------:R-:W-:Y:S01]  /*04a0*/  IMAD.SHL.U32 R8, R5, 0x4, RZ ;  /* 0x0000000405087824 */ /* 0x000fe200078e00ff */
[----:B------:R-:W-:Y:S01]  /*04b0*/  IADD3 R6, PT, PT, R12, 0x1, RZ ;  /* 0x000000010c067810 */ /* 0x000fe20007ffe0ff */
[----:B------:R-:W-:Y:S02]  /*04c0*/  IMAD.MOV.U32 R18, RZ, RZ, R0 ;  /* 0x000000ffff127224 */ /* 0x000fe400078e0000 */
[----:B------:R-:W-:-:S03]  /*04d0*/  IMAD.WIDE.U32 R8, R0, 0x4, R8 ;  /* 0x0000000400087825 */ /* 0x000fc600078e0008 */
[----:B0-----:R-:W-:Y:S02]  /*04e0*/  IADD3 R12, P1, PT, R8, UR4, RZ ;  /* 0x00000004080c7c10 */ /* 0x001fe4000ff3e0ff */
[----:B------:R-:W-:Y:S01]  /*04f0*/  LOP3.LUT R8, R6, 0x3, RZ, 0xc0, !PT ;  /* 0x0000000306087812 */ /* 0x000fe200078ec0ff */
[----:B------:R-:W-:Y:S01]  /*0500*/  IMAD.MOV.U32 R6, RZ, RZ, RZ ;  /* 0x000000ffff067224 */ /* 0x000fe200078e00ff */
[----:B------:R-:W-:-:S03]  /*0510*/  IADD3.X R9, PT, PT, R9, UR5, RZ, P1, !PT ;  /* 0x0000000509097c10 */ /* 0x000fc60008ffe4ff */
[----:B------:R-:W-:-:S07]  /*0520*/  IMAD.MOV R14, RZ, RZ, -R8 ;  /* 0x000000ffff0e7224 */ /* 0x000fce00078e0a08 */
.L_x_280:
[----:B------:R-:W-:-:S05]  /*0530*/  MOV R13, R9 ;  /* 0x00000009000d7202 */ /* 0x000fca0000000f00 */
[----:B------:R0:W2:Y:S01]  /*0540*/  LDG.E.CONSTANT R15, desc[UR6][R12.64] ;  /* 0x000000060c0f7981 */ /* 0x0000a2000c1e9900 */
[----:B------:R-:W-:Y:S02]  /*0550*/  VIADD R14, R14, 0x1 ;  /* 0x000000010e0e7836 */ /* 0x000fe40000000000 */
[----:B------:R-:W-:-:S03]  /*0560*/  IMAD.WIDE.U32 R8, R3, 0x4, R12 ;  /* 0x0000000403087825 */ /* 0x000fc600078e000c */
[----:B------:R-:W-:Y:S01]  /*0570*/  ISETP.NE.AND P1, PT, R14, RZ, PT ;  /* 0x000000ff0e00720c */ /* 0x000fe20003f25270 */
[----:B------:R-:W-:Y:S02]  /*0580*/  IMAD.IADD R18, R3, 0x1, R18 ;  /* 0x0000000103127824 */ /* 0x000fe400078e0212 */
[----:B0-----:R-:W-:Y:S02]  /*0590*/  IMAD.MOV.U32 R12, RZ, RZ, R8 ;  /* 0x000000ffff0c7224 */ /* 0x001fe400078e0008 */
[----:B--2---:R-:W-:-:S08]  /*05a0*/  FFMA R6, R15, R15, R6 ;  /* 0x0000000f0f067223 */ /* 0x004fd00000000006 */
[----:B------:R-:W-:Y:S05]  /*05b0*/  @P1 BRA `(.L_x_280) ;  /* 0xfffffffc00dc1947 */ /* 0x000fea000383ffff */
.L_x_279:
[----:B------:R-:W-:Y:S05]  /*05c0*/  BSYNC.RECONVERGENT B1 ;  /* 0x0000000000017941 */ /* 0x000fea0003800200 */
.L_x_278:
[----:B------:R-:W-:Y:S05]  /*05d0*/  @!P0 BRA `(.L_x_277) ;  /* 0x0000000000488947 */ /* 0x000fea0003800000 */
.L_x_281:
[----:B------:R-:W-:Y:S01]  /*05e0*/  IADD3 R12, PT, PT, R3, R18, RZ ;  /* 0x00000012030c7210 */ /* 0x000fe20007ffe0ff */
[----:B------:R-:W-:-:S04]  /*05f0*/  IMAD.WIDE.U32 R8, R18, 0x4, R10 ;  /* 0x0000000412087825 */ /* 0x000fc800078e000a */
[C---:B------:R-:W-:Y:S02]  /*0600*/  IMAD.IADD R14, R12.reuse, 0x1, R3 ;  /* 0x000000010c0e7824 */ /* 0x040fe400078e0203 */
[----:B------:R-:W-:Y:S01]  /*0610*/  IMAD.WIDE.U32 R12, R12, 0x4, R10 ;  /* 0x000000040c0c7825 */ /* 0x000fe200078e000a */
[----:B------:R-:W2:Y:S03]  /*0620*/  LDG.E.CONSTANT R9, desc[UR6][R8.64] ;  /* 0x0000000608097981 */ /* 0x000ea6000c1e9900 */
[C---:B------:R-:W-:Y:S02]  /*0630*/  IMAD.IADD R18, R14.reuse, 0x1, R3 ;  /* 0x000000010e127824 */ /* 0x040fe400078e0203 */
[--C-:B------:R-:W-:Y:S01]  /*0640*/  IMAD.WIDE.U32 R14, R14, 0x4, R10.reuse ;  /* 0x000000040e0e7825 */ /* 0x100fe200078e000a */
[----:B------:R-:W3:Y:S03]  /*0650*/  LDG.E.CONSTANT R13, desc[UR6][R12.64] ;  /* 0x000000060c0d7981 */ /* 0x000ee6000c1e9900 */
[----:B------:R-:W-:-:S02]  /*0660*/  IMAD.WIDE.U32 R16, R18, 0x4, R10 ;  /* 0x0000000412107825 */ /* 0x000fc400078e000a */
[----:B------:R-:W4:Y:S04]  /*0670*/  LDG.E.CONSTANT R15, desc[UR6][R14.64] ;  /* 0x000000060e0f7981 */ /* 0x000f28000c1e9900 */
[----:B------:R-:W5:Y:S01]  /*0680*/  LDG.E.CONSTANT R17, desc[UR6][R16.64] ;  /* 0x0000000610117981 */ /* 0x000f62000c1e9900 */
[----:B------:R-:W-:-:S05]  /*0690*/  IMAD.IADD R18, R18, 0x1, R3 ;  /* 0x0000000112127824 */ /* 0x000fca00078e0203 */
[----:B------:R-:W-:Y:S01]  /*06a0*/  ISETP.GE.AND P0, PT, R18, UR8, PT ;  /* 0x0000000812007c0c */ /* 0x000fe2000bf06270 */
[----:B--2---:R-:W-:-:S04]  /*06b0*/  FFMA R6, R9, R9, R6 ;  /* 0x0000000909067223 */ /* 0x004fc80000000006 */
[----:B---3--:R-:W-:-:S04]  /*06c0*/  FFMA R6, R13, R13, R6 ;  /* 0x0000000d0d067223 */ /* 0x008fc80000000006 */
[----:B----4-:R-:W-:-:S04]  /*06d0*/  FFMA R6, R15, R15, R6 ;  /* 0x0000000f0f067223 */ /* 0x010fc80000000006 */
[----:B-----5:R-:W-:Y:S01]  /*06e0*/  FFMA R6, R17, R17, R6 ;  /* 0x0000001111067223 */ /* 0x020fe20000000006 */
[----:B------:R-:W-:Y:S06]  /*06f0*/  @!P0 BRA `(.L_x_281) ;  /* 0xfffffffc00b88947 */ /* 0x000fec000383ffff */
.L_x_277:
[----:B------:R-:W-:Y:S05]  /*0700*/  BSYNC.RECONVERGENT B0 ;  /* 0x0000000000007941 */ /* 0x000fea0003800200 */
.L_x_276:
[----:B------:R-:W1:Y:S01]  /*0710*/  SHFL.BFLY PT, R9, R6, 0x10, 0x1f ;  /* 0x0e001f0006097f89 */ /* 0x000e6200000e0000 */
[----:B------:R-:W-:Y:S02]  /*0720*/  LOP3.LUT P0, RZ, R0, 0x1f, RZ, 0xc0, !PT ;  /* 0x0000001f00ff7812 */ /* 0x000fe4000780c0ff */
[----:B0-----:R-:W-:-:S04]  /*0730*/  IADD3 R14, PT, PT, R3, 0x1f, RZ ;  /* 0x0000001f030e7810 */ /* 0x001fc80007ffe0ff */
[----:B------:R-:W-:-:S04]  /*0740*/  SHF.R.U32.HI R15, RZ, 0x5, R14 ;  /* 0x00000005ff0f7819 */ /* 0x000fc8000001160e */
[----:B------:R-:W-:-:S03]  /*0750*/  ISETP.GE.U32.AND P1, PT, R0, R15, PT ;  /* 0x0000000f0000720c */ /* 0x000fc60003f26070 */
[----:B------:R-:W0:Y:S01]  /*0760*/  @!P0 S2R R15, SR_CgaCtaId ;  /* 0x00000000000f8919 */ /* 0x000e220000008800 */
[----:B-1----:R-:W-:Y:S01]  /*0770*/  FADD R9, R9, R6 ;  /* 0x0000000609097221 */ /* 0x002fe20000000000 */
[----:B------:R-:W-:-:S08]  /*0780*/  @!P0 MOV R6, 0x400 ;  /* 0x0000040000068802 */ /* 0x000fd00000000f00 */
[----:B------:R-:W1:Y:S01]  /*0790*/  @!P1 S2R R17, SR_CgaCtaId ;  /* 0x0000000000119919 */ /* 0x000e620000008800 */
        /* <DEDUP_REMOVED lines=8> */
[----:B-1----:R-:W-:-:S04]  /*0820*/  @!P1 LEA R17, R17, R8, 0x18 ;  /* 0x0000000811119211 */ /* 0x002fc800078ec0ff */
[----:B------:R-:W-:Y:S01]  /*0830*/  @!P1 LEA R8, R0, R17, 0x2 ;  /* 0x0000001100089211 */ /* 0x000fe200078e10ff */
[----:B--2---:R-:W-:Y:S01]  /*0840*/  FADD R12, R13, R12 ;  /* 0x0000000c0d0c7221 */ /* 0x004fe20000000000 */
[----:B0-----:R-:W-:Y:S01]  /*0850*/  @!P0 LEA R13, R15, R6, 0x18 ;  /* 0x000000060f0d8211 */ /* 0x001fe200078ec0ff */
        /* <DEDUP_REMOVED lines=20> */
.L_x_295:
        /* <DEDUP_REMOVED lines=14> */
[----:B------:R-:W-:Y:S05]  /*0a80*/  CALL.REL.NOINC `($__internal_6_$__cuda_sm3x_div_rn_noftz_f32_slowpath) ;  /* 0x0000000c00907944 */ /* 0x000fea0003c00000 */
[----:B------:R-:W-:-:S07]  /*0a90*/  IMAD.MOV.U32 R8, RZ, RZ, R6 ;  /* 0x000000ffff087224 */ /* 0x000fce00078e0006 */
.L_x_285:
[----:B------:R-:W-:Y:S05]  /*0aa0*/  BSYNC.RECONVERGENT B0 ;  /* 0x0000000000007941 */ /* 0x000fea0003800200 */
.L_x_284:
        /* <DEDUP_REMOVED lines=10> */
.L_x_282:
[----:B------:R-:W3:Y:S01]  /*0b50*/  LDC R9, c[0x0][0x3b0] ;  /* 0x0000ec00ff097b82 */ /* 0x000ee20000000800 */
[----:B------:R-:W-:Y:S07]  /*0b60*/  WARPSYNC.ALL ;  /* 0x0000000000007948 */ /* 0x000fee0003800000 */
[----:B------:R-:W-:Y:S01]  /*0b70*/  BAR.SYNC.DEFER_BLOCKING 0x0 ;  /* 0x0000000000007b1d */ /* 0x000fe20000010000 */
[----:B---3--:R-:W-:-:S13]  /*0b80*/  ISETP.GE.AND P0, PT, R0, R9, PT ;  /* 0x000000090000720c */ /* 0x008fda0003f06270 */
[----:B------:R-:W-:Y:S05]  /*0b90*/  @P0 EXIT ;  /* 0x000000000000094d */ /* 0x000fea0003800000 */
[----:B------:R-:W3:Y:S01]  /*0ba0*/  I2F.U32.RP R14, R3 ;  /* 0x00000003000e7306 */ /* 0x000ee20000209000 */
[----:B-12---:R-:W-:Y:S01]  /*0bb0*/  IADD3 R6, PT, PT, R0, R3, RZ ;  /* 0x0000000300067210 */ /* 0x006fe20007ffe0ff */
[----:B------:R-:W1:Y:S01]  /*0bc0*/  S2UR UR5, SR_CgaCtaId ;  /* 0x00000000000579c3 */ /* 0x000e620000008800 */
[----:B------:R-:W-:Y:S01]  /*0bd0*/  ISETP.NE.U32.AND P2, PT, R3, RZ, PT ;  /* 0x000000ff0300720c */ /* 0x000fe20003f45070 */
[----:B------:R-:W-:Y:S01]  /*0be0*/  UMOV UR4, 0x400 ;  /* 0x0000040000047882 */ /* 0x000fe20000000000 */
[CC--:B------:R-:W-:Y:S01]  /*0bf0*/  ISETP.GE.U32.AND P0, PT, R6.reuse, R9.reuse, PT ;  /* 0x000000090600720c */ /* 0x0c0fe20003f06070 */
[----:B------:R-:W2:Y:S01]  /*0c00*/  LDCU.64 UR12, c[0x0][0x390] ;  /* 0x00007200ff0c77ac */ /* 0x000ea20008000a00 */
[----:B------:R-:W-:Y:S01]  /*0c10*/  VIMNMX.U32 R15, PT, PT, R6, R9, !PT ;  /* 0x00000009060f7248 */ /* 0x000fe20007fe0000 */
[----:B------:R-:W-:Y:S01]  /*0c20*/  BSSY.RECONVERGENT B0, `(.L_x_286) ;  /* 0x000003e000007945 */ /* 0x000fe20003800200 */
[----:B---3--:R-:W0:Y:S01]  /*0c30*/  MUFU.RCP R14, R14 ;  /* 0x0000000e000e7308 */ /* 0x008e220000001000 */
[----:B-1----:R-:W-:Y:S01]  /*0c40*/  ULEA UR4, UR5, UR4, 0x18 ;  /* 0x0000000405047291 */ /* 0x002fe2000f8ec0ff */
        /* <DEDUP_REMOVED lines=8> */
[----:B------:R-:W-:-:S04]  /*0cd0*/  IMAD.HI.U32 R17, R17, R6, RZ ;  /* 0x0000000611117227 */ /* 0x000fc800078e00ff */
[----:B------:R-:W-:-:S04]  /*0ce0*/  IMAD.MOV R12, RZ, RZ, -R17 ;  /* 0x000000ffff0c7224 */ /* 0x000fc800078e0a11 */
[----:B------:R-:W-:-:S05]  /*0cf0*/  IMAD R6, R3, R12, R6 ;  /* 0x0000000c03067224 */ /* 0x000fca00078e0206 */
[----:B------:R-:W-:-:S13]  /*0d00*/  ISETP.GE.U32.AND P0, PT, R6, R3, PT ;  /* 0x000000030600720c */ /* 0x000fda0003f06070 */
[----:B------:R-:W-:Y:S01]  /*0d10*/  @P0 IMAD.IADD R6, R6, 0x1, -R3 ;  /* 0x0000000106060824 */ /* 0x000fe200078e0a03 */
[----:B------:R-:W-:-:S04]  /*0d20*/  @P0 IADD3 R17, PT, PT, R17, 0x1, RZ ;  /* 0x0000000111110810 */ /* 0x000fc80007ffe0ff */
[----:B------:R-:W-:-:S13]  /*0d30*/  ISETP.GE.U32.AND P1, PT, R6, R3, PT ;  /* 0x000000030600720c */ /* 0x000fda0003f26070 */
[----:B------:R-:W-:Y:S01]  /*0d40*/  @P1 VIADD R17, R17, 0x1 ;  /* 0x0000000111111836 */ /* 0x000fe20000000000 */
[----:B------:R-:W-:-:S05]  /*0d50*/  @!P2 LOP3.LUT R17, RZ, R3, RZ, 0x33, !PT ;  /* 0x00000003ff11a212 */ /* 0x000fca00078e33ff */
[----:B------:R-:W-:Y:S02]  /*0d60*/  IMAD.IADD R6, R8, 0x1, R17 ;  /* 0x0000000108067824 */ /* 0x000fe400078e0211 */
[----:B------:R-:W0:Y:S03]  /*0d70*/  LDS R8, [UR4] ;  /* 0x00000004ff087984 */ /* 0x000e260008000800 */
[----:B------:R-:W-:-:S04]  /*0d80*/  LOP3.LUT R12, R6, 0x3, RZ, 0xc0, !PT ;  /* 0x00000003060c7812 */ /* 0x000fc800078ec0ff */
[----:B------:R-:W-:-:S13]  /*0d90*/  ISETP.NE.AND P0, PT, R12, 0x3, PT ;  /* 0x000000030c00780c */ /* 0x000fda0003f05270 */
[----:B--2---:R-:W-:Y:S05]  /*0da0*/  @!P0 BRA `(.L_x_287) ;  /* 0x0000000000948947 */ /* 0x004fea0003800000 */
[----:B------:R-:W1:Y:S01]  /*0db0*/  LDCU.64 UR4, c[0x0][0x380] ;  /* 0x00007000ff0477ac */ /* 0x000e620008000a00 */
[----:B------:R-:W-:Y:S01]  /*0dc0*/  VIADD R12, R6, 0x1 ;  /* 0x00000001060c7836 */ /* 0x000fe20000000000 */
[----:B------:R-:W2:Y:S04]  /*0dd0*/  LDCU.64 UR8, c[0x0][0x3a0] ;  /* 0x00007400ff0877ac */ /* 0x000ea80008000a00 */
[----:B------:R-:W-:Y:S01]  /*0de0*/  LOP3.LUT R26, R12, 0x3, RZ, 0xc0, !PT ;  /* 0x000000030c1a7812 */ /* 0x000fe200078ec0ff */
[----:B------:R-:W-:Y:S01]  /*0df0*/  IMAD.WIDE.U32 R12, R0, 0x4, RZ ;  /* 0x00000004000c7825 */ /* 0x000fe200078e00ff */
[----:B------:R-:W3:Y:S03]  /*0e00*/  LDCU.64 UR10, c[0x0][0x398] ;  /* 0x00007300ff0a77ac */ /* 0x000ee60008000a00 */
[C---:B------:R-:W-:Y:S01]  /*0e10*/  IMAD R0, R26.reuse, R3, R0 ;  /* 0x000000031a007224 */ /* 0x040fe200078e0200 */
[----:B------:R-:W-:-:S02]  /*0e20*/  IADD3 R26, PT, PT, -R26, RZ, RZ ;  /* 0x000000ff1a1a7210 */ /* 0x000fc40007ffe1ff */
[----:B-1----:R-:W-:Y:S02]  /*0e30*/  LEA R21, P0, R5, UR4, 0x2 ;  /* 0x0000000405157c11 */ /* 0x002fe4000f8010ff */
[----:B--2---:R-:W-:Y:S02]  /*0e40*/  LEA R25, P1, R7, UR8, 0x2 ;  /* 0x0000000807197c11 */ /* 0x004fe4000f8210ff */
[----:B------:R-:W-:Y:S02]  /*0e50*/  LEA.HI.X R29, R5, UR5, R2, 0x2, P0 ;  /* 0x00000005051d7c11 */ /* 0x000fe400080f1402 */
[C---:B---3--:R-:W-:Y:S02]  /*0e60*/  LEA R27, P2, R7.reuse, UR10, 0x2 ;  /* 0x0000000a071b7c11 */ /* 0x048fe4000f8410ff */
[C-C-:B------:R-:W-:Y:S02]  /*0e70*/  LEA.HI.X R20, R7.reuse, UR9, R4.reuse, 0x2, P1 ;  /* 0x0000000907147c11 */ /* 0x140fe400088f1404 */
[----:B------:R-:W-:-:S09]  /*0e80*/  LEA.HI.X R24, R7, UR11, R4, 0x2, P2 ;  /* 0x0000000b07187c11 */ /* 0x000fd200090f1404 */
.L_x_288:
[----:B-1----:R-:W-:Y:S02]  /*0e90*/  IADD3 R14, P0, PT, R10, R12, RZ ;  /* 0x0000000c0a0e7210 */ /* 0x002fe40007f1e0ff */
[----:B------:R-:W-:-:S03]  /*0ea0*/  IADD3 R16, P1, PT, R12, UR12, RZ ;  /* 0x0000000c0c107c10 */ /* 0x000fc6000ff3e0ff */
[----:B------:R-:W-:Y:S01]  /*0eb0*/  IMAD.X R15, R11, 0x1, R13, P0 ;  /* 0x000000010b0f7824 */ /* 0x000fe200000e060d */
[----:B------:R-:W-:Y:S02]  /*0ec0*/  IADD3 R18, P0, PT, R12, R27, RZ ;  /* 0x0000001b0c127210 */ /* 0x000fe40007f1e0ff */
[----:B------:R-:W-:-:S03]  /*0ed0*/  IADD3.X R17, PT, PT, R13, UR13, RZ, P1, !PT ;  /* 0x0000000d0d117c10 */ /* 0x000fc60008ffe4ff */
[C---:B------:R-:W-:Y:S01]  /*0ee0*/  IMAD.X R19, R13.reuse, 0x1, R24, P0 ;  /* 0x000000010d137824 */ /* 0x040fe200000e0618 */
[C---:B------:R-:W-:Y:S01]  /*0ef0*/  IADD3 R22, P0, PT, R12.reuse, R25, RZ ;  /* 0x000000190c167210 */ /* 0x040fe20007f1e0ff */
[----:B------:R1:W0:Y:S04]  /*0f00*/  LDG.E.CONSTANT R15, desc[UR6][R14.64] ;  /* 0x000000060e0f7981 */ /* 0x000228000c1e9900 */
[----:B------:R-:W-:Y:S01]  /*0f10*/  IMAD.X R23, R13, 0x1, R20, P0 ;  /* 0x000000010d177824 */ /* 0x000fe200000e0614 */
[----:B------:R-:W2:Y:S04]  /*0f20*/  LDG.E.CONSTANT R16, desc[UR6][R16.64] ;  /* 0x0000000610107981 */ /* 0x000ea8000c1e9900 */
[----:B------:R-:W3:Y:S04]  /*0f30*/  LDG.E.CONSTANT R18, desc[UR6][R18.64] ;  /* 0x0000000612127981 */ /* 0x000ee8000c1e9900 */
[----:B------:R-:W4:Y:S01]  /*0f40*/  LDG.E.CONSTANT R22, desc[UR6][R22.64] ;  /* 0x0000000616167981 */ /* 0x000f22000c1e9900 */
[----:B-1----:R-:W-:Y:S01]  /*0f50*/  IADD3 R14, P0, PT, R12, R21, RZ ;  /* 0x000000150c0e7210 */ /* 0x002fe20007f1e0ff */
[----:B------:R-:W-:-:S02]  /*0f60*/  VIADD R26, R26, 0x1 ;  /* 0x000000011a1a7836 */ /* 0x000fc40000000000 */
[----:B0-----:R-:W-:-:S04]  /*0f70*/  FMUL R28, R8, R15 ;  /* 0x0000000f081c7220 */ /* 0x001fc80000400000 */
[----:B--2---:R-:W-:Y:S01]  /*0f80*/  FMUL R28, R16, R28 ;  /* 0x0000001c101c7220 */ /* 0x004fe20000400000 */
[----:B---3--:R-:W-:-:S04]  /*0f90*/  FADD R15, R18, 1 ;  /* 0x3f800000120f7421 */ /* 0x008fc80000000000 */
[----:B----4-:R-:W-:Y:S01]  /*0fa0*/  FFMA R28, R28, R15, R22 ;  /* 0x0000000f1c1c7223 */ /* 0x010fe20000000016 */
[----:B------:R-:W-:Y:S01]  /*0fb0*/  IADD3.X R15, PT, PT, R13, R29, RZ, P0, !PT ;  /* 0x0000001d0d0f7210 */ /* 0x000fe200007fe4ff */
[----:B------:R-:W-:Y:S01]  /*0fc0*/  IMAD.WIDE.U32 R12, R3, 0x4, R12 ;  /* 0x00000004030c7825 */ /* 0x000fe200078e000c */
[----:B------:R-:W-:-:S03]  /*0fd0*/  ISETP.NE.AND P0, PT, R26, RZ, PT ;  /* 0x000000ff1a00720c */ /* 0x000fc60003f05270 */
[----:B------:R1:W-:Y:S10]  /*0fe0*/  STG.E desc[UR6][R14.64], R28 ;  /* 0x0000001c0e007986 */ /* 0x0003f4000c101906 */
[----:B------:R-:W-:Y:S05]  /*0ff0*/  @P0 BRA `(.L_x_288) ;  /* 0xfffffffc00a40947 */ /* 0x000fea000383ffff */
.L_x_287:
[----:B------:R-:W-:Y:S05]  /*1000*/  BSYNC.RECONVERGENT B0 ;  /* 0x0000000000007941 */ /* 0x000fea0003800200 */
.L_x_286:
[----:B-1----:R-:W1:Y:S01]  /*1010*/  LDC.64 R14, c[0x0][0x390] ;  /* 0x0000e400ff0e7b82 */ /* 0x002e620000000a00 */
[----:B------:R-:W-:Y:S01]  /*1020*/  ISETP.GE.U32.AND P0, PT, R6, 0x3, PT ;  /* 0x000000030600780c */ /* 0x000fe20003f06070 */
[----:B------:R-:W2:Y:S01]  /*1030*/  LDCU.64 UR4, c[0x0][0x398] ;  /* 0x00007300ff0477ac */ /* 0x000ea20008000a00 */
[----:B------:R-:W3:Y:S01]  /*1040*/  LDCU.64 UR8, c[0x0][0x3a0] ;  /* 0x00007400ff0877ac */ /* 0x000ee20008000a00 */
[----:B------:R-:W4:Y:S10]  /*1050*/  LDCU.64 UR10, c[0x0][0x380] ;  /* 0x00007000ff0a77ac */ /* 0x000f340008000a00 */
[----:B--234-:R-:W-:Y:S05]  /*1060*/  @!P0 EXIT ;  /* 0x000000000000894d */ /* 0x01cfea0003800000 */
.L_x_289:
[----:B------:R-:W-:Y:S01]  /*1070*/  IADD3 R6, P0, PT, R7, R0, RZ ;  /* 0x0000000007067210 */ /* 0x000fe20007f1e0ff */
[----:B------:R-:W-:-:S04]  /*1080*/  IMAD.WIDE.U32 R18, R0, 0x4, R10 ;  /* 0x0000000400127825 */ /* 0x000fc800078e000a */
[----:B------:R-:W-:Y:S01]  /*1090*/  IMAD.X R13, RZ, RZ, R4, P0 ;  /* 0x000000ffff0d7224 */ /* 0x000fe200000e0604 */
[----:B------:R-:W-:Y:S01]  /*10a0*/  IADD3 R26, PT, PT, R3, R0, RZ ;  /* 0x00000000031a7210 */ /* 0x000fe20007ffe0ff */
[----:B------:R-:W-:Y:S01]  /*10b0*/  IMAD.SHL.U32 R12, R6, 0x4, RZ ;  /* 0x00000004060c7824 */ /* 0x000fe200078e00ff */
[----:B------:R-:W0:Y:S01]  /*10c0*/  LDG.E.CONSTANT R29, desc[UR6][R18.64] ;  /* 0x00000006121d7981 */ /* 0x000e22000c1e9900 */
[----:B-1----:R-:W-:Y:S01]  /*10d0*/  IMAD.WIDE.U32 R20, R0, 0x4, R14 ;  /* 0x0000000400147825 */ /* 0x002fe200078e000e */
[----:B------:R-:W-:Y:S02]  /*10e0*/  SHF.L.U64.HI R6, R6, 0x2, R13 ;  /* 0x0000000206067819 */ /* 0x000fe4000001020d */
[C---:B------:R-:W-:Y:S02]  /*10f0*/  IADD3 R16, P0, PT, R12.reuse, UR4, RZ ;  /* 0x000000040c107c10 */ /* 0x040fe4000ff1e0ff */
[----:B------:R-:W-:Y:S01]  /*1100*/  IADD3 R12, P1, PT, R12, UR8, RZ ;  /* 0x000000080c0c7c10 */ /* 0x000fe2000ff3e0ff */
[----:B------:R1:W2:Y:S01]  /*1110*/  LDG.E.CONSTANT R28, desc[UR6][R20.64] ;  /* 0x00000006141c7981 */ /* 0x0002a2000c1e9900 */
[----:B------:R-:W-:-:S02]  /*1120*/  IADD3.X R17, PT, PT, R6, UR5, RZ, P0, !PT ;  /* 0x0000000506117c10 */ /* 0x000fc400087fe4ff */
[----:B------:R-:W-:Y:S02]  /*1130*/  IADD3.X R13, PT, PT, R6, UR9, RZ, P1, !PT ;  /* 0x00000009060d7c10 */ /* 0x000fe40008ffe4ff */
[----:B------:R-:W-:Y:S01]  /*1140*/  IADD3 R24, P0, PT, R7, R26, RZ ;  /* 0x0000001a07187210 */ /* 0x000fe20007f1e0ff */
[----:B------:R-:W3:Y:S04]  /*1150*/  LDG.E.CONSTANT R23, desc[UR6][R16.64] ;  /* 0x0000000610177981 */ /* 0x000ee8000c1e9900 */
[----:B------:R4:W5:Y:S01]  /*1160*/  LDG.E.CONSTANT R22, desc[UR6][R12.64] ;  /* 0x000000060c167981 */ /* 0x000962000c1e9900 */
[----:B------:R-:W-:Y:S02]  /*1170*/  IMAD.X R25, RZ, RZ, R4, P0 ;  /* 0x000000ffff197224 */ /* 0x000fe400000e0604 */
[----:B------:R-:W-:-:S02]  /*1180*/  IMAD.SHL.U32 R6, R24, 0x4, RZ ;  /* 0x0000000418067824 */ /* 0x000fc400078e00ff */
[----:B-1----:R-:W-:-:S03]  /*1190*/  IMAD.WIDE.U32 R20, R26, 0x4, R14 ;  /* 0x000000041a147825 */ /* 0x002fc600078e000e */
[----:B------:R-:W-:Y:S02]  /*11a0*/  IADD3 R18, P0, PT, R6, UR4, RZ ;  /* 0x0000000406127c10 */ /* 0x000fe4000ff1e0ff */
[----:B----4-:R-:W-:Y:S01]  /*11b0*/  SHF.L.U64.HI R12, R24, 0x2, R25 ;  /* 0x00000002180c7819 */ /* 0x010fe20000010219 */
[----:B------:R-:W-:Y:S01]  /*11c0*/  IMAD.WIDE.U32 R24, R26, 0x4, R10 ;  /* 0x000000041a187825 */ /* 0x000fe200078e000a */
[----:B------:R-:W-:Y:S01]  /*11d0*/  IADD3 R16, P1, PT, R6, UR8, RZ ;  /* 0x0000000806107c10 */ /* 0x000fe2000ff3e0ff */
[----:B------:R-:W4:Y:S01]  /*11e0*/  LDG.E.CONSTANT R27, desc[UR6][R20.64] ;  /* 0x00000006141b7981 */ /* 0x000f22000c1e9900 */
[----:B------:R-:W-:-:S03]  /*11f0*/  IADD3.X R19, PT, PT, R12, UR5, RZ, P0, !PT ;  /* 0x000000050c137c10 */ /* 0x000fc600087fe4ff */
[----:B------:R-:W4:Y:S01]  /*1200*/  LDG.E.CONSTANT R13, desc[UR6][R24.64] ;  /* 0x00000006180d7981 */ /* 0x000f22000c1e9900 */
[----:B------:R-:W-:-:S03]  /*1210*/  IADD3.X R17, PT, PT, R12, UR9, RZ, P1, !PT ;  /* 0x000000090c117c10 */ /* 0x000fc60008ffe4ff */
[----:B------:R-:W4:Y:S04]  /*1220*/  LDG.E.CONSTANT R6, desc[UR6][R18.64] ;  /* 0x0000000612067981 */ /* 0x000f28000c1e9900 */
[----:B------:R1:W4:Y:S02]  /*1230*/  LDG.E.CONSTANT R12, desc[UR6][R16.64] ;  /* 0x00000006100c7981 */ /* 0x000324000c1e9900 */
[----:B-1----:R-:W-:Y:S01]  /*1240*/  IADD3 R16, P0, PT, R5, R0, RZ ;  /* 0x0000000005107210 */ /* 0x002fe20007f1e0ff */
[----:B------:R-:W-:-:S05]  /*1250*/  IMAD.IADD R0, R26, 0x1, R3 ;  /* 0x000000011a007824 */ /* 0x000fca00078e0203 */
[----:B------:R-:W-:-:S05]  /*1260*/  IADD3 R24, P1, PT, R7, R0, RZ ;  /* 0x0000000007187210 */ /* 0x000fca0007f3e0ff */
[----:B------:R-:W-:Y:S02]  /*1270*/  IMAD.X R19, RZ, RZ, R4, P1 ;  /* 0x000000ffff137224 */ /* 0x000fe400008e0604 */
[----:B0-----:R-:W-:-:S04]  /*1280*/  FMUL R29, R8, R29 ;  /* 0x0000001d081d7220 */ /* 0x001fc80000400000 */
[----:B--2---:R-:W-:Y:S01]  /*1290*/  FMUL R17, R28, R29 ;  /* 0x0000001d1c117220 */ /* 0x004fe20000400000 */
[----:B------:R-:W-:Y:S01]  /*12a0*/  IADD3.X R29, PT, PT, RZ, R2, RZ, P0, !PT ;  /* 0x00000002ff1d7210 */ /* 0x000fe200007fe4ff */
[----:B---3--:R-:W-:Y:S01]  /*12b0*/  FADD R23, R23, 1 ;  /* 0x3f80000017177421 */ /* 0x008fe20000000000 */
[----:B------:R-:W-:-:S03]  /*12c0*/  LEA R28, P0, R16, UR10, 0x2 ;  /* 0x0000000a101c7c11 */ /* 0x000fc6000f8010ff */
[----:B-----5:R-:W-:Y:S01]  /*12d0*/  FFMA R21, R17, R23, R22 ;  /* 0x0000001711157223 */ /* 0x020fe20000000016 */
[C---:B------:R-:W-:Y:S01]  /*12e0*/  IMAD.SHL.U32 R22, R24.reuse, 0x4, RZ ;  /* 0x0000000418167824 */ /* 0x040fe200078e00ff */
[----:B------:R-:W-:Y:S01]  /*12f0*/  SHF.L.U64.HI R23, R24, 0x2, R19 ;  /* 0x0000000218177819 */ /* 0x000fe20000010213 */
[----:B------:R-:W-:Y:S01]  /*1300*/  IMAD.WIDE.U32 R18, R0, 0x4, R10 ;  /* 0x0000000400127825 */ /* 0x000fe200078e000a */
[----:B------:R-:W-:Y:S02]  /*1310*/  LEA.HI.X R29, R16, UR11, R29, 0x2, P0 ;  /* 0x0000000b101d7c11 */ /* 0x000fe400080f141d */
[----:B------:R-:W-:-:S03]  /*1320*/  IADD3 R16, P0, PT, R22, UR4, RZ ;  /* 0x0000000416107c10 */ /* 0x000fc6000ff1e0ff */
[----:B------:R4:W-:Y:S01]  /*1330*/  STG.E desc[UR6][R28.64], R21 ;  /* 0x000000151c007986 */ /* 0x0009e2000c101906 */
[C---:B------:R-:W-:Y:S02]  /*1340*/  IADD3.X R17, PT, PT, R23.reuse, UR5, RZ, P0, !PT ;  /* 0x0000000517117c10 */ /* 0x040fe400087fe4ff */
[----:B------:R-:W-:Y:S01]  /*1350*/  IADD3 R22, P0, PT, R22, UR8, RZ ;  /* 0x0000000816167c10 */ /* 0x000fe2000ff1e0ff */
[----:B------:R0:W2:Y:S03]  /*1360*/  LDG.E.CONSTANT R19, desc[UR6][R18.64] ;  /* 0x0000000612137981 */ /* 0x0000a6000c1e9900 */
[----:B------:R-:W-:Y:S01]  /*1370*/  IADD3.X R23, PT, PT, R23, UR9, RZ, P0, !PT ;  /* 0x0000000917177c10 */ /* 0x000fe200087fe4ff */
[----:B------:R-:W3:Y:S01]  /*1380*/  LDG.E.CONSTANT R16, desc[UR6][R16.64] ;  /* 0x0000000610107981 */ /* 0x000ee2000c1e9900 */
[----:B----4-:R-:W-:Y:S01]  /*1390*/  FMUL R28, R8, R13 ;  /* 0x0000000d081c7220 */ /* 0x010fe20000400000 */
[----:B0-----:R-:W-:-:S03]  /*13a0*/  IMAD.IADD R18, R0, 0x1, R3 ;  /* 0x0000000100127824 */ /* 0x001fc600078e0203 */
[----:B------:R-:W-:Y:S01]  /*13b0*/  FMUL R27, R27, R28 ;  /* 0x0000001c1b1b7220 */ /* 0x000fe20000400000 */
[----:B------:R-:W-:-:S04]  /*13c0*/  IMAD.WIDE.U32 R20, R0, 0x4, R14 ;  /* 0x0000000400147825 */ /* 0x000fc800078e000e */
[----:B------:R-:W-:Y:S01]  /*13d0*/  FADD R28, R6, 1 ;  /* 0x3f800000061c7421 */ /* 0x000fe20000000000 */
[----:B------:R-:W-:Y:S01]  /*13e0*/  IADD3 R13, P0, PT, R7, R18, RZ ;  /* 0x00000012070d7210 */ /* 0x000fe20007f1e0ff */
[----:B------:R0:W4:Y:S02]  /*13f0*/  LDG.E.CONSTANT R6, desc[UR6][R22.64] ;  /* 0x0000000616067981 */ /* 0x000124000c1e9900 */
[----:B------:R-:W-:Y:S01]  /*1400*/  FFMA R27, R27, R28, R12 ;  /* 0x0000001c1b1b7223 */ /* 0x000fe2000000000c */
[----:B------:R-:W-:Y:S01]  /*1410*/  IADD3.X R28, PT, PT, RZ, R4, RZ, P0, !PT ;  /* 0x00000004ff1c7210 */ /* 0x000fe200007fe4ff */
[C---:B------:R-:W-:Y:S01]  /*1420*/  IMAD.SHL.U32 R12, R13.reuse, 0x4, RZ ;  /* 0x000000040d0c7824 */ /* 0x040fe200078e00ff */
[----:B------:R1:W5:Y:S01]  /*1430*/  LDG.E.CONSTANT R20, desc[UR6][R20.64] ;  /* 0x0000000614147981 */ /* 0x000362000c1e9900 */
[----:B------:R-:W-:Y:S01]  /*1440*/  IMAD.WIDE.U32 R24, R18, 0x4, R10 ;  /* 0x0000000412187825 */ /* 0x000fe200078e000a */
[----:B------:R-:W-:Y:S02]  /*1450*/  SHF.L.U64.HI R13, R13, 0x2, R28 ;  /* 0x000000020d0d7819 */ /* 0x000fe4000001021c */
[----:B------:R-:W-:Y:S01]  /*1460*/  IADD3 R28, P0, PT, R12, UR4, RZ ;  /* 0x000000040c1c7c10 */ /* 0x000fe2000ff1e0ff */
[----:B0-----:R-:W-:Y:S01]  /*1470*/  IMAD.WIDE.U32 R22, R18, 0x4, R14 ;  /* 0x0000000412167825 */ /* 0x001fe200078e000e */
[----:B------:R-:W-:Y:S01]  /*1480*/  IADD3 R12, P1, PT, R12, UR8, RZ ;  /* 0x000000080c0c7c10 */ /* 0x000fe2000ff3e0ff */
[----:B------:R-:W4:Y:S01]  /*1490*/  LDG.E.CONSTANT R25, desc[UR6][R24.64] ;  /* 0x0000000618197981 */ /* 0x000f22000c1e9900 */
[----:B------:R-:W-:-:S02]  /*14a0*/  IADD3.X R29, PT, PT, R13, UR5, RZ, P0, !PT ;  /* 0x000000050d1d7c10 */ /* 0x000fc400087fe4ff */
[----:B------:R-:W-:Y:S01]  /*14b0*/  IADD3.X R13, PT, PT, R13, UR9, RZ, P1, !PT ;  /* 0x000000090d0d7c10 */ /* 0x000fe20008ffe4ff */
[----:B------:R0:W4:Y:S04]  /*14c0*/  LDG.E.CONSTANT R17, desc[UR6][R22.64] ;  /* 0x0000000616117981 */ /* 0x000128000c1e9900 */
[----:B------:R-:W4:Y:S04]  /*14d0*/  LDG.E.CONSTANT R28, desc[UR6][R28.64] ;  /* 0x000000061c1c7981 */ /* 0x000f28000c1e9900 */
[----:B------:R0:W4:Y:S01]  /*14e0*/  LDG.E.CONSTANT R24, desc[UR6][R12.64] ;  /* 0x000000060c187981 */ /* 0x000122000c1e9900 */
[----:B------:R-:W-:-:S05]  /*14f0*/  IADD3 R26, P0, PT, R5, R26, RZ ;  /* 0x0000001a051a7210 */ /* 0x000fca0007f1e0ff */
[----:B-1----:R-:W-:Y:S02]  /*1500*/  IMAD.X R21, RZ, RZ, R2, P0 ;  /* 0x000000ffff157224 */ /* 0x002fe400000e0602 */
[----:B--2---:R-:W-:Y:S01]  /*1510*/  FMUL R19, R8, R19 ;  /* 0x0000001308137220 */ /* 0x004fe20000400000 */
[----:B---3--:R-:W-:-:S03]  /*1520*/  FADD R16, R16, 1 ;  /* 0x3f80000010107421 */ /* 0x008fc60000000000 */
[----:B-----5:R-:W-:Y:S01]  /*1530*/  FMUL R19, R20, R19 ;  /* 0x0000001314137220 */ /* 0x020fe20000400000 */
[----:B------:R-:W-:-:S04]  /*1540*/  LEA R20, P0, R26, UR10, 0x2 ;  /* 0x0000000a1a147c11 */ /* 0x000fc8000f8010ff */
[----:B------:R-:W-:Y:S01]  /*1550*/  LEA.HI.X R21, R26, UR11, R21, 0x2, P0 ;  /* 0x0000000b1a157c11 */ /* 0x000fe200080f1415 */
[----:B----4-:R-:W-:Y:S01]  /*1560*/  FFMA R19, R19, R16, R6 ;  /* 0x0000001013137223 */ /* 0x010fe20000000006 */
[C---:B------:R-:W-:Y:S01]  /*1570*/  IADD3 R0, P0, PT, R5.reuse, R0, RZ ;  /* 0x0000000005007210 */ /* 0x040fe20007f1e0ff */
[----:B0-----:R-:W-:Y:S01]  /*1580*/  FMUL R22, R8, R25 ;  /* 0x0000001908167220 */ /* 0x001fe20000400000 */
[----:B------:R-:W-:-:S03]  /*1590*/  IADD3 R6, P1, PT, R5, R18, RZ ;  /* 0x0000001205067210 */ /* 0x000fc60007f3e0ff */
[----:B------:R-:W-:Y:S01]  /*15a0*/  FMUL R23, R17, R22 ;  /* 0x0000001611177220 */ /* 0x000fe20000400000 */
[----:B------:R-:W-:Y:S01]  /*15b0*/  IMAD.X R13, RZ, RZ, R2, P0 ;  /* 0x000000ffff0d7224 */ /* 0x000fe200000e0602 */
[----:B------:R-:W-:Y:S01]  /*15c0*/  LEA R12, P0, R0, UR10, 0x2 ;  /* 0x0000000a000c7c11 */ /* 0x000fe2000f8010ff */
[----:B------:R-:W-:Y:S01]  /*15d0*/  FADD R28, R28, 1 ;  /* 0x3f8000001c1c7421 */ /* 0x000fe20000000000 */
[----:B------:R-:W-:Y:S02]  /*15e0*/  IADD3.X R17, PT, PT, RZ, R2, RZ, P1, !PT ;  /* 0x00000002ff117210 */ /* 0x000fe40000ffe4ff */
[----:B------:R-:W-:Y:S01]  /*15f0*/  LEA R16, P1, R6, UR10, 0x2 ;  /* 0x0000000a06107c11 */ /* 0x000fe2000f8210ff */
[----:B------:R-:W-:Y:S01]  /*1600*/  FFMA R23, R23, R28, R24 ;  /* 0x0000001c17177223 */ /* 0x000fe20000000018 */
[----:B------:R-:W-:Y:S02]  /*1610*/  LEA.HI.X R13, R0, UR11, R13, 0x2, P0 ;  /* 0x0000000b000d7c11 */ /* 0x000fe400080f140d */
[----:B------:R-:W-:Y:S01]  /*1620*/  LEA.HI.X R17, R6, UR11, R17, 0x2, P1 ;  /* 0x0000000b06117c11 */ /* 0x000fe200088f1411 */
[----:B------:R2:W-:Y:S01]  /*1630*/  STG.E desc[UR6][R20.64], R27 ;  /* 0x0000001b14007986 */ /* 0x0005e2000c101906 */
[----:B------:R-:W-:-:S03]  /*1640*/  IMAD.IADD R0, R18, 0x1, R3 ;  /* 0x0000000112007824 */ /* 0x000fc600078e0203 */
[----:B------:R2:W-:Y:S04]  /*1650*/  STG.E desc[UR6][R12.64], R19 ;  /* 0x000000130c007986 */ /* 0x0005e8000c101906 */
[----:B------:R2:W-:Y:S01]  /*1660*/  STG.E desc[UR6][R16.64], R23 ;  /* 0x0000001710007986 */ /* 0x0005e2000c101906 */
[----:B------:R-:W-:-:S13]  /*1670*/  ISETP.GE.AND P0, PT, R0, R9, PT ;  /* 0x000000090000720c */ /* 0x000fda0003f06270 */
[----:B--2---:R-:W-:Y:S05]  /*1680*/  @!P0 BRA `(.L_x_289) ;  /* 0xfffffff800788947 */ /* 0x004fea000383ffff */
[----:B------:R-:W-:Y:S05]  /*1690*/  EXIT ;  /* 0x000000000000794d */ /* 0x000fea0003800000 */
.L_x_283:
[----:B------:R-:W-:Y:S01]  /*16a0*/  IMAD.MOV.U32 R17, RZ, RZ, 0x10 ;  /* 0x00000010ff117424 */ /* 0x000fe200078e00ff */
[----:B------:R-:W-:Y:S01]  /*16b0*/  MOV R14, 0xffffffff ;  /* 0xffffffff000e7802 */ /* 0x000fe20000000f00 */
[----:B------:R-:W-:-:S07]  /*16c0*/  IMAD.MOV.U32 R19, RZ, RZ, 0x1f ;  /* 0x0000001fff137424 */ /* 0x000fce00078e00ff */
[----:B-1----:R-:W-:Y:S05]  /*16d0*/  WARPSYNC.COLLECTIVE R14, `(.L_x_290) ;  /* 0x000000000e087348 */ /* 0x002fea0003c00000 */
[----:B-1----:R0:W1:Y:S02]  /*16e0*/  SHFL.BFLY P0, R15, R6, R17, R19 ;  /* 0x0c000011060f7389 */ /* 0x0020640000000013 */
[----:B01----:R-:W-:Y:S05]  /*16f0*/  ENDCOLLECTIVE ;  /* 0x000000000000791b */ /* 0x003fea0003800000 */
.L_x_290:
[----:B------:R-:W-:Y:S02]  /*1700*/  IMAD.MOV.U32 R17, RZ, RZ, 0x8 ;  /* 0x00000008ff117424 */ /* 0x000fe400078e00ff */
[----:B------:R-:W-:-:S04]  /*1710*/  IMAD.MOV.U32 R9, RZ, RZ, R15 ;  /* 0x000000ffff097224 */ /* 0x000fc800078e000f */
[----:B------:R-:W-:-:S04]  /*1720*/  FADD R9, R9, R6 ;  /* 0x0000000609097221 */ /* 0x000fc80000000000 */
[----:B------:R-:W-:-:S07]  /*1730*/  IMAD.MOV.U32 R6, RZ, RZ, R9 ;  /* 0x000000ffff067224 */ /* 0x000fce00078e0009 */
[----:B------:R-:W-:Y:S05]  /*1740*/  WARPSYNC.COLLECTIVE R14, `(.L_x_291) ;  /* 0x000000000e087348 */ /* 0x000fea0003c00000 */
[----:B------:R0:W1:Y:S02]  /*1750*/  SHFL.BFLY P0, R15, R6, R17, R19 ;  /* 0x0c000011060f7389 */ /* 0x0000640000000013 */
[----:B01----:R-:W-:Y:S05]  /*1760*/  ENDCOLLECTIVE ;  /* 0x000000000000791b */ /* 0x003fea0003800000 */
.L_x_291:
[----:B------:R-:W-:Y:S01]  /*1770*/  IMAD.MOV.U32 R17, RZ, RZ, 0x4 ;  /* 0x00000004ff117424 */ /* 0x000fe200078e00ff */
[----:B------:R-:W-:-:S05]  /*1780*/  MOV R8, R15 ;  /* 0x0000000f00087202 */ /* 0x000fca0000000f00 */
[----:B------:R-:W-:-:S04]  /*1790*/  FADD R8, R9, R8 ;  /* 0x0000000809087221 */ /* 0x000fc80000000000 */
[----:B------:R-:W-:-:S07]  /*17a0*/  IMAD.MOV.U32 R6, RZ, RZ, R8 ;  /* 0x000000ffff067224 */ /* 0x000fce00078e0008 */
[----:B------:R-:W-:Y:S05]  /*17b0*/  WARPSYNC.COLLECTIVE R14, `(.L_x_292) ;  /* 0x000000000e087348 */ /* 0x000fea0003c00000 */
[----:B------:R0:W1:Y:S02]  /*17c0*/  SHFL.BFLY P0, R15, R6, R17, R19 ;  /* 0x0c000011060f7389 */ /* 0x0000640000000013 */
[----:B01----:R-:W-:Y:S05]  /*17d0*/  ENDCOLLECTIVE ;  /* 0x000000000000791b */ /* 0x003fea0003800000 */
.L_x_292:
[----:B------:R-:W-:Y:S02]  /*17e0*/  IMAD.MOV.U32 R17, RZ, RZ, 0x2 ;  /* 0x00000002ff117424 */ /* 0x000fe400078e00ff */
[----:B------:R-:W-:-:S04]  /*17f0*/  IMAD.MOV.U32 R13, RZ, RZ, R15 ;  /* 0x000000ffff0d7224 */ /* 0x000fc800078e000f */
[----:B------:R-:W-:-:S05]  /*1800*/  FADD R13, R8, R13 ;  /* 0x0000000d080d7221 */ /* 0x000fca0000000000 */
[----:B------:R-:W-:-:S07]  /*1810*/  MOV R6, R13 ;  /* 0x0000000d00067202 */ /* 0x000fce0000000f00 */
[----:B------:R-:W-:Y:S05]  /*1820*/  WARPSYNC.COLLECTIVE R14, `(.L_x_293) ;  /* 0x000000000e087348 */ /* 0x000fea0003c00000 */
[----:B------:R0:W1:Y:S02]  /*1830*/  SHFL.BFLY P0, R15, R6, R17, R19 ;  /* 0x0c000011060f7389 */ /* 0x0000640000000013 */
[----:B01----:R-:W-:Y:S05]  /*1840*/  ENDCOLLECTIVE ;  /* 0x000000000000791b */ /* 0x003fea0003800000 */
.L_x_293:
[----:B------:R-:W-:Y:S02]  /*1850*/  HFMA2 R17, -RZ, RZ, 0, 5.9604644775390625e-08 ;  /* 0x00000001ff117431 */ /* 0x000fe400000001ff */
[----:B------:R-:W-:-:S04]  /*1860*/  IMAD.MOV.U32 R12, RZ, RZ, R15 ;  /* 0x000000ffff0c7224 */ /* 0x000fc800078e000f */
[----:B------:R-:W-:-:S04]  /*1870*/  FADD R12, R13, R12 ;  /* 0x0000000c0d0c7221 */ /* 0x000fc80000000000 */
[----:B------:R-:W-:-:S07]  /*1880*/  IMAD.MOV.U32 R6, RZ, RZ, R12 ;  /* 0x000000ffff067224 */ /* 0x000fce00078e000c */
[----:B------:R-:W-:Y:S05]  /*1890*/  WARPSYNC.COLLECTIVE R14, `(.L_x_294) ;  /* 0x000000000e087348 */ /* 0x000fea0003c00000 */
[----:B------:R0:W1:Y:S02]  /*18a0*/  SHFL.BFLY P0, R15, R6, R17, R19 ;  /* 0x0c000011060f7389 */ /* 0x0000640000000013 */
[----:B01----:R-:W-:Y:S05]  /*18b0*/  ENDCOLLECTIVE ;  /* 0x000000000000791b */ /* 0x003fea0003800000 */
.L_x_294:
[----:B------:R-:W-:Y:S05]  /*18c0*/  BRA `(.L_x_295) ;  /* 0xfffffff000347947 */ /* 0x000fea000383ffff */
        .weak           $__internal_6_$__cuda_sm3x_div_rn_noftz_f32_slowpath
        .type           $__internal_6_$__cuda_sm3x_div_rn_noftz_f32_slowpath,@function
        .size           $__internal_6_$__cuda_sm3x_div_rn_noftz_f32_slowpath,(.L_x_378 - $__internal_6_$__cuda_sm3x_div_rn_noftz_f32_slowpath)
$__internal_6_$__cuda_sm3x_div_rn_noftz_f32_slowpath:
        /* <DEDUP_REMOVED lines=36> */
.L_x_297:
        /* <DEDUP_REMOVED lines=8> */
[----:B------:R-:W-:-:S03]  /*1b90*/  IMAD.IADD R13, R13, 0x1, R12 ;  /* 0x000000010d0d7824 */ /* 0x000fc600078e020c */
        /* <DEDUP_REMOVED lines=26> */
[----:B------:R-:W-:Y:S02]  /*1d40*/  VIADD R14, R15, 0x20 ;  /* 0x000000200f0e7836 */ /* 0x000fe40000000000 */
[----:B------:R-:W-:Y:S01]  /*1d50*/  LOP3.LUT R13, R13, 0x800000, RZ, 0xfc, !PT ;  /* 0x008000000d0d7812 */ /* 0x000fe200078efcff */
[----:B------:R-:W-:Y:S01]  /*1d60*/  IMAD.MOV R15, RZ, RZ, -R15 ;  /* 0x000000ffff0f7224 */ /* 0x000fe200078e0a0f */
[----:B------:R-:W-:-:S02]  /*1d70*/  FSETP.NEU.FTZ.AND P0, PT, R9, R12, PT ;  /* 0x0000000c0900720b */ /* 0x000fc40003f1d000 */
[----:B------:R-:W-:Y:S02]  /*1d80*/  SHF.L.U32 R14, R13, R14, RZ ;  /* 0x0000000e0d0e7219 */ /* 0x000fe400000006ff */
[----:B------:R-:W-:Y:S02]  /*1d90*/  SEL R12, R15, RZ, P2 ;  /* 0x000000ff0f0c7207 */ /* 0x000fe40001000000 */
[----:B------:R-:W-:Y:S02]  /*1da0*/  ISETP.NE.AND P1, PT, R14, RZ, P1 ;  /* 0x000000ff0e00720c */ /* 0x000fe40000f25270 */
[----:B------:R-:W-:Y:S02]  /*1db0*/  SHF.R.U32.HI R12, RZ, R12, R13 ;  /* 0x0000000cff0c7219 */ /* 0x000fe4000001160d */
[----:B------:R-:W-:Y:S02]  /*1dc0*/  PLOP3.LUT P0, PT, P0, P1, PT, 0xf8, 0x8f ;  /* 0x00000000008f781c */ /* 0x000fe40000703f70 */
[----:B------:R-:W-:-:S02]  /*1dd0*/  SHF.R.U32.HI R14, RZ, 0x1, R12 ;  /* 0x00000001ff0e7819 */ /* 0x000fc4000001160c */
[----:B------:R-:W-:-:S04]  /*1de0*/  SEL R9, RZ, 0x1, !P0 ;  /* 0x00000001ff097807 */ /* 0x000fc80004000000 */
[----:B------:R-:W-:-:S04]  /*1df0*/  LOP3.LUT R9, R9, 0x1, R14, 0xf8, !PT ;  /* 0x0000000109097812 */ /* 0x000fc800078ef80e */
[----:B------:R-:W-:-:S04]  /*1e00*/  LOP3.LUT R9, R9, R12, RZ, 0xc0, !PT ;  /* 0x0000000c09097212 */ /* 0x000fc800078ec0ff */
[----:B------:R-:W-:-:S04]  /*1e10*/  IADD3 R9, PT, PT, R14, R9, RZ ;  /* 0x000000090e097210 */ /* 0x000fc80007ffe0ff */
[----:B------:R-:W-:Y:S01]  /*1e20*/  LOP3.LUT R6, R9, R6, RZ, 0xfc, !PT ;  /* 0x0000000609067212 */ /* 0x000fe200078efcff */
[----:B------:R-:W-:Y:S06]  /*1e30*/  BRA `(.L_x_305) ;  /* 0x0000000000107947 */ /* 0x000fec0003800000 */
.L_x_304:
[----:B------:R-:W-:-:S04]  /*1e40*/  LOP3.LUT R6, R6, 0x80000000, RZ, 0xc0, !PT ;  /* 0x8000000006067812 */ /* 0x000fc800078ec0ff */
[----:B------:R-:W-:Y:S01]  /*1e50*/  LOP3.LUT R6, R6, 0x7f800000, RZ, 0xfc, !PT ;  /* 0x7f80000006067812 */ /* 0x000fe200078efcff */
[----:B------:R-:W-:Y:S06]  /*1e60*/  BRA `(.L_x_305) ;  /* 0x0000000000047947 */ /* 0x000fec0003800000 */
.L_x_303:
[----:B------:R-:W-:-:S07]  /*1e70*/  IMAD R6, R13, 0x800000, R6 ;  /* 0x008000000d067824 */ /* 0x000fce00078e0206 */
.L_x_305:
[----:B------:R-:W-:Y:S05]  /*1e80*/  BSYNC.RECONVERGENT B2 ;  /* 0x0000000000027941 */ /* 0x000fea0003800200 */
.L_x_302:
[----:B------:R-:W-:Y:S05]  /*1e90*/  BRA `(.L_x_306) ;  /* 0x0000000000207947 */ /* 0x000fea0003800000 */
.L_x_301:
[----:B------:R-:W-:-:S04]  /*1ea0*/  LOP3.LUT R6, R15, 0x80000000, R14, 0x48, !PT ;  /* 0x800000000f067812 */ /* 0x000fc800078e480e */
[----:B------:R-:W-:Y:S01]  /*1eb0*/  LOP3.LUT R6, R6, 0x7f800000, RZ, 0xfc, !PT ;  /* 0x7f80000006067812 */ /* 0x000fe200078efcff */
[----:B------:R-:W-:Y:S06]  /*1ec0*/  BRA `(.L_x_306) ;  /* 0x0000000000147947 */ /* 0x000fec0003800000 */
.L_x_300:
[----:B------:R-:W-:Y:S01]  /*1ed0*/  LOP3.LUT R6, R15, 0x80000000, R14, 0x48, !PT ;  /* 0x800000000f067812 */ /* 0x000fe200078e480e */
[----:B------:R-:W-:Y:S06]  /*1ee0*/  BRA `(.L_x_306) ;  /* 0x00000000000c7947 */ /* 0x000fec0003800000 */
.L_x_299:
[----:B------:R-:W0:Y:S01]  /*1ef0*/  MUFU.RSQ R6, -QNAN ;  /* 0xffc0000000067908 */ /* 0x000e220000001400 */
[----:B------:R-:W-:Y:S05]  /*1f00*/  BRA `(.L_x_306) ;  /* 0x0000000000047947 */ /* 0x000fea0003800000 */
.L_x_298:
[----:B------:R-:W-:-:S07]  /*1f10*/  FADD.FTZ R6, R6, R9 ;  /* 0x0000000906067221 */ /* 0x000fce0000010000 */
.L_x_306:
[----:B------:R-:W-:Y:S05]  /*1f20*/  BSYNC.RECONVERGENT B1 ;  /* 0x0000000000017941 */ /* 0x000fea0003800200 */
.L_x_296:
[----:B------:R-:W-:-:S04]  /*1f30*/  IMAD.MOV.U32 R9, RZ, RZ, 0x0 ;  /* 0x00000000ff097424 */ /* 0x000fc800078e00ff */
[----:B0-----:R-:W-:Y:S05]  /*1f40*/  RET.REL.NODEC R8 `(_Z20adaln_rmsnorm_kernelIffEvPT_PKS0_S3_S3_S3_iiif) ;  /* 0xffffffe0082c7950 */ /* 0x001fea0003c3ffff */
.L_x_307:
        /* <DEDUP_REMOVED lines=11> */
.L_x_378:


//--------------------- .text._Z20adaln_rmsnorm_kernelI13__nv_bfloat16fEvPT_PKS1_S4_S4_S4_iiif --------------------------
	.section	.text._Z20adaln_rmsnorm_kernelI13__nv_bfloat16fEvPT_PKS1_S4_S4_S4_iiif,"ax",@progbits
	.align	128
        .global         _Z20adaln_rmsnorm_kernelI13__nv_bfloat16fEvPT_PKS1_S4_S4_S4_iiif
        .type           _Z20adaln_rmsnorm_kernelI13__nv_bfloat16fEvPT_PKS1_S4_S4_S4_iiif,@function
        .size           _Z20adaln_rmsnorm_kernelI13__nv_bfloat16fEvPT_PKS1_S4_S4_S4_iiif,(.L_x_379 - _Z20adaln_rmsnorm_kernelI13__nv_bfloat16fEvPT_PKS1_S4_S4_S4_iiif)
        .other          _Z20adaln_rmsnorm_kernelI13__nv_bfloat16fEvPT_PKS1_S4_S4_S4_iiif,@"STO_CUDA_ENTRY STV_DEFAULT"
_Z20adaln_rmsnorm_kernelI13__nv_bfloat16fEvPT_PKS1_S4_S4_S4_iiif:
.text._Z20adaln_rmsnorm_kernelI13__nv_bfloat16fEvPT_PKS1_S4_S4_S4_iiif:
        /* <DEDUP_REMOVED lines=22> */
[----:B----4-:R-:W-:Y:S01]  /*0160*/  IMAD.WIDE R10, R5, 0x2, R10 ;  /* 0x00000002050a7825 */ /* 0x010fe200078e020a */
[----:B------:R-:W-:-:S05]  /*0170*/  IADD3 R0, PT, PT, -R3, RZ, RZ ;  /* 0x000000ff03007210 */ /* 0x000fca0007ffe1ff */
[C---:B------:R-:W-:Y:S02]  /*0180*/  IMAD R4, R7.reuse, R0, R4 ;  /* 0x0000000007047224 */ /* 0x040fe400078e0204 */
[----:B------:R-:W0:Y:S03]  /*0190*/  S2R R0, SR_TID.X ;  /* 0x0000000000007919 */ /* 0x000e260000002100 */
[----:B------:R-:W-:-:S13]  /*01a0*/  ISETP.GT.U32.AND P2, PT, R7, R4, PT ;  /* 0x000000040700720c */ /* 0x000fda0003f44070 */
[----:B------:R-:W-:Y:S02]  /*01b0*/  @!P2 IMAD.IADD R4, R4, 0x1, -R7 ;  /* 0x000000010404a824 */ /* 0x000fe400078e0a07 */
[----:B------:R-:W-:Y:S01]  /*01c0*/  @!P2 VIADD R3, R3, 0x1 ;  /* 0x000000010303a836 */ /* 0x000fe20000000000 */
[----:B------:R-:W-:Y:S02]  /*01d0*/  ISETP.NE.AND P2, PT, R6, RZ, PT ;  /* 0x000000ff0600720c */ /* 0x000fe40003f45270 */
[----:B------:R-:W-:-:S13]  /*01e0*/  ISETP.GE.U32.AND P0, PT, R4, R7, PT ;  /* 0x000000070400720c */ /* 0x000fda0003f06070 */
[----:B------:R-:W-:Y:S01]  /*01f0*/  @P0 VIADD R3, R3, 0x1 ;  /* 0x0000000103030836 */ /* 0x000fe20000000000 */
[----:B0-----:R-:W-:-:S04]  /*0200*/  ISETP.GE.AND P0, PT, R0, UR8, PT ;  /* 0x0000000800007c0c */ /* 0x001fc8000bf06270 */
[----:B------:R-:W-:Y:S02]  /*0210*/  MOV R7, R3 ;  /* 0x0000000300077202 */ /* 0x000fe40000000f00 */
[----:B------:R-:W0:Y:S03]  /*0220*/  LDC R3, c[0x0][0x360] ;  /* 0x0000d800ff037b82 */ /* 0x000e260000000800 */
[----:B------:R-:W-:Y:S01]  /*0230*/  @!P1 IMAD.MOV R7, RZ, RZ, -R7 ;  /* 0x000000ffff079224 */ /* 0x000fe200078e0a07 */
[----:B------:R-:W-:Y:S01]  /*0240*/  @!P2 LOP3.LUT R7, RZ, R6, RZ, 0x33, !PT ;  /* 0x00000006ff07a212 */ /* 0x000fe200078e33ff */
[----:B------:R-:W-:-:S04]  /*0250*/  IMAD.MOV.U32 R6, RZ, RZ, RZ ;  /* 0x000000ffff067224 */ /* 0x000fc800078e00ff */
[----:B------:R-:W-:-:S05]  /*0260*/  IMAD R7, R7, UR8, RZ ;  /* 0x0000000807077c24 */ /* 0x000fca000f8e02ff */
[----:B------:R-:W-:Y:S01]  /*0270*/  SHF.R.S32.HI R4, RZ, 0x1f, R7 ;  /* 0x0000001fff047819 */ /* 0x000fe20000011407 */
[----:B---3--:R-:W-:Y:S06]  /*0280*/  @P0 BRA `(.L_x_309) ;  /* 0x0000000400300947 */ /* 0x008fec0003800000 */
[----:B0-----:R-:W0:Y:S01]  /*0290*/  I2F.U32.RP R14, R3 ;  /* 0x00000003000e7306 */ /* 0x001e220000209000 */
[----:B------:R-:W-:Y:S01]  /*02a0*/  IMAD.IADD R6, R0, 0x1, R3 ;  /* 0x0000000100067824 */ /* 0x000fe200078e0203 */
[----:B------:R-:W-:Y:S01]  /*02b0*/  ISETP.NE.U32.AND P2, PT, R3, RZ, PT ;  /* 0x000000ff0300720c */ /* 0x000fe20003f45070 */
[----:B------:R-:W-:Y:S03]  /*02c0*/  BSSY.RECONVERGENT B1, `(.L_x_310) ;  /* 0x0000031000017945 */ /* 0x000fe60003800200 */
[C---:B------:R-:W-:Y:S02]  /*02d0*/  ISETP.GE.U32.AND P0, PT, R6.reuse, UR8, PT ;  /* 0x0000000806007c0c */ /* 0x040fe4000bf06070 */
[----:B------:R-:W-:Y:S01]  /*02e0*/  VIMNMX.U32 R13, PT, PT, R6, UR8, !PT ;  /* 0x00000008060d7c48 */ /* 0x000fe2000ffe0000 */
[----:B0-----:R-:W0:Y:S02]  /*02f0*/  MUFU.RCP R14, R14 ;  /* 0x0000000e000e7308 */ /* 0x001e240000001000 */
[----:B0-----:R-:W-:-:S06]  /*0300*/  VIADD R8, R14, 0xffffffe ;  /* 0x0ffffffe0e087836 */ /* 0x001fcc0000000000 */
[----:B------:R0:W1:Y:S02]  /*0310*/  F2I.FTZ.U32.TRUNC.NTZ R9, R8 ;  /* 0x0000000800097305 */ /* 0x000064000021f000 */
[----:B0-----:R-:W-:Y:S01]  /*0320*/  IMAD.MOV.U32 R8, RZ, RZ, RZ ;  /* 0x000000ffff087224 */ /* 0x001fe200078e00ff */
[----:B-1----:R-:W-:-:S05]  /*0330*/  IADD3 R12, PT, PT, RZ, -R9, RZ ;  /* 0x80000009ff0c7210 */ /* 0x002fca0007ffe0ff */
[----:B------:R-:W-:Y:S01]  /*0340*/  IMAD R15, R12, R3, RZ ;  /* 0x000000030c0f7224 */ /* 0x000fe200078e02ff */
[----:B------:R-:W-:-:S03]  /*0350*/  SEL R12, RZ, 0x1, P0 ;  /* 0x00000001ff0c7807 */ /* 0x000fc60000000000 */
[----:B------:R-:W-:Y:S01]  /*0360*/  IMAD.HI.U32 R9, R9, R15, R8 ;  /* 0x0000000f09097227 */ /* 0x000fe200078e0008 */
[----:B------:R-:W-:-:S05]  /*0370*/  IADD3 R6, PT, PT, R13, -R6, -R12 ;  /* 0x800000060d067210 */ /* 0x000fca0007ffe80c */
[----:B------:R-:W-:-:S04]  /*0380*/  IMAD.HI.U32 R9, R9, R6, RZ ;  /* 0x0000000609097227 */ /* 0x000fc800078e00ff */
[----:B------:R-:W-:-:S04]  /*0390*/  IMAD.MOV R8, RZ, RZ, -R9 ;  /* 0x000000ffff087224 */ /* 0x000fc800078e0a09 */
[----:B------:R-:W-:Y:S02]  /*03a0*/  IMAD R6, R3, R8, R6 ;  /* 0x0000000803067224 */ /* 0x000fe400078e0206 */
[----:B------:R-:W-:-:S03]  /*03b0*/  IMAD.MOV.U32 R8, RZ, RZ, R0 ;  /* 0x000000ffff087224 */ /* 0x000fc600078e0000 */
[----:B------:R-:W-:-:S13]  /*03c0*/  ISETP.GE.U32.AND P0, PT, R6, R3, PT ;  /* 0x000000030600720c */ /* 0x000fda0003f06070 */
[----:B------:R-:W-:Y:S01]  /*03d0*/  @P0 IADD3 R6, PT, PT, R6, -R3, RZ ;  /* 0x8000000306060210 */ /* 0x000fe20007ffe0ff */
[----:B------:R-:W-:-:S03]  /*03e0*/  @P0 VIADD R9, R9, 0x1 ;  /* 0x0000000109090836 */ /* 0x000fc60000000000 */
[----:B------:R-:W-:-:S13]  /*03f0*/  ISETP.GE.U32.AND P1, PT, R6, R3, PT ;  /* 0x000000030600720c */ /* 0x000fda0003f26070 */
[----:B------:R-:W-:Y:S01]  /*0400*/  @P1 VIADD R9, R9, 0x1 ;  /* 0x0000000109091836 */ /* 0x000fe20000000000 */
[----:B------:R-:W-:-:S05]  /*0410*/  @!P2 LOP3.LUT R9, RZ, R3, RZ, 0x33, !PT ;  /* 0x00000003ff09a212 */ /* 0x000fca00078e33ff */
[----:B------:R-:W-:-:S05]  /*0420*/  IMAD.IADD R12, R12, 0x1, R9 ;  /* 0x000000010c0c7824 */ /* 0x000fca00078e0209 */
[C---:B------:R-:W-:Y:S02]  /*0430*/  LOP3.LUT R6, R12.reuse, 0x3, RZ, 0xc0, !PT ;  /* 0x000000030c067812 */ /* 0x040fe400078ec0ff */
[----:B------:R-:W-:Y:S02]  /*0440*/  ISETP.GE.U32.AND P0, PT, R12, 0x3, PT ;  /* 0x000000030c00780c */ /* 0x000fe40003f06070 */
[----:B------:R-:W-:Y:S01]  /*0450*/  ISETP.NE.AND P1, PT, R6, 0x3, PT ;  /* 0x000000030600780c */ /* 0x000fe20003f25270 */
[----:B------:R-:W-:-:S12]  /*0460*/  HFMA2 R6, -RZ, RZ, 0, 0 ;  /* 0x00000000ff067431 */ /* 0x000fd800000001ff */
[----:B------:R-:W-:Y:S05]  /*0470*/  @!P1 BRA `(.L_x_311) ;  /* 0x0000000000549947 */ /* 0x000fea0003800000 */
[----:B------:R-:W0:Y:S01]  /*0480*/  LDCU.64 UR4, c[0x0][0x388] ;  /* 0x00007100ff0477ac */ /* 0x000e220008000a00 */
[C---:B------:R-:W-:Y:S01]  /*0490*/  SHF.L.U64.HI R9, R5.reuse, 0x1, R2 ;  /* 0x0000000105097819 */ /* 0x040fe20000010202 */
[----:B------:R-:W-:Y:S02]  /*04a0*/  IMAD.SHL.U32 R8, R5, 0x2, RZ ;  /* 0x0000000205087824 */ /* 0x000fe400078e00ff */
[----:B------:R-:W-:Y:S02]  /*04b0*/  VIADD R6, R12, 0x1 ;  /* 0x000000010c067836 */ /* 0x000fe40000000000 */
[----:B------:R-:W-:-:S03]  /*04c0*/  IMAD.WIDE.U32 R8, R0, 0x2, R8 ;  /* 0x0000000200087825 */ /* 0x000fc600078e0008 */
[----:B------:R-:W-:Y:S02]  /*04d0*/  LOP3.LUT R12, R6, 0x3, RZ, 0xc0, !PT ;  /* 0x00000003060c7812 */ /* 0x000fe400078ec0ff */
[----:B------:R-:W-:Y:S02]  /*04e0*/  MOV R6, RZ ;  /* 0x000000ff00067202 */ /* 0x000fe40000000f00 */
[----:B0-----:R-:W-:Y:S01]  /*04f0*/  IADD3 R14, P1, PT, R8, UR4, RZ ;  /* 0x00000004080e7c10 */ /* 0x001fe2000ff3e0ff */
[----:B------:R-:W-:-:S03]  /*0500*/  IMAD.MOV.U32 R8, RZ, RZ, R0 ;  /* 0x000000ffff087224 */ /* 0x000fc600078e0000 */
[----:B------:R-:W-:Y:S01]  /*0510*/  IADD3.X R13, PT, PT, R9, UR5, RZ, P1, !PT ;  /* 0x00000005090d7c10 */ /* 0x000fe20008ffe4ff */
[----:B------:R-:W-:-:S08]  /*0520*/  IMAD.MOV R9, RZ, RZ, -R12 ;  /* 0x000000ffff097224 */ /* 0x000fd000078e0a0c */
.L_x_312:
[----:B------:R-:W-:-:S05]  /*0530*/  IMAD.MOV.U32 R15, RZ, RZ, R13 ;  /* 0x000000ffff0f7224 */ /* 0x000fca00078e000d */
[----:B------:R0:W2:Y:S01]  /*0540*/  LDG.E.U16.CONSTANT R16, desc[UR6][R14.64] ;  /* 0x000000060e107981 */ /* 0x0000a2000c1e9500 */
[----:B------:R-:W-:Y:S01]  /*0550*/  IADD3 R9, PT, PT, R9, 0x1, RZ ;  /* 0x0000000109097810 */ /* 0x000fe20007ffe0ff */
[----:B------:R-:W-:-:S03]  /*0560*/  IMAD.WIDE.U32 R12, R3, 0x2, R14 ;  /* 0x00000002030c7825 */ /* 0x000fc600078e000e */
[----:B------:R-:W-:Y:S01]  /*0570*/  ISETP.NE.AND P1, PT, R9, RZ, PT ;  /* 0x000000ff0900720c */ /* 0x000fe20003f25270 */
[----:B------:R-:W-:Y:S02]  /*0580*/  IMAD.IADD R8, R3, 0x1, R8 ;  /* 0x0000000103087824 */ /* 0x000fe400078e0208 */
[----:B0-----:R-:W-:Y:S02]  /*0590*/  IMAD.MOV.U32 R14, RZ, RZ, R12 ;  /* 0x000000ffff0e7224 */ /* 0x001fe400078e000c */
[----:B--2---:R-:W-:-:S04]  /*05a0*/  IMAD.U32 R17, R16, 0x10000, RZ ;  /* 0x0001000010117824 */ /* 0x004fc800078e00ff */
[----:B------:R-:W-:-:S04]  /*05b0*/  FFMA R6, R17, R17, R6 ;  /* 0x0000001111067223 */ /* 0x000fc80000000006 */
[----:B------:R-:W-:Y:S05]  /*05c0*/  @P1 BRA `(.L_x_312) ;  /* 0xfffffffc00d81947 */ /* 0x000fea000383ffff */
.L_x_311:
[----:B------:R-:W-:Y:S05]  /*05d0*/  BSYNC.RECONVERGENT B1 ;  /* 0x0000000000017941 */ /* 0x000fea0003800200 */
.L_x_310:
[----:B------:R-:W-:Y:S05]  /*05e0*/  @!P0 BRA `(.L_x_309) ;  /* 0x0000000000588947 */ /* 0x000fea0003800000 */
.L_x_313:
[----:B------:R-:W-:Y:S01]  /*05f0*/  IADD3 R14, PT, PT, R3, R8, RZ ;  /* 0x00000008030e7210 */ /* 0x000fe20007ffe0ff */
[----:B------:R-:W-:-:S04]  /*0600*/  IMAD.WIDE.U32 R12, R8, 0x2, R10 ;  /* 0x00000002080c7825 */ /* 0x000fc800078e000a */
[C---:B------:R-:W-:Y:S02]  /*0610*/  IMAD.IADD R16, R14.reuse, 0x1, R3 ;  /* 0x000000010e107824 */ /* 0x040fe400078e0203 */
[----:B------:R-:W-:Y:S01]  /*0620*/  IMAD.WIDE.U32 R14, R14, 0x2, R10 ;  /* 0x000000020e0e7825 */ /* 0x000fe200078e000a */
[----:B------:R-:W2:Y:S03]  /*0630*/  LDG.E.U16.CONSTANT R12, desc[UR6][R12.64] ;  /* 0x000000060c0c7981 */ /* 0x000ea6000c1e9500 */
[C---:B------:R-:W-:Y:S02]  /*0640*/  IMAD.IADD R8, R16.reuse, 0x1, R3 ;  /* 0x0000000110087824 */ /* 0x040fe400078e0203 */
[--C-:B------:R-:W-:Y:S01]  /*0650*/  IMAD.WIDE.U32 R16, R16, 0x2, R10.reuse ;  /* 0x0000000210107825 */ /* 0x100fe200078e000a */
[----:B------:R-:W3:Y:S03]  /*0660*/  LDG.E.U16.CONSTANT R14, desc[UR6][R14.64] ;  /* 0x000000060e0e7981 */ /* 0x000ee6000c1e9500 */
[----:B------:R-:W-:-:S02]  /*0670*/  IMAD.WIDE.U32 R18, R8, 0x2, R10 ;  /* 0x0000000208127825 */ /* 0x000fc400078e000a */
[----:B------:R-:W4:Y:S04]  /*0680*/  LDG.E.U16.CONSTANT R16, desc[UR6][R16.64] ;  /* 0x0000000610107981 */ /* 0x000f28000c1e9500 */
[----:B------:R-:W5:Y:S01]  /*0690*/  LDG.E.U16.CONSTANT R18, desc[UR6][R18.64] ;  /* 0x0000000612127981 */ /* 0x000f62000c1e9500 */
[----:B------:R-:W-:-:S05]  /*06a0*/  IMAD.IADD R8, R8, 0x1, R3 ;  /* 0x0000000108087824 */ /* 0x000fca00078e0203 */
[----:B------:R-:W-:Y:S01]  /*06b0*/  ISETP.GE.AND P0, PT, R8, UR8, PT ;  /* 0x0000000808007c0c */ /* 0x000fe2000bf06270 */
[----:B--2---:R-:W-:-:S04]  /*06c0*/  IMAD.U32 R9, R12, 0x10000, RZ ;  /* 0x000100000c097824 */ /* 0x004fc800078e00ff */
[----:B------:R-:W-:Y:S01]  /*06d0*/  FFMA R6, R9, R9, R6 ;  /* 0x0000000909067223 */ /* 0x000fe20000000006 */
[----:B---3--:R-:W-:Y:S01]  /*06e0*/  SHF.L.U32 R21, R14, 0x10, RZ ;  /* 0x000000100e157819 */ /* 0x008fe200000006ff */
[----:B----4-:R-:W-:-:S04]  /*06f0*/  IMAD.U32 R9, R16, 0x10000, RZ ;  /* 0x0001000010097824 */ /* 0x010fc800078e00ff */
[----:B------:R-:W-:Y:S01]  /*0700*/  FFMA R6, R21, R21, R6 ;  /* 0x0000001515067223 */ /* 0x000fe20000000006 */
[----:B-----5:R-:W-:-:S03]  /*0710*/  IMAD.U32 R13, R18, 0x10000, RZ ;  /* 0x00010000120d7824 */ /* 0x020fc600078e00ff */
[----:B------:R-:W-:-:S04]  /*0720*/  FFMA R6, R9, R9, R6 ;  /* 0x0000000909067223 */ /* 0x000fc80000000006 */
[----:B------:R-:W-:Y:S01]  /*0730*/  FFMA R6, R13, R13, R6 ;  /* 0x0000000d0d067223 */ /* 0x000fe20000000006 */
[----:B------:R-:W-:Y:S06]  /*0740*/  @!P0 BRA `(.L_x_313) ;  /* 0xfffffffc00a88947 */ /* 0x000fec000383ffff */
.L_x_309:
[----:B------:R-:W-:Y:S05]  /*0750*/  BSYNC.RECONVERGENT B0 ;  /* 0x0000000000007941 */ /* 0x000fea0003800200 */
.L_x_308:
        /* <DEDUP_REMOVED lines=41> */
.L_x_327:
        /* <DEDUP_REMOVED lines=14> */
[----:B------:R-:W-:Y:S05]  /*0ad0*/  CALL.REL.NOINC `($__internal_7_$__cuda_sm3x_div_rn_noftz_f32_slowpath) ;  /* 0x0000001000007944 */ /* 0x000fea0003c00000 */
[----:B------:R-:W-:-:S07]  /*0ae0*/  IMAD.MOV.U32 R8, RZ, RZ, R6 ;  /* 0x000000ffff087224 */ /* 0x000fce00078e0006 */
.L_x_317:
[----:B------:R-:W-:Y:S05]  /*0af0*/  BSYNC.RECONVERGENT B0 ;  /* 0x0000000000007941 */ /* 0x000fea0003800200 */
.L_x_316:
        /* <DEDUP_REMOVED lines=10> */
.L_x_314:
        /* <DEDUP_REMOVED lines=39> */
[C---:B------:R-:W-:Y:S01]  /*0e10*/  IMAD.SHL.U32 R25, R7.reuse, 0x2, RZ ;  /* 0x0000000207197824 */ /* 0x040fe200078e00ff */
[----:B------:R-:W-:Y:S01]  /*0e20*/  IADD3 R12, PT, PT, R6, 0x1, RZ ;  /* 0x00000001060c7810 */ /* 0x000fe20007ffe0ff */
[----:B------:R-:W2:Y:S01]  /*0e30*/  LDCU.64 UR10, c[0x0][0x398] ;  /* 0x00007300ff0a77ac */ /* 0x000ea20008000a00 */
[----:B------:R-:W-:Y:S02]  /*0e40*/  SHF.L.U64.HI R20, R7, 0x1, R4 ;  /* 0x0000000107147819 */ /* 0x000fe40000010204 */
[----:B------:R-:W-:Y:S01]  /*0e50*/  LOP3.LUT R26, R12, 0x3, RZ, 0xc0, !PT ;  /* 0x000000030c1a7812 */ /* 0x000fe200078ec0ff */
[----:B------:R-:W3:Y:S01]  /*0e60*/  LDCU.64 UR4, c[0x0][0x380] ;  /* 0x00007000ff0477ac */ /* 0x000ee20008000a00 */
[----:B------:R-:W-:-:S04]  /*0e70*/  IMAD.WIDE.U32 R12, R0, 0x2, RZ ;  /* 0x00000002000c7825 */ /* 0x000fc800078e00ff */
[----:B------:R-:W-:Y:S02]  /*0e80*/  IMAD R0, R26, R3, R0 ;  /* 0x000000031a007224 */ /* 0x000fe400078e0200 */
[----:B------:R-:W-:Y:S01]  /*0e90*/  IMAD.MOV R26, RZ, RZ, -R26 ;  /* 0x000000ffff1a7224 */ /* 0x000fe200078e0a1a */
[C---:B-1----:R-:W-:Y:S02]  /*0ea0*/  IADD3 R21, P1, PT, R25.reuse, UR8, RZ ;  /* 0x0000000819157c10 */ /* 0x042fe4000ff3e0ff */
[----:B--2---:R-:W-:Y:S02]  /*0eb0*/  IADD3 R25, P2, PT, R25, UR10, RZ ;  /* 0x0000000a19197c10 */ /* 0x004fe4000ff5e0ff */
[C---:B------:R-:W-:Y:S02]  /*0ec0*/  IADD3.X R29, PT, PT, R20.reuse, UR9, RZ, P1, !PT ;  /* 0x00000009141d7c10 */ /* 0x040fe40008ffe4ff */
[----:B---3--:R-:W-:Y:S02]  /*0ed0*/  LEA R27, P0, R5, UR4, 0x1 ;  /* 0x00000004051b7c11 */ /* 0x008fe4000f8008ff */
[----:B------:R-:W-:-:S02]  /*0ee0*/  IADD3.X R20, PT, PT, R20, UR11, RZ, P2, !PT ;  /* 0x0000000b14147c10 */ /* 0x000fc400097fe4ff */
[----:B------:R-:W-:-:S09]  /*0ef0*/  LEA.HI.X R24, R5, UR5, R2, 0x1, P0 ;  /* 0x0000000505187c11 */ /* 0x000fd200080f0c02 */
.L_x_320:
[----:B-1----:R-:W-:Y:S02]  /*0f00*/  IADD3 R14, P0, PT, R10, R12, RZ ;  /* 0x0000000c0a0e7210 */ /* 0x002fe40007f1e0ff */
[----:B------:R-:W-:-:S03]  /*0f10*/  IADD3 R16, P1, PT, R12, UR12, RZ ;  /* 0x0000000c0c107c10 */ /* 0x000fc6000ff3e0ff */
[----:B------:R-:W-:Y:S01]  /*0f20*/  IMAD.X R15, R11, 0x1, R13, P0 ;  /* 0x000000010b0f7824 */ /* 0x000fe200000e060d */
[C---:B------:R-:W-:Y:S02]  /*0f30*/  IADD3 R18, P0, PT, R12.reuse, R25, RZ ;  /* 0x000000190c127210 */ /* 0x040fe40007f1e0ff */
[C---:B------:R-:W-:Y:S02]  /*0f40*/  IADD3.X R17, PT, PT, R13.reuse, UR13, RZ, P1, !PT ;  /* 0x0000000d0d117c10 */ /* 0x040fe40008ffe4ff */
[----:B------:R-:W2:Y:S01]  /*0f50*/  LDG.E.U16.CONSTANT R14, desc[UR6][R14.64] ;  /* 0x000000060e0e7981 */ /* 0x000ea2000c1e9500 */
[C---:B------:R-:W-:Y:S01]  /*0f60*/  IMAD.X R19, R13.reuse, 0x1, R20, P0 ;  /* 0x000000010d137824 */ /* 0x040fe200000e0614 */
[----:B------:R-:W-:Y:S02]  /*0f70*/  IADD3 R22, P0, PT, R12, R21, RZ ;  /* 0x000000150c167210 */ /* 0x000fe40007f1e0ff */
[----:B------:R-:W3:Y:S02]  /*0f80*/  LDG.E.U16.CONSTANT R16, desc[UR6][R16.64] ;  /* 0x0000000610107981 */ /* 0x000ee4000c1e9500 */
[----:B------:R-:W-:-:S02]  /*0f90*/  IADD3.X R23, PT, PT, R13, R29, RZ, P0, !PT ;  /* 0x0000001d0d177210 */ /* 0x000fc400007fe4ff */
[----:B------:R-:W4:Y:S04]  /*0fa0*/  LDG.E.U16.CONSTANT R18, desc[UR6][R18.64] ;  /* 0x0000000612127981 */ /* 0x000f28000c1e9500 */
[----:B------:R-:W5:Y:S01]  /*0fb0*/  LDG.E.U16.CONSTANT R22, desc[UR6][R22.64] ;  /* 0x0000000616167981 */ /* 0x000f62000c1e9500 */
[----:B------:R-:W-:Y:S02]  /*0fc0*/  VIADD R26, R26, 0x1 ;  /* 0x000000011a1a7836 */ /* 0x000fe40000000000 */
[----:B--2---:R-:W-:Y:S02]  /*0fd0*/  IMAD.U32 R28, R14, 0x10000, RZ ;  /* 0x000100000e1c7824 */ /* 0x004fe400078e00ff */
[----:B---3--:R-:W-:Y:S02]  /*0fe0*/  IMAD.U32 R16, R16, 0x10000, RZ ;  /* 0x0001000010107824 */ /* 0x008fe400078e00ff */
[----:B0-----:R-:W-:Y:S01]  /*0ff0*/  FMUL R28, R8, R28 ;  /* 0x0000001c081c7220 */ /* 0x001fe20000400000 */
[----:B----4-:R-:W-:-:S03]  /*1000*/  IMAD.U32 R18, R18, 0x10000, RZ ;  /* 0x0001000012127824 */ /* 0x010fc600078e00ff */
[----:B------:R-:W-:Y:S01]  /*1010*/  FMUL R15, R16, R28 ;  /* 0x0000001c100f7220 */ /* 0x000fe20000400000 */
[----:B-----5:R-:W-:Y:S01]  /*1020*/  SHF.L.U32 R14, R22, 0x10, RZ ;  /* 0x00000010160e7819 */ /* 0x020fe200000006ff */
[----:B------:R-:W-:-:S04]  /*1030*/  FADD R18, R18, 1 ;  /* 0x3f80000012127421 */ /* 0x000fc80000000000 */
        /* <DEDUP_REMOVED lines=8> */
.L_x_319:
[----:B------:R-:W-:Y:S05]  /*10c0*/  BSYNC.RECONVERGENT B0 ;  /* 0x0000000000007941 */ /* 0x000fea0003800200 */
.L_x_318:
[----:B------:R-:W2:Y:S01]  /*10d0*/  LDC.64 R12, c[0x0][0x390] ;  /* 0x0000e400ff0c7b82 */ /* 0x000ea20000000a00 */
[----:B------:R-:W-:Y:S01]  /*10e0*/  ISETP.GE.U32.AND P0, PT, R6, 0x3, PT ;  /* 0x000000030600780c */ /* 0x000fe20003f06070 */
[----:B------:R-:W3:Y:S01]  /*10f0*/  LDCU.64 UR4, c[0x0][0x398] ;  /* 0x00007300ff0477ac */ /* 0x000ee20008000a00 */
[----:B------:R-:W4:Y:S01]  /*1100*/  LDCU.64 UR8, c[0x0][0x3a0] ;  /* 0x00007400ff0877ac */ /* 0x000f220008000a00 */
[----:B------:R-:W0:Y:S10]  /*1110*/  LDCU.64 UR10, c[0x0][0x380] ;  /* 0x00007000ff0a77ac */ /* 0x000e340008000a00 */
[----:B0--34-:R-:W-:Y:S05]  /*1120*/  @!P0 EXIT ;  /* 0x000000000000894d */ /* 0x019fea0003800000 */
.L_x_321:
[----:B------:R-:W-:Y:S01]  /*1130*/  IADD3 R6, P0, PT, R7, R0, RZ ;  /* 0x0000000007067210 */ /* 0x000fe20007f1e0ff */
[----:B-1----:R-:W-:-:S03]  /*1140*/  IMAD.WIDE.U32 R16, R0, 0x2, R10 ;  /* 0x0000000200107825 */ /* 0x002fc600078e000a */
[----:B------:R-:W-:Y:S01]  /*1150*/  SHF.L.U32 R14, R6, 0x1, RZ ;  /* 0x00000001060e7819 */ /* 0x000fe200000006ff */
[----:B------:R-:W-:Y:S02]  /*1160*/  IMAD.X R15, RZ, RZ, R4, P0 ;  /* 0x000000ffff0f7224 */ /* 0x000fe400000e0604 */
[----:B--2---:R-:W-:Y:S01]  /*1170*/  IMAD.WIDE.U32 R22, R0, 0x2, R12 ;  /* 0x0000000200167825 */ /* 0x004fe200078e000c */
[----:B------:R-:W-:Y:S01]  /*1180*/  IADD3 R20, P0, PT, R14, UR4, RZ ;  /* 0x000000040e147c10 */ /* 0x000fe2000ff1e0ff */
[----:B------:R0:W2:Y:S01]  /*1190*/  LDG.E.U16.CONSTANT R17, desc[UR6][R16.64] ;  /* 0x0000000610117981 */ /* 0x0000a2000c1e9500 */
[----:B------:R-:W-:Y:S02]  /*11a0*/  SHF.L.U64.HI R6, R6, 0x1, R15 ;  /* 0x0000000106067819 */ /* 0x000fe4000001020f */
[----:B------:R-:W-:Y:S01]  /*11b0*/  IADD3 R14, P1, PT, R14, UR8, RZ ;  /* 0x000000080e0e7c10 */ /* 0x000fe2000ff3e0ff */
[----:B------:R1:W3:Y:S01]  /*11c0*/  LDG.E.U16.CONSTANT R18, desc[UR6][R22.64] ;  /* 0x0000000616127981 */ /* 0x0002e2000c1e9500 */
[----:B------:R-:W-:-:S02]  /*11d0*/  IADD3.X R21, PT, PT, R6, UR5, RZ, P0, !PT ;  /* 0x0000000506157c10 */ /* 0x000fc400087fe4ff */
[----:B------:R-:W-:-:S03]  /*11e0*/  IADD3.X R15, PT, PT, R6, UR9, RZ, P1, !PT ;  /* 0x00000009060f7c10 */ /* 0x000fc60008ffe4ff */
[----:B------:R4:W5:Y:S04]  /*11f0*/  LDG.E.U16.CONSTANT R19, desc[UR6][R20.64] ;  /* 0x0000000614137981 */ /* 0x000968000c1e9500 */
[----:B------:R2:W5:Y:S01]  /*1200*/  LDG.E.U16.CONSTANT R6, desc[UR6][R14.64] ;  /* 0x000000060e067981 */ /* 0x000562000c1e9500 */
[----:B------:R-:W-:-:S04]  /*1210*/  IMAD.IADD R26, R3, 0x1, R0 ;  /* 0x00000001031a7824 */ /* 0x000fc800078e0200 */
[----:B------:R-:W-:-:S06]  /*1220*/  IMAD.WIDE.U32 R24, R26, 0x2, R10 ;  /* 0x000000021a187825 */ /* 0x000fcc00078e000a */
[----:B------:R5:W5:Y:S01]  /*1230*/  LDG.E.U16.CONSTANT R24, desc[UR6][R24.64] ;  /* 0x0000000618187981 */ /* 0x000b62000c1e9500 */
[----:B------:R-:W-:-:S06]  /*1240*/  IMAD.WIDE.U32 R28, R26, 0x2, R12 ;  /* 0x000000021a1c7825 */ /* 0x000fcc00078e000c */
[----:B------:R-:W5:Y:S01]  /*1250*/  LDG.E.U16.CONSTANT R28, desc[UR6][R28.64] ;  /* 0x000000061c1c7981 */ /* 0x000f62000c1e9500 */
[----:B0-----:R-:W-:-:S05]  /*1260*/  IADD3 R16, P0, PT, R7, R26, RZ ;  /* 0x0000001a07107210 */ /* 0x001fca0007f1e0ff */
[----:B------:R-:W-:Y:S02]  /*1270*/  IMAD.X R27, RZ, RZ, R4, P0 ;  /* 0x000000ffff1b7224 */ /* 0x000fe400000e0604 */
[----:B-1----:R-:W-:Y:S02]  /*1280*/  IMAD.SHL.U32 R22, R16, 0x2, RZ ;  /* 0x0000000210167824 */ /* 0x002fe400078e00ff */
[----:B----4-:R-:W-:Y:S01]  /*1290*/  IMAD.IADD R20, R26, 0x1, R3 ;  /* 0x000000011a147824 */ /* 0x010fe200078e0203 */
[----:B------:R-:W-:Y:S02]  /*12a0*/  SHF.L.U64.HI R23, R16, 0x1, R27 ;  /* 0x0000000110177819 */ /* 0x000fe4000001021b */
[----:B------:R-:W-:Y:S02]  /*12b0*/  IADD3 R16, P0, PT, R22, UR4, RZ ;  /* 0x0000000416107c10 */ /* 0x000fe4000ff1e0ff */
[----:B--2---:R-:W-:Y:S01]  /*12c0*/  SHF.L.U32 R15, R17, 0x10, RZ ;  /* 0x00000010110f7819 */ /* 0x004fe200000006ff */
[----:B---3--:R-:W-:-:S04]  /*12d0*/  IMAD.U32 R18, R18, 0x10000, RZ ;  /* 0x0001000012127824 */ /* 0x008fc800078e00ff */
[----:B------:R-:W-:Y:S01]  /*12e0*/  FMUL R15, R8, R15 ;  /* 0x0000000f080f7220 */ /* 0x000fe20000400000 */
[----:B------:R-:W-:Y:S01]  /*12f0*/  IADD3.X R17, PT, PT, R23, UR5, RZ, P0, !PT ;  /* 0x0000000517117c10 */ /* 0x000fe200087fe4ff */
[----:B-----5:R-:W-:Y:S02]  /*1300*/  IMAD.U32 R25, R19, 0x10000, RZ ;  /* 0x0001000013197824 */ /* 0x020fe400078e00ff */
[----:B------:R-:W-:Y:S01]  /*1310*/  FMUL R19, R18, R15 ;  /* 0x0000000f12137220 */ /* 0x000fe20000400000 */
[----:B------:R-:W-:Y:S01]  /*1320*/  IADD3 R22, P0, PT, R22, UR8, RZ ;  /* 0x0000000816167c10 */ /* 0x000fe2000ff1e0ff */
[----:B------:R0:W2:Y:S01]  /*1330*/  LDG.E.U16.CONSTANT R21, desc[UR6][R16.64] ;  /* 0x0000000610157981 */ /* 0x0000a2000c1e9500 */
[----:B------:R-:W-:Y:S01]  /*1340*/  SHF.L.U32 R6, R6, 0x10, RZ ;  /* 0x0000001006067819 */ /* 0x000fe200000006ff */
[----:B------:R-:W-:Y:S01]  /*1350*/  FADD R27, R25, 1 ;  /* 0x3f800000191b7421 */ /* 0x000fe20000000000 */
[----:B------:R-:W-:Y:S01]  /*1360*/  IADD3 R18, P1, PT, R7, R20, RZ ;  /* 0x0000001407127210 */ /* 0x000fe20007f3e0ff */
[----:B------:R-:W-:Y:S01]  /*1370*/  IMAD.WIDE.U32 R14, R20, 0x2, R10 ;  /* 0x00000002140e7825 */ /* 0x000fe200078e000a */
[----:B------:R-:W-:-:S03]  /*1380*/  IADD3.X R23, PT, PT, R23, UR9, RZ, P0, !PT ;  /* 0x0000000917177c10 */ /* 0x000fc600087fe4ff */
[----:B------:R-:W-:Y:S01]  /*1390*/  FFMA R6, R19, R27, R6 ;  /* 0x0000001b13067223 */ /* 0x000fe20000000006 */
[----:B------:R-:W-:Y:S01]  /*13a0*/  IMAD.SHL.U32 R19, R18, 0x2, RZ ;  /* 0x0000000212137824 */ /* 0x000fe200078e00ff */
[----:B------:R1:W3:Y:S01]  /*13b0*/  LDG.E.U16.CONSTANT R25, desc[UR6][R14.64] ;  /* 0x000000060e197981 */ /* 0x0002e2000c1e9500 */
[----:B0-----:R-:W-:-:S03]  /*13c0*/  IMAD.X R17, RZ, RZ, R4, P1 ;  /* 0x000000ffff117224 */ /* 0x001fc600008e0604 */
[----:B------:R0:W4:Y:S01]  /*13d0*/  LDG.E.U16.CONSTANT R27, desc[UR6][R22.64] ;  /* 0x00000006161b7981 */ /* 0x000122000c1e9500 */
[----:B------:R-:W-:Y:S01]  /*13e0*/  IADD3 R16, P0, PT, R19, UR4, RZ ;  /* 0x0000000413107c10 */ /* 0x000fe2000ff1e0ff */
[----:B-1----:R-:W-:Y:S01]  /*13f0*/  IMAD.WIDE.U32 R14, R20, 0x2, R12 ;  /* 0x00000002140e7825 */ /* 0x002fe200078e000c */
[----:B0-----:R-:W-:-:S04]  /*1400*/  SHF.L.U64.HI R22, R18, 0x1, R17 ;  /* 0x0000000112167819 */ /* 0x001fc80000010211 */
[----:B------:R0:W5:Y:S01]  /*1410*/  LDG.E.U16.CONSTANT R29, desc[UR6][R14.64] ;  /* 0x000000060e1d7981 */ /* 0x000162000c1e9500 */
[----:B------:R-:W-:Y:S02]  /*1420*/  IADD3 R18, P1, PT, R19, UR8, RZ ;  /* 0x0000000813127c10 */ /* 0x000fe4000ff3e0ff */
[C---:B------:R-:W-:Y:S02]  /*1430*/  IADD3.X R17, PT, PT, R22.reuse, UR5, RZ, P0, !PT ;  /* 0x0000000516117c10 */ /* 0x040fe400087fe4ff */
[----:B------:R-:W-:-:S03]  /*1440*/  IADD3.X R19, PT, PT, R22, UR9, RZ, P1, !PT ;  /* 0x0000000916137c10 */ /* 0x000fc60008ffe4ff */
[----:B------:R1:W4:Y:S01]  /*1450*/  LDG.E.U16.CONSTANT R16, desc[UR6][R16.64] ;  /* 0x0000000610107981 */ /* 0x000322000c1e9500 */
[----:B0-----:R-:W-:Y:S01]  /*1460*/  IMAD.U32 R15, R24, 0x10000, RZ ;  /* 0x00010000180f7824 */ /* 0x001fe200078e00ff */
[----:B------:R-:W-:Y:S02]  /*1470*/  IADD3 R24, PT, PT, R20, R3, RZ ;  /* 0x0000000314187210 */ /* 0x000fe40007ffe0ff */
[----:B------:R-:W4:Y:S03]  /*1480*/  LDG.E.U16.CONSTANT R18, desc[UR6][R18.64] ;  /* 0x0000000612127981 */ /* 0x000f26000c1e9500 */
[----:B------:R-:W-:-:S04]  /*1490*/  IMAD.WIDE.U32 R22, R24, 0x2, R10 ;  /* 0x0000000218167825 */ /* 0x000fc800078e000a */
[----:B------:R-:W-:Y:S01]  /*14a0*/  FMUL R15, R8, R15 ;  /* 0x0000000f080f7220 */ /* 0x000fe20000400000 */
[----:B------:R-:W-:Y:S01]  /*14b0*/  IMAD.U32 R28, R28, 0x10000, RZ ;  /* 0x000100001c1c7824 */ /* 0x000fe200078e00ff */
[----:B------:R-:W4:Y:S03]  /*14c0*/  LDG.E.U16.CONSTANT R22, desc[UR6][R22.64] ;  /* 0x0000000616167981 */ /* 0x000f26000c1e9500 */
[----:B-1----:R-:W-:Y:S01]  /*14d0*/  FMUL R17, R28, R15 ;  /* 0x0000000f1c117220 */ /* 0x002fe20000400000 */
[----:B------:R-:W-:-:S05]  /*14e0*/  IMAD.WIDE.U32 R14, R24, 0x2, R12 ;  /* 0x00000002180e7825 */ /* 0x000fca00078e000c */
[----:B------:R0:W4:Y:S01]  /*14f0*/  LDG.E.U16.CONSTANT R28, desc[UR6][R14.64] ;  /* 0x000000060e1c7981 */ /* 0x000122000c1e9500 */
[C---:B------:R-:W-:Y:S02]  /*1500*/  IADD3 R26, P1, PT, R5.reuse, R26, RZ ;  /* 0x0000001a051a7210 */ /* 0x040fe40007f3e0ff */
[----:B0-----:R-:W-:Y:S02]  /*1510*/  IADD3 R15, P0, PT, R5, R0, RZ ;  /* 0x00000000050f7210 */ /* 0x001fe40007f1e0ff */
[----:B--2---:R-:W-:Y:S01]  /*1520*/  SHF.L.U32 R21, R21, 0x10, RZ ;  /* 0x0000001015157819 */ /* 0x004fe200000006ff */
[----:B---3--:R-:W-:-:S04]  /*1530*/  IMAD.U32 R25, R25, 0x10000, RZ ;  /* 0x0001000019197824 */ /* 0x008fc800078e00ff */
[----:B------:R-:W-:Y:S01]  /*1540*/  FADD R21, R21, 1 ;  /* 0x3f80000015157421 */ /* 0x000fe20000000000 */
[----:B------:R-:W-:Y:S01]  /*1550*/  FMUL R25, R8, R25 ;  /* 0x0000001908197220 */ /* 0x000fe20000400000 */
[----:B-----5:R-:W-:-:S04]  /*1560*/  IMAD.U32 R29, R29, 0x10000, RZ ;  /* 0x000100001d1d7824 */ /* 0x020fc800078e00ff */
[----:B------:R-:W-:Y:S01]  /*1570*/  FMUL R25, R29, R25 ;  /* 0x000000191d197220 */ /* 0x000fe20000400000 */
[----:B----4-:R-:W-:Y:S02]  /*1580*/  IMAD.U32 R19, R16, 0x10000, RZ ;  /* 0x0001000010137824 */ /* 0x010fe400078e00ff */
[----:B------:R-:W-:Y:S02]  /*1590*/  IMAD.U32 R16, R27, 0x10000, RZ ;  /* 0x000100001b107824 */ /* 0x000fe400078e00ff */
[----:B------:R-:W-:Y:S02]  /*15a0*/  IMAD.U32 R18, R18, 0x10000, RZ ;  /* 0x0001000012127824 */ /* 0x000fe400078e00ff */
[----:B------:R-:W-:Y:S01]  /*15b0*/  FADD R19, R19, 1 ;  /* 0x3f80000013137421 */ /* 0x000fe20000000000 */
[----:B------:R-:W-:Y:S01]  /*15c0*/  FFMA R0, R17, R21, R16 ;  /* 0x0000001511007223 */ /* 0x000fe20000000010 */
[----:B------:R-:W-:Y:S02]  /*15d0*/  IADD3.X R21, PT, PT, RZ, R2, RZ, P0, !PT ;  /* 0x00000002ff157210 */ /* 0x000fe400007fe4ff */
[----:B------:R-:W-:Y:S01]  /*15e0*/  FFMA R25, R25, R19, R18 ;  /* 0x0000001319197223 */ /* 0x000fe20000000012 */
[----:B------:R-:W-:-:S02]  /*15f0*/  LEA R14, P0, R15, UR10, 0x1 ;  /* 0x0000000a0f0e7c11 */ /* 0x000fc4000f8008ff */
[----:B------:R-:W-:Y:S01]  /*1600*/  IADD3 R18, P2, PT, R7, R24, RZ ;  /* 0x0000001807127210 */ /* 0x000fe20007f5e0ff */
[----:B------:R-:W-:Y:S01]  /*1610*/  IMAD.U32 R19, R22, 0x10000, RZ ;  /* 0x0001000016137824 */ /* 0x000fe200078e00ff */
[----:B------:R-:W-:Y:S01]  /*1620*/  LEA.HI.X R15, R15, UR11, R21, 0x1, P0 ;  /* 0x0000000b0f0f7c11 */ /* 0x000fe200080f0c15 */
[----:B------:R-:W-:Y:S01]  /*1630*/  IMAD.X R17, RZ, RZ, R2, P1 ;  /* 0x000000ffff117224 */ /* 0x000fe200008e0602 */
[----:B------:R-:W-:Y:S01]  /*1640*/  LEA R16, P1, R26, UR10, 0x1 ;  /* 0x0000000a1a107c11 */ /* 0x000fe2000f8208ff */
[----:B------:R-:W-:Y:S01]  /*1650*/  FMUL R21, R8, R19 ;  /* 0x0000001308157220 */ /* 0x000fe20000400000 */
[----:B------:R-:W-:Y:S01]  /*1660*/  IMAD.X R23, RZ, RZ, R4, P2 ;  /* 0x000000ffff177224 */ /* 0x000fe200010e0604 */
[----:B------:R-:W-:Y:S01]  /*1670*/  IADD3 R19, P0, PT, R5, R20, RZ ;  /* 0x0000001405137210 */ /* 0x000fe20007f1e0ff */
[----:B------:R-:W-:Y:S01]  /*1680*/  IMAD.SHL.U32 R22, R18, 0x2, RZ ;  /* 0x0000000212167824 */ /* 0x000fe200078e00ff */
[----:B------:R-:W-:Y:S02]  /*1690*/  LEA.HI.X R17, R26, UR11, R17, 0x1, P1 ;  /* 0x0000000b1a117c11 */ /* 0x000fe400088f0c11 */
[----:B------:R-:W-:Y:S01]  /*16a0*/  SHF.L.U32 R26, R28, 0x10, RZ ;  /* 0x000000101c1a7819 */ /* 0x000fe200000006ff */
[----:B------:R-:W-:Y:S01]  /*16b0*/  IMAD.X R28, RZ, RZ, R2, P0 ;  /* 0x000000ffff1c7224 */ /* 0x000fe200000e0602 */
[----:B------:R-:W-:-:S02]  /*16c0*/  SHF.L.U64.HI R23, R18, 0x1, R23 ;  /* 0x0000000112177819 */ /* 0x000fc40000010217 */
[C---:B------:R-:W-:Y:S02]  /*16d0*/  LEA R18, P0, R19.reuse, UR10, 0x1 ;  /* 0x0000000a13127c11 */ /* 0x040fe4000f8008ff */
[----:B------:R-:W-:Y:S01]  /*16e0*/  IADD3 R20, P1, PT, R22, UR4, RZ ;  /* 0x0000000416147c10 */ /* 0x000fe2000ff3e0ff */
[----:B------:R-:W-:Y:S01]  /*16f0*/  FMUL R26, R26, R21 ;  /* 0x000000151a1a7220 */ /* 0x000fe20000400000 */
[----:B------:R-:W-:Y:S02]  /*1700*/  LEA.HI.X R19, R19, UR11, R28, 0x1, P0 ;  /* 0x0000000b13137c11 */ /* 0x000fe400080f0c1c */
[----:B------:R-:W-:Y:S02]  /*1710*/  IADD3.X R21, PT, PT, R23, UR5, RZ, P1, !PT ;  /* 0x0000000517157c10 */ /* 0x000fe40008ffe4ff */
[----:B------:R-:W-:-:S03]  /*1720*/  IADD3 R22, P0, PT, R22, UR8, RZ ;  /* 0x0000000816167c10 */ /* 0x000fc6000ff1e0ff */
[----:B------:R-:W2:Y:S01]  /*1730*/  LDG.E.U16.CONSTANT R20, desc[UR6][R20.64] ;  /* 0x0000000614147981 */ /* 0x000ea2000c1e9500 */
[----:B------:R-:W-:-:S05]  /*1740*/  IADD3.X R23, PT, PT, R23, UR9, RZ, P0, !PT ;  /* 0x0000000917177c10 */ /* 0x000fca00087fe4ff */
[----:B------:R-:W3:Y:S01]  /*1750*/  LDG.E.U16.CONSTANT R22, desc[UR6][R22.64] ;  /* 0x0000000616167981 */ /* 0x000ee2000c1e9500 */
[----:B------:R-:W-:Y:S02]  /*1760*/  F2FP.BF16.F32.PACK_AB R0, RZ, R0 ;  /* 0x00000000ff00723e */ /* 0x000fe400000010ff */
[----:B------:R-:W-:Y:S02]  /*1770*/  F2FP.BF16.F32.PACK_AB R6, RZ, R6 ;  /* 0x00000006ff06723e */ /* 0x000fe400000010ff */
[----:B------:R-:W-:-:S03]  /*1780*/  F2FP.BF16.F32.PACK_AB R25, RZ, R25 ;  /* 0x00000019ff19723e */ /* 0x000fc600000010ff */
[----:B------:R0:W-:Y:S01]  /*1790*/  STG.E.U16 desc[UR6][R14.64], R6 ;  /* 0x000000060e007986 */ /* 0x0001e2000c101506 */
[----:B--2---:R-:W-:-:S04]  /*17a0*/  IMAD.U32 R27, R20, 0x10000, RZ ;  /* 0x00010000141b7824 */ /* 0x004fc800078e00ff */
[----:B------:R-:W-:Y:S01]  /*17b0*/  FADD R28, R27, 1 ;  /* 0x3f8000001b1c7421 */ /* 0x000fe20000000000 */
[----:B------:R-:W-:Y:S02]  /*17c0*/  IADD3 R27, P0, PT, R5, R24, RZ ;  /* 0x00000018051b7210 */ /* 0x000fe40007f1e0ff */
[----:B---3--:R-:W-:-:S05]  /*17d0*/  SHF.L.U32 R29, R22, 0x10, RZ ;  /* 0x00000010161d7819 */ /* 0x008fca00000006ff */
[----:B------:R-:W-:Y:S01]  /*17e0*/  FFMA R28, R26, R28, R29 ;  /* 0x0000001c1a1c7223 */ /* 0x000fe2000000001d */
[----:B------:R-:W-:Y:S01]  /*17f0*/  IMAD.X R29, RZ, RZ, R2, P0 ;  /* 0x000000ffff1d7224 */ /* 0x000fe200000e0602 */
[C---:B------:R-:W-:Y:S02]  /*1800*/  LEA R26, P0, R27.reuse, UR10, 0x1 ;  /* 0x0000000a1b1a7c11 */ /* 0x040fe4000f8008ff */
[----:B------:R-:W-:Y:S02]  /*1810*/  PRMT R20, R0, 0x7610, R20 ;  /* 0x0000761000147816 */ /* 0x000fe40000000014 */
[----:B------:R-:W-:Y:S02]  /*1820*/  LEA.HI.X R27, R27, UR11, R29, 0x1, P0 ;  /* 0x0000000b1b1b7c11 */ /* 0x000fe400080f0c1d */
[----:B------:R-:W-:Y:S01]  /*1830*/  F2FP.BF16.F32.PACK_AB R28, RZ, R28 ;  /* 0x0000001cff1c723e */ /* 0x000fe200000010ff */
[----:B------:R0:W-:Y:S01]  /*1840*/  STG.E.U16 desc[UR6][R16.64], R20 ;  /* 0x0000001410007986 */ /* 0x0001e2000c101506 */
[----:B------:R-:W-:-:S03]  /*1850*/  IMAD.IADD R0, R24, 0x1, R3 ;  /* 0x0000000118007824 */ /* 0x000fc600078e0203 */
[----:B------:R0:W-:Y:S04]  /*1860*/  STG.E.U16 desc[UR6][R18.64], R25 ;  /* 0x0000001912007986 */ /* 0x0001e8000c101506 */
[----:B------:R0:W-:Y:S01]  /*1870*/  STG.E.U16 desc[UR6][R26.64], R28 ;  /* 0x0000001c1a007986 */ /* 0x0001e2000c101506 */
[----:B------:R-:W-:-:S13]  /*1880*/  ISETP.GE.AND P0, PT, R0, R9, PT ;  /* 0x000000090000720c */ /* 0x000fda0003f06270 */
[----:B0-----:R-:W-:Y:S05]  /*1890*/  @!P0 BRA `(.L_x_321) ;  /* 0xfffffff800248947 */ /* 0x001fea000383ffff */
[----:B------:R-:W-:Y:S05]  /*18a0*/  EXIT ;  /* 0x000000000000794d */ /* 0x000fea0003800000 */
.L_x_315:
[----:B------:R-:W-:Y:S02]  /*18b0*/  HFMA2 R19, -RZ, RZ, 0, 1.847743988037109375e-06 ;  /* 0x0000001fff137431 */ /* 0x000fe400000001ff */
[----:B------:R-:W-:Y:S02]  /*18c0*/  IMAD.MOV.U32 R17, RZ, RZ, 0x10 ;  /* 0x00000010ff117424 */ /* 0x000fe400078e00ff */
[----:B------:R-:W-:-:S07]  /*18d0*/  IMAD.MOV.U32 R14, RZ, RZ, -0x1 ;  /* 0xffffffffff0e7424 */ /* 0x000fce00078e00ff */
[----:B-1----:R-:W-:Y:S05]  /*18e0*/  WARPSYNC.COLLECTIVE R14, `(.L_x_322) ;  /* 0x000000000e087348 */ /* 0x002fea0003c00000 */
[----:B-1----:R0:W1:Y:S02]  /*18f0*/  SHFL.BFLY P0, R15, R6, R17, R19 ;  /* 0x0c000011060f7389 */ /* 0x0020640000000013 */
[----:B01----:R-:W-:Y:S05]  /*1900*/  ENDCOLLECTIVE ;  /* 0x000000000000791b */ /* 0x003fea0003800000 */
.L_x_322:
[----:B------:R-:W-:Y:S01]  /*1910*/  MOV R17, 0x8 ;  /* 0x0000000800117802 */ /* 0x000fe20000000f00 */
[----:B------:R-:W-:-:S04]  /*1920*/  IMAD.MOV.U32 R9, RZ, RZ, R15 ;  /* 0x000000ffff097224 */ /* 0x000fc800078e000f */
[----:B------:R-:W-:-:S04]  /*1930*/  FADD R9, R9, R6 ;  /* 0x0000000609097221 */ /* 0x000fc80000000000 */
[----:B------:R-:W-:-:S07]  /*1940*/  IMAD.MOV.U32 R6, RZ, RZ, R9 ;  /* 0x000000ffff067224 */ /* 0x000fce00078e0009 */
[----:B------:R-:W-:Y:S05]  /*1950*/  WARPSYNC.COLLECTIVE R14, `(.L_x_323) ;  /* 0x000000000e087348 */ /* 0x000fea0003c00000 */
[----:B------:R0:W1:Y:S02]  /*1960*/  SHFL.BFLY P0, R15, R6, R17, R19 ;  /* 0x0c000011060f7389 */ /* 0x0000640000000013 */
[----:B01----:R-:W-:Y:S05]  /*1970*/  ENDCOLLECTIVE ;  /* 0x000000000000791b */ /* 0x003fea0003800000 */
.L_x_323:
[----:B------:R-:W-:Y:S02]  /*1980*/  IMAD.MOV.U32 R17, RZ, RZ, 0x4 ;  /* 0x00000004ff117424 */ /* 0x000fe400078e00ff */
[----:B------:R-:W-:-:S04]  /*1990*/  IMAD.MOV.U32 R8, RZ, RZ, R15 ;  /* 0x000000ffff087224 */ /* 0x000fc800078e000f */
[----:B------:R-:W-:-:S04]  /*19a0*/  FADD R8, R9, R8 ;  /* 0x0000000809087221 */ /* 0x000fc80000000000 */
[----:B------:R-:W-:-:S07]  /*19b0*/  IMAD.MOV.U32 R6, RZ, RZ, R8 ;  /* 0x000000ffff067224 */ /* 0x000fce00078e0008 */
[----:B------:R-:W-:Y:S05]  /*19c0*/  WARPSYNC.COLLECTIVE R14, `(.L_x_324) ;  /* 0x000000000e087348 */ /* 0x000fea0003c00000 */
[----:B------:R0:W1:Y:S02]  /*19d0*/  SHFL.BFLY P0, R15, R6, R17, R19 ;  /* 0x0c000011060f7389 */ /* 0x0000640000000013 */
[----:B01----:R-:W-:Y:S05]  /*19e0*/  ENDCOLLECTIVE ;  /* 0x000000000000791b */ /* 0x003fea0003800000 */
.L_x_324:
[----:B------:R-:W-:Y:S01]  /*19f0*/  IMAD.MOV.U32 R17, RZ, RZ, 0x2 ;  /* 0x00000002ff117424 */ /* 0x000fe200078e00ff */
[----:B------:R-:W-:-:S05]  /*1a00*/  MOV R13, R15 ;  /* 0x0000000f000d7202 */ /* 0x000fca0000000f00 */
[----:B------:R-:W-:-:S04]  /*1a10*/  FADD R13, R8, R13 ;  /* 0x0000000d080d7221 */ /* 0x000fc80000000000 */
[----:B------:R-:W-:-:S07]  /*1a20*/  IMAD.MOV.U32 R6, RZ, RZ, R13 ;  /* 0x000000ffff067224 */ /* 0x000fce00078e000d */
[----:B------:R-:W-:Y:S05]  /*1a30*/  WARPSYNC.COLLECTIVE R14, `(.L_x_325) ;  /* 0x000000000e087348 */ /* 0x000fea0003c00000 */
[----:B------:R0:W1:Y:S02]  /*1a40*/  SHFL.BFLY P0, R15, R6, R17, R19 ;  /* 0x0c000011060f7389 */ /* 0x0000640000000013 */
[----:B01----:R-:W-:Y:S05]  /*1a50*/  ENDCOLLECTIVE ;  /* 0x000000000000791b */ /* 0x003fea0003800000 */
.L_x_325:
[----:B------:R-:W-:Y:S02]  /*1a60*/  IMAD.MOV.U32 R17, RZ, RZ, 0x1 ;  /* 0x00000001ff117424 */ /* 0x000fe400078e00ff */
[----:B------:R-:W-:-:S04]  /*1a70*/  IMAD.MOV.U32 R12, RZ, RZ, R15 ;  /* 0x000000ffff0c7224 */ /* 0x000fc800078e000f */
[----:B------:R-:W-:-:S05]  /*1a80*/  FADD R12, R13, R12 ;  /* 0x0000000c0d0c7221 */ /* 0x000fca0000000000 */
[----:B------:R-:W-:-:S07]  /*1a90*/  MOV R6, R12 ;  /* 0x0000000c00067202 */ /* 0x000fce0000000f00 */
[----:B------:R-:W-:Y:S05]  /*1aa0*/  WARPSYNC.COLLECTIVE R14, `(.L_x_326) ;  /* 0x000000000e087348 */ /* 0x000fea0003c00000 */
[----:B------:R0:W1:Y:S02]  /*1ab0*/  SHFL.BFLY P0, R15, R6, R17, R19 ;  /* 0x0c000011060f7389 */ /* 0x0000640000000013 */
[----:B01----:R-:W-:Y:S05]  /*1ac0*/  ENDCOLLECTIVE ;  /* 0x000000000000791b */ /* 0x003fea0003800000 */
.L_x_326:
[----:B------:R-:W-:Y:S05]  /*1ad0*/  BRA `(.L_x_327) ;  /* 0xffffffec00c47947 */ /* 0x000fea000383ffff */
        .weak           $__internal_7_$__cuda_sm3x_div_rn_noftz_f32_slowpath
        .type           $__internal_7_$__cuda_sm3x_div_rn_noftz_f32_slowpath,@function
        .size           $__internal_7_$__cuda_sm3x_div_rn_noftz_f32_slowpath,(.L_x_379 - $__internal_7_$__cuda_sm3x_div_rn_noftz_f32_slowpath)
$__internal_7_$__cuda_sm3x_div_rn_noftz_f32_slowpath:
        /* <DEDUP_REMOVED lines=36> */
.L_x_329:
        /* <DEDUP_REMOVED lines=51> */
.L_x_336:
[----:B------:R-:W-:-:S04]  /*2050*/  LOP3.LUT R6, R6, 0x80000000, RZ, 0xc0, !PT ;  /* 0x8000000006067812 */ /* 0x000fc800078ec0ff */
[----:B------:R-:W-:Y:S01]  /*2060*/  LOP3.LUT R6, R6, 0x7f800000, RZ, 0xfc, !PT ;  /* 0x7f80000006067812 */ /* 0x000fe200078efcff */
[----:B------:R-:W-:Y:S06]  /*2070*/  BRA `(.L_x_337) ;  /* 0x0000000000047947 */ /* 0x000fec0003800000 */
.L_x_335:
[----:B------:R-:W-:-:S07]  /*2080*/  LEA R6, R13, R6, 0x17 ;  /* 0x000000060d067211 */ /* 0x000fce00078eb8ff */
.L_x_337:
[----:B------:R-:W-:Y:S05]  /*2090*/  BSYNC.RECONVERGENT B2 ;  /* 0x0000000000027941 */ /* 0x000fea0003800200 */
.L_x_334:
[----:B------:R-:W-:Y:S05]  /*20a0*/  BRA `(.L_x_338) ;  /* 0x0000000000207947 */ /* 0x000fea0003800000 */
.L_x_333:
[----:B------:R-:W-:-:S04]  /*20b0*/  LOP3.LUT R6, R15, 0x80000000, R14, 0x48, !PT ;  /* 0x800000000f067812 */ /* 0x000fc800078e480e */
[----:B------:R-:W-:Y:S01]  /*20c0*/  LOP3.LUT R6, R6, 0x7f800000, RZ, 0xfc, !PT ;  /* 0x7f80000006067812 */ /* 0x000fe200078efcff */
[----:B------:R-:W-:Y:S06]  /*20d0*/  BRA `(.L_x_338) ;  /* 0x0000000000147947 */ /* 0x000fec0003800000 */
.L_x_332:
[----:B------:R-:W-:Y:S01]  /*20e0*/  LOP3.LUT R6, R15, 0x80000000, R14, 0x48, !PT ;  /* 0x800000000f067812 */ /* 0x000fe200078e480e */
[----:B------:R-:W-:Y:S06]  /*20f0*/  BRA `(.L_x_338) ;  /* 0x00000000000c7947 */ /* 0x000fec0003800000 */
.L_x_331:
[----:B------:R-:W0:Y:S01]  /*2100*/  MUFU.RSQ R6, -QNAN ;  /* 0xffc0000000067908 */ /* 0x000e220000001400 */
[----:B------:R-:W-:Y:S05]  /*2110*/  BRA `(.L_x_338) ;  /* 0x0000000000047947 */ /* 0x000fea0003800000 */
.L_x_330:
[----:B------:R-:W-:-:S07]  /*2120*/  FADD.FTZ R6, R6, R9 ;  /* 0x0000000906067221 */ /* 0x000fce0000010000 */
.L_x_338:
[----:B------:R-:W-:Y:S05]  /*2130*/  BSYNC.RECONVERGENT B1 ;  /* 0x0000000000017941 */ /* 0x000fea0003800200 */
.L_x_328:
[----:B------:R-:W-:-:S04]  /*2140*/  IMAD.MOV.U32 R9, RZ, RZ, 0x0 ;  /* 0x00000000ff097424 */ /* 0x000fc800078e00ff */
[----:B0-----:R-:W-:Y:S05]  /*2150*/  RET.REL.NODEC R8 `(_Z20adaln_rmsnorm_kernelI13__nv_bfloat16fEvPT_PKS1_S4_S4_S4_iiif) ;  /* 0xffffffdc08a87950 */ /* 0x001fea0003c3ffff */
.L_x_339:
        /* <DEDUP_REMOVED lines=10> */
.L_x_379:


//--------------------- .text._Z20adaln_rmsnorm_kernelI6__halffEvPT_PKS1_S4_S4_S4_iiif --------------------------
	.section	.text._Z20adaln_rmsnorm_kernelI6__halffEvPT_PKS1_S4_S4_S4_iiif,"ax",@progbits
	.align	128
        .global         _Z20adaln_rmsnorm_kernelI6__halffEvPT_PKS1_S4_S4_S4_iiif
        .type           _Z20adaln_rmsnorm_kernelI6__halffEvPT_PKS1_S4_S4_S4_iiif,@function
        .size           _Z20adaln_rmsnorm_kernelI6__halffEvPT_PKS1_S4_S4_S4_iiif,(.L_x_380 - _Z20adaln_rmsnorm_kernelI6__halffEvPT_PKS1_S4_S4_S4_iiif)
        .other          _Z20adaln_rmsnorm_kernelI6__halffEvPT_PKS1_S4_S4_S4_iiif,@"STO_CUDA_ENTRY STV_DEFAULT"
_Z20adaln_rmsnorm_kernelI6__halffEvPT_PKS1_S4_S4_S4_iiif:
.text._Z20adaln_rmsnorm_kernelI6__halffEvPT_PKS1_S4_S4_S4_iiif:
        /* <DEDUP_REMOVED lines=56> */
[----:B------:R-:W-:-:S05]  /*0380*/  IMAD.HI.U32 R9, R9, R6, RZ ;  /* 0x0000000609097227 */ /* 0x000fca00078e00ff */
[----:B------:R-:W-:-:S05]  /*0390*/  IADD3 R8, PT, PT, -R9, RZ, RZ ;  /* 0x000000ff09087210 */ /* 0x000fca0007ffe1ff */
[----:B------:R-:W-:Y:S01]  /*03a0*/  IMAD R6, R3, R8, R6 ;  /* 0x0000000803067224 */ /* 0x000fe200078e0206 */
[----:B------:R-:W-:-:S04]  /*03b0*/  MOV R8, R0 ;  /* 0x0000000000087202 */ /* 0x000fc80000000f00 */
[----:B------:R-:W-:-:S13]  /*03c0*/  ISETP.GE.U32.AND P0, PT, R6, R3, PT ;  /* 0x000000030600720c */ /* 0x000fda0003f06070 */
[----:B------:R-:W-:Y:S02]  /*03d0*/  @P0 IMAD.IADD R6, R6, 0x1, -R3 ;  /* 0x0000000106060824 */ /* 0x000fe400078e0a03 */
[----:B------:R-:W-:-:S03]  /*03e0*/  @P0 VIADD R9, R9, 0x1 ;  /* 0x0000000109090836 */ /* 0x000fc60000000000 */
[----:B------:R-:W-:-:S13]  /*03f0*/  ISETP.GE.U32.AND P1, PT, R6, R3, PT ;  /* 0x000000030600720c */ /* 0x000fda0003f26070 */
[----:B------:R-:W-:Y:S02]  /*0400*/  @P1 IADD3 R9, PT, PT, R9, 0x1, RZ ;  /* 0x0000000109091810 */ /* 0x000fe40007ffe0ff */
[----:B------:R-:W-:-:S05]  /*0410*/  @!P2 LOP3.LUT R9, RZ, R3, RZ, 0x33, !PT ;  /* 0x00000003ff09a212 */ /* 0x000fca00078e33ff */
[----:B------:R-:W-:-:S05]  /*0420*/  IMAD.IADD R12, R12, 0x1, R9 ;  /* 0x000000010c0c7824 */ /* 0x000fca00078e0209 */
[C---:B------:R-:W-:Y:S02]  /*0430*/  LOP3.LUT R6, R12.reuse, 0x3, RZ, 0xc0, !PT ;  /* 0x000000030c067812 */ /* 0x040fe400078ec0ff */
[----:B------:R-:W-:Y:S02]  /*0440*/  ISETP.GE.U32.AND P0, PT, R12, 0x3, PT ;  /* 0x000000030c00780c */ /* 0x000fe40003f06070 */
[----:B------:R-:W-:Y:S01]  /*0450*/  ISETP.NE.AND P1, PT, R6, 0x3, PT ;  /* 0x000000030600780c */ /* 0x000fe20003f25270 */
[----:B------:R-:W-:-:S12]  /*0460*/  IMAD.MOV.U32 R6, RZ, RZ, RZ ;  /* 0x000000ffff067224 */ /* 0x000fd800078e00ff */
[----:B------:R-:W-:Y:S05]  /*0470*/  @!P1 BRA `(.L_x_343) ;  /* 0x0000000000549947 */ /* 0x000fea0003800000 */
[----:B------:R-:W0:Y:S01]  /*0480*/  LDCU.64 UR4, c[0x0][0x388] ;  /* 0x00007100ff0477ac */ /* 0x000e220008000a00 */
[C---:B------:R-:W-:Y:S01]  /*0490*/  SHF.L.U64.HI R9, R5.reuse, 0x1, R2 ;  /* 0x0000000105097819 */ /* 0x040fe20000010202 */
[----:B------:R-:W-:Y:S02]  /*04a0*/  IMAD.SHL.U32 R8, R5, 0x2, RZ ;  /* 0x0000000205087824 */ /* 0x000fe400078e00ff */
[----:B------:R-:W-:Y:S02]  /*04b0*/  VIADD R6, R12, 0x1 ;  /* 0x000000010c067836 */ /* 0x000fe40000000000 */
[----:B------:R-:W-:-:S03]  /*04c0*/  IMAD.WIDE.U32 R8, R0, 0x2, R8 ;  /* 0x0000000200087825 */ /* 0x000fc600078e0008 */
[----:B------:R-:W-:Y:S01]  /*04d0*/  LOP3.LUT R12, R6, 0x3, RZ, 0xc0, !PT ;  /* 0x00000003060c7812 */ /* 0x000fe200078ec0ff */
[----:B------:R-:W-:Y:S01]  /*04e0*/  HFMA2 R6, -RZ, RZ, 0, 0 ;  /* 0x00000000ff067431 */ /* 0x000fe200000001ff */
[----:B0-----:R-:W-:Y:S01]  /*04f0*/  IADD3 R14, P1, PT, R8, UR4, RZ ;  /* 0x00000004080e7c10 */ /* 0x001fe2000ff3e0ff */
[----:B------:R-:W-:-:S03]  /*0500*/  IMAD.MOV.U32 R8, RZ, RZ, R0 ;  /* 0x000000ffff087224 */ /* 0x000fc600078e0000 */
[----:B------:R-:W-:Y:S01]  /*0510*/  IADD3.X R13, PT, PT, R9, UR5, RZ, P1, !PT ;  /* 0x00000005090d7c10 */ /* 0x000fe20008ffe4ff */
[----:B------:R-:W-:-:S08]  /*0520*/  IMAD.MOV R9, RZ, RZ, -R12 ;  /* 0x000000ffff097224 */ /* 0x000fd000078e0a0c */
.L_x_344:
[----:B------:R-:W-:-:S05]  /*0530*/  MOV R15, R13 ;  /* 0x0000000d000f7202 */ /* 0x000fca0000000f00 */
[----:B------:R0:W2:Y:S01]  /*0540*/  LDG.E.U16.CONSTANT R16, desc[UR6][R14.64] ;  /* 0x000000060e107981 */ /* 0x0000a2000c1e9500 */
[----:B------:R-:W-:Y:S01]  /*0550*/  VIADD R9, R9, 0x1 ;  /* 0x0000000109097836 */ /* 0x000fe20000000000 */
[C---:B------:R-:W-:Y:S01]  /*0560*/  IADD3 R8, PT, PT, R3.reuse, R8, RZ ;  /* 0x0000000803087210 */ /* 0x040fe20007ffe0ff */
[----:B------:R-:W-:-:S03]  /*0570*/  IMAD.WIDE.U32 R12, R3, 0x2, R14 ;  /* 0x00000002030c7825 */ /* 0x000fc600078e000e */
[----:B------:R-:W-:Y:S01]  /*0580*/  ISETP.NE.AND P1, PT, R9, RZ, PT ;  /* 0x000000ff0900720c */ /* 0x000fe20003f25270 */
[----:B0-----:R-:W-:Y:S02]  /*0590*/  IMAD.MOV.U32 R14, RZ, RZ, R12 ;  /* 0x000000ffff0e7224 */ /* 0x001fe400078e000c */
[----:B--2---:R-:W-:-:S05]  /*05a0*/  HADD2.F32 R17, -RZ, R16.H0_H0 ;  /* 0x20000010ff117230 */ /* 0x004fca0000004100 */
[----:B------:R-:W-:-:S05]  /*05b0*/  FFMA R6, R17, R17, R6 ;  /* 0x0000001111067223 */ /* 0x000fca0000000006 */
[----:B------:R-:W-:Y:S05]  /*05c0*/  @P1 BRA `(.L_x_344) ;  /* 0xfffffffc00d81947 */ /* 0x000fea000383ffff */
.L_x_343:
[----:B------:R-:W-:Y:S05]  /*05d0*/  BSYNC.RECONVERGENT B1 ;  /* 0x0000000000017941 */ /* 0x000fea0003800200 */
.L_x_342:
[----:B------:R-:W-:Y:S05]  /*05e0*/  @!P0 BRA `(.L_x_341) ;  /* 0x0000000000588947 */ /* 0x000fea0003800000 */
.L_x_345:
[----:B------:R-:W-:Y:S02]  /*05f0*/  IMAD.IADD R14, R3, 0x1, R8 ;  /* 0x00000001030e7824 */ /* 0x000fe400078e0208 */
[----:B------:R-:W-:-:S04]  /*0600*/  IMAD.WIDE.U32 R12, R8, 0x2, R10 ;  /* 0x00000002080c7825 */ /* 0x000fc800078e000a */
[C---:B------:R-:W-:Y:S02]  /*0610*/  IMAD.IADD R16, R14.reuse, 0x1, R3 ;  /* 0x000000010e107824 */ /* 0x040fe400078e0203 */
[--C-:B------:R-:W-:Y:S01]  /*0620*/  IMAD.WIDE.U32 R14, R14, 0x2, R10.reuse ;  /* 0x000000020e0e7825 */ /* 0x100fe200078e000a */
[----:B------:R-:W2:Y:S02]  /*0630*/  LDG.E.U16.CONSTANT R12, desc[UR6][R12.64] ;  /* 0x000000060c0c7981 */ /* 0x000ea4000c1e9500 */
[C---:B------:R-:W-:Y:S01]  /*0640*/  IADD3 R8, PT, PT, R16.reuse, R3, RZ ;  /* 0x0000000310087210 */ /* 0x040fe20007ffe0ff */
[--C-:B------:R-:W-:Y:S02]  /*0650*/  IMAD.WIDE.U32 R16, R16, 0x2, R10.reuse ;  /* 0x0000000210107825 */ /* 0x100fe400078e000a */
[----:B------:R-:W3:Y:S02]  /*0660*/  LDG.E.U16.CONSTANT R14, desc[UR6][R14.64] ;  /* 0x000000060e0e7981 */ /* 0x000ee4000c1e9500 */
[----:B------:R-:W-:-:S02]  /*0670*/  IMAD.WIDE.U32 R18, R8, 0x2, R10 ;  /* 0x0000000208127825 */ /* 0x000fc400078e000a */
[----:B------:R-:W4:Y:S04]  /*0680*/  LDG.E.U16.CONSTANT R16, desc[UR6][R16.64] ;  /* 0x0000000610107981 */ /* 0x000f28000c1e9500 */
[----:B------:R-:W5:Y:S01]  /*0690*/  LDG.E.U16.CONSTANT R18, desc[UR6][R18.64] ;  /* 0x0000000612127981 */ /* 0x000f62000c1e9500 */
[----:B------:R-:W-:-:S05]  /*06a0*/  IMAD.IADD R8, R8, 0x1, R3 ;  /* 0x0000000108087824 */ /* 0x000fca00078e0203 */
[----:B------:R-:W-:Y:S01]  /*06b0*/  ISETP.GE.AND P0, PT, R8, UR8, PT ;  /* 0x0000000808007c0c */ /* 0x000fe2000bf06270 */
[----:B--2---:R-:W-:Y:S02]  /*06c0*/  HADD2.F32 R9, -RZ, R12.H0_H0 ;  /* 0x2000000cff097230 */ /* 0x004fe40000004100 */
[----:B---3--:R-:W-:-:S03]  /*06d0*/  HADD2.F32 R21, -RZ, R14.H0_H0 ;  /* 0x2000000eff157230 */ /* 0x008fc60000004100 */
[----:B------:R-:W-:Y:S01]  /*06e0*/  FFMA R6, R9, R9, R6 ;  /* 0x0000000909067223 */ /* 0x000fe20000000006 */
[----:B----4-:R-:W-:-:S03]  /*06f0*/  HADD2.F32 R9, -RZ, R16.H0_H0 ;  /* 0x20000010ff097230 */ /* 0x010fc60000004100 */
[----:B------:R-:W-:Y:S01]  /*0700*/  FFMA R6, R21, R21, R6 ;  /* 0x0000001515067223 */ /* 0x000fe20000000006 */
[----:B-----5:R-:W-:-:S03]  /*0710*/  HADD2.F32 R13, -RZ, R18.H0_H0 ;  /* 0x20000012ff0d7230 */ /* 0x020fc60000004100 */
[----:B------:R-:W-:-:S04]  /*0720*/  FFMA R6, R9, R9, R6 ;  /* 0x0000000909067223 */ /* 0x000fc80000000006 */
[----:B------:R-:W-:Y:S01]  /*0730*/  FFMA R6, R13, R13, R6 ;  /* 0x0000000d0d067223 */ /* 0x000fe20000000006 */
[----:B------:R-:W-:Y:S06]  /*0740*/  @!P0 BRA `(.L_x_345) ;  /* 0xfffffffc00a88947 */ /* 0x000fec000383ffff */
.L_x_341:
[----:B------:R-:W-:Y:S05]  /*0750*/  BSYNC.RECONVERGENT B0 ;  /* 0x0000000000007941 */ /* 0x000fea0003800200 */
.L_x_340:
[----:B------:R-:W1:Y:S01]  /*0760*/  SHFL.BFLY PT, R9, R6, 0x10, 0x1f ;  /* 0x0e001f0006097f89 */ /* 0x000e6200000e0000 */
[----:B------:R-:W-:Y:S01]  /*0770*/  LOP3.LUT P0, RZ, R0, 0x1f, RZ, 0xc0, !PT ;  /* 0x0000001f00ff7812 */ /* 0x000fe2000780c0ff */
[----:B0-----:R-:W-:-:S05]  /*0780*/  VIADD R14, R3, 0x1f ;  /* 0x0000001f030e7836 */ /* 0x001fca0000000000 */
[----:B------:R-:W-:-:S04]  /*0790*/  SHF.R.U32.HI R15, RZ, 0x5, R14 ;  /* 0x00000005ff0f7819 */ /* 0x000fc8000001160e */
[----:B------:R-:W-:-:S03]  /*07a0*/  ISETP.GE.U32.AND P1, PT, R0, R15, PT ;  /* 0x0000000f0000720c */ /* 0x000fc60003f26070 */
[----:B------:R-:W0:Y:S01]  /*07b0*/  @!P0 S2R R15, SR_CgaCtaId ;  /* 0x00000000000f8919 */ /* 0x000e220000008800 */
[----:B-1----:R-:W-:Y:S01]  /*07c0*/  FADD R9, R9, R6 ;  /* 0x0000000609097221 */ /* 0x002fe20000000000 */
[----:B------:R-:W-:-:S08]  /*07d0*/  @!P0 MOV R6, 0x400 ;  /* 0x0000040000068802 */ /* 0x000fd00000000f00 */
[----:B------:R-:W1:Y:S01]  /*07e0*/  @!P1 S2R R17, SR_CgaCtaId ;  /* 0x0000000000119919 */ /* 0x000e620000008800 */
[----:B------:R-:W-:Y:S01]  /*07f0*/  @!P0 IADD3 R6, PT, PT, R6, 0x10, RZ ;  /* 0x0000001006068810 */ /* 0x000fe20007ffe0ff */
[----:B------:R-:W2:Y:S02]  /*0800*/  SHFL.BFLY PT, R8, R9, 0x8, 0x1f ;  /* 0x0d001f0009087f89 */ /* 0x000ea400000e0000 */
        /* <DEDUP_REMOVED lines=30> */
.L_x_359:
        /* <DEDUP_REMOVED lines=14> */
[----:B------:R-:W-:Y:S05]  /*0ad0*/  CALL.REL.NOINC `($__internal_8_$__cuda_sm3x_div_rn_noftz_f32_slowpath) ;  /* 0x0000001000007944 */ /* 0x000fea0003c00000 */
[----:B------:R-:W-:-:S07]  /*0ae0*/  IMAD.MOV.U32 R8, RZ, RZ, R6 ;  /* 0x000000ffff087224 */ /* 0x000fce00078e0006 */
.L_x_349:
[----:B------:R-:W-:Y:S05]  /*0af0*/  BSYNC.RECONVERGENT B0 ;  /* 0x0000000000007941 */ /* 0x000fea0003800200 */
.L_x_348:
        /* <DEDUP_REMOVED lines=10> */
.L_x_346:
[----:B------:R-:W3:Y:S01]  /*0ba0*/  LDC R9, c[0x0][0x3b0] ;  /* 0x0000ec00ff097b82 */ /* 0x000ee20000000800 */
[----:B------:R-:W-:Y:S07]  /*0bb0*/  WARPSYNC.ALL ;  /* 0x0000000000007948 */ /* 0x000fee0003800000 */
[----:B------:R-:W-:Y:S01]  /*0bc0*/  BAR.SYNC.DEFER_BLOCKING 0x0 ;  /* 0x0000000000007b1d */ /* 0x000fe20000010000 */
[----:B---3--:R-:W-:-:S13]  /*0bd0*/  ISETP.GE.AND P0, PT, R0, R9, PT ;  /* 0x000000090000720c */ /* 0x008fda0003f06270 */
[----:B------:R-:W-:Y:S05]  /*0be0*/  @P0 EXIT ;  /* 0x000000000000094d */ /* 0x000fea0003800000 */
[----:B------:R-:W3:Y:S01]  /*0bf0*/  I2F.U32.RP R14, R3 ;  /* 0x00000003000e7306 */ /* 0x000ee20000209000 */
[----:B-12---:R-:W-:Y:S01]  /*0c00*/  IMAD.IADD R6, R0, 0x1, R3 ;  /* 0x0000000100067824 */ /* 0x006fe200078e0203 */
[----:B------:R-:W-:Y:S01]  /*0c10*/  ISETP.NE.U32.AND P2, PT, R3, RZ, PT ;  /* 0x000000ff0300720c */ /* 0x000fe20003f45070 */
[----:B------:R-:W1:Y:S01]  /*0c20*/  S2UR UR5, SR_CgaCtaId ;  /* 0x00000000000579c3 */ /* 0x000e620000008800 */
[----:B------:R-:W-:Y:S01]  /*0c30*/  UMOV UR4, 0x400 ;  /* 0x0000040000047882 */ /* 0x000fe20000000000 */
[----:B------:R-:W2:Y:S01]  /*0c40*/  LDCU.64 UR12, c[0x0][0x390] ;  /* 0x00007200ff0c77ac */ /* 0x000ea20008000a00 */
[CC--:B------:R-:W-:Y:S01]  /*0c50*/  ISETP.GE.U32.AND P0, PT, R6.reuse, R9.reuse, PT ;  /* 0x000000090600720c */ /* 0x0c0fe20003f06070 */
[----:B------:R-:W-:Y:S01]  /*0c60*/  BSSY.RECONVERGENT B0, `(.L_x_350) ;  /* 0x0000046000007945 */ /* 0x000fe20003800200 */
[----:B------:R-:W-:Y:S01]  /*0c70*/  VIMNMX.U32 R15, PT, PT, R6, R9, !PT ;  /* 0x00000009060f7248 */ /* 0x000fe20007fe0000 */
[----:B---3--:R-:W0:Y:S01]  /*0c80*/  MUFU.RCP R14, R14 ;  /* 0x0000000e000e7308 */ /* 0x008e220000001000 */
[----:B-1----:R-:W-:Y:S01]  /*0c90*/  ULEA UR4, UR5, UR4, 0x18 ;  /* 0x0000000405047291 */ /* 0x002fe2000f8ec0ff */
        /* <DEDUP_REMOVED lines=15> */
[----:B------:R-:W-:Y:S02]  /*0d90*/  @P1 IADD3 R17, PT, PT, R17, 0x1, RZ ;  /* 0x0000000111111810 */ /* 0x000fe40007ffe0ff */
        /* <DEDUP_REMOVED lines=22> */
.L_x_352:
[----:B-1----:R-:W-:Y:S02]  /*0f00*/  IADD3 R14, P0, PT, R10, R12, RZ ;  /* 0x0000000c0a0e7210 */ /* 0x002fe40007f1e0ff */
[----:B------:R-:W-:-:S03]  /*0f10*/  IADD3 R16, P1, PT, R12, UR12, RZ ;  /* 0x0000000c0c107c10 */ /* 0x000fc6000ff3e0ff */
[----:B------:R-:W-:Y:S01]  /*0f20*/  IMAD.X R15, R11, 0x1, R13, P0 ;  /* 0x000000010b0f7824 */ /* 0x000fe200000e060d */
[C---:B------:R-:W-:Y:S02]  /*0f30*/  IADD3 R18, P0, PT, R12.reuse, R25, RZ ;  /* 0x000000190c127210 */ /* 0x040fe40007f1e0ff */
[C---:B------:R-:W-:Y:S02]  /*0f40*/  IADD3.X R17, PT, PT, R13.reuse, UR13, RZ, P1, !PT ;  /* 0x0000000d0d117c10 */ /* 0x040fe40008ffe4ff */
[----:B------:R-:W-:Y:S01]  /*0f50*/  IADD3.X R19, PT, PT, R13, R20, RZ, P0, !PT ;  /* 0x000000140d137210 */ /* 0x000fe200007fe4ff */
[----:B------:R-:W2:Y:S01]  /*0f60*/  LDG.E.U16.CONSTANT R14, desc[UR6][R14.64] ;  /* 0x000000060e0e7981 */ /* 0x000ea2000c1e9500 */
[----:B------:R-:W-:-:S03]  /*0f70*/  IADD3 R22, P0, PT, R12, R21, RZ ;  /* 0x000000150c167210 */ /* 0x000fc60007f1e0ff */
[----:B------:R-:W3:Y:S02]  /*0f80*/  LDG.E.U16.CONSTANT R16, desc[UR6][R16.64] ;  /* 0x0000000610107981 */ /* 0x000ee4000c1e9500 */
[----:B------:R-:W-:Y:S02]  /*0f90*/  IMAD.X R23, R13, 0x1, R29, P0 ;  /* 0x000000010d177824 */ /* 0x000fe400000e061d */
[----:B------:R-:W4:Y:S04]  /*0fa0*/  LDG.E.U16.CONSTANT R18, desc[UR6][R18.64] ;  /* 0x0000000612127981 */ /* 0x000f28000c1e9500 */
[----:B------:R-:W5:Y:S01]  /*0fb0*/  LDG.E.U16.CONSTANT R22, desc[UR6][R22.64] ;  /* 0x0000000616167981 */ /* 0x000f62000c1e9500 */
[----:B------:R-:W-:Y:S01]  /*0fc0*/  IADD3 R26, PT, PT, R26, 0x1, RZ ;  /* 0x000000011a1a7810 */ /* 0x000fe20007ffe0ff */
[----:B--2---:R-:W-:-:S02]  /*0fd0*/  HADD2.F32 R28, -RZ, R14.H0_H0 ;  /* 0x2000000eff1c7230 */ /* 0x004fc40000004100 */
[----:B---3--:R-:W-:-:S03]  /*0fe0*/  HADD2.F32 R16, -RZ, R16.H0_H0 ;  /* 0x20000010ff107230 */ /* 0x008fc60000004100 */
[----:B0-----:R-:W-:Y:S01]  /*0ff0*/  FMUL R28, R8, R28 ;  /* 0x0000001c081c7220 */ /* 0x001fe20000400000 */
[----:B----4-:R-:W-:-:S03]  /*1000*/  HADD2.F32 R18, -RZ, R18.H0_H0 ;  /* 0x20000012ff127230 */ /* 0x010fc60000004100 */
[----:B------:R-:W-:Y:S01]  /*1010*/  FMUL R15, R16, R28 ;  /* 0x0000001c100f7220 */ /* 0x000fe20000400000 */
[----:B-----5:R-:W-:Y:S02]  /*1020*/  HADD2.F32 R14, -RZ, R22.H0_H0 ;  /* 0x20000016ff0e7230 */ /* 0x020fe40000004100 */
[----:B------:R-:W-:-:S04]  /*1030*/  FADD R18, R18, 1 ;  /* 0x3f80000012127421 */ /* 0x000fc80000000000 */
[----:B------:R-:W-:Y:S01]  /*1040*/  FFMA R15, R15, R18, R14 ;  /* 0x000000120f0f7223 */ /* 0x000fe2000000000e */
[----:B------:R-:W-:-:S04]  /*1050*/  IADD3 R14, P0, PT, R12, R27, RZ ;  /* 0x0000001b0c0e7210 */ /* 0x000fc80007f1e0ff */
[----:B------:R-:W-:Y:S01]  /*1060*/  F2FP.F16.F32.PACK_AB R16, RZ, R15 ;  /* 0x0000000fff10723e */ /* 0x000fe200000000ff */
[----:B------:R-:W-:Y:S01]  /*1070*/  IMAD.X R15, R13, 0x1, R24, P0 ;  /* 0x000000010d0f7824 */ /* 0x000fe200000e0618 */
[----:B------:R-:W-:Y:S01]  /*1080*/  ISETP.NE.AND P0, PT, R26, RZ, PT ;  /* 0x000000ff1a00720c */ /* 0x000fe20003f05270 */
[----:B------:R-:W-:-:S03]  /*1090*/  IMAD.WIDE.U32 R12, R3, 0x2, R12 ;  /* 0x00000002030c7825 */ /* 0x000fc600078e000c */
[----:B------:R1:W-:Y:S09]  /*10a0*/  STG.E.U16 desc[UR6][R14.64], R16 ;  /* 0x000000100e007986 */ /* 0x0003f2000c101506 */
[----:B------:R-:W-:Y:S05]  /*10b0*/  @P0 BRA `(.L_x_352) ;  /* 0xfffffffc00900947 */ /* 0x000fea000383ffff */
.L_x_351:
[----:B------:R-:W-:Y:S05]  /*10c0*/  BSYNC.RECONVERGENT B0 ;  /* 0x0000000000007941 */ /* 0x000fea0003800200 */
.L_x_350:
[----:B------:R-:W2:Y:S01]  /*10d0*/  LDC.64 R12, c[0x0][0x390] ;  /* 0x0000e400ff0c7b82 */ /* 0x000ea20000000a00 */
[----:B------:R-:W-:Y:S01]  /*10e0*/  ISETP.GE.U32.AND P0, PT, R6, 0x3, PT ;  /* 0x000000030600780c */ /* 0x000fe20003f06070 */
[----:B------:R-:W3:Y:S01]  /*10f0*/  LDCU.64 UR4, c[0x0][0x398] ;  /* 0x00007300ff0477ac */ /* 0x000ee20008000a00 */
[----:B------:R-:W4:Y:S01]  /*1100*/  LDCU.64 UR8, c[0x0][0x3a0] ;  /* 0x00007400ff0877ac */ /* 0x000f220008000a00 */
[----:B------:R-:W0:Y:S10]  /*1110*/  LDCU.64 UR10, c[0x0][0x380] ;  /* 0x00007000ff0a77ac */ /* 0x000e340008000a00 */
[----:B0--34-:R-:W-:Y:S05]  /*1120*/  @!P0 EXIT ;  /* 0x000000000000894d */ /* 0x019fea0003800000 */
.L_x_353:
[----:B------:R-:W-:Y:S01]  /*1130*/  IADD3 R6, P0, PT, R7, R0, RZ ;  /* 0x0000000007067210 */ /* 0x000fe20007f1e0ff */
[----:B-1----:R-:W-:-:S04]  /*1140*/  IMAD.WIDE.U32 R16, R0, 0x2, R10 ;  /* 0x0000000200107825 */ /* 0x002fc800078e000a */
[----:B------:R-:W-:Y:S02]  /*1150*/  IMAD.X R15, RZ, RZ, R4, P0 ;  /* 0x000000ffff0f7224 */ /* 0x000fe400000e0604 */
[----:B------:R-:W-:Y:S01]  /*1160*/  IMAD.SHL.U32 R14, R6, 0x2, RZ ;  /* 0x00000002060e7824 */ /* 0x000fe200078e00ff */
[----:B------:R0:W3:Y:S01]  /*1170*/  LDG.E.U16.CONSTANT R17, desc[UR6][R16.64] ;  /* 0x0000000610117981 */ /* 0x0000e2000c1e9500 */
[----:B--2---:R-:W-:Y:S01]  /*1180*/  IMAD.WIDE.U32 R22, R0, 0x2, R12 ;  /* 0x0000000200167825 */ /* 0x004fe200078e000c */
[----:B------:R-:W-:Y:S02]  /*1190*/  SHF.L.U64.HI R6, R6, 0x1, R15 ;  /* 0x0000000106067819 */ /* 0x000fe4000001020f */
[C---:B------:R-:W-:Y:S02]  /*11a0*/  IADD3 R20, P0, PT, R14.reuse, UR4, RZ ;  /* 0x000000040e147c10 */ /* 0x040fe4000ff1e0ff */
[----:B------:R-:W-:Y:S01]  /*11b0*/  IADD3 R14, P1, PT, R14, UR8, RZ ;  /* 0x000000080e0e7c10 */ /* 0x000fe2000ff3e0ff */
[----:B------:R1:W2:Y:S01]  /*11c0*/  LDG.E.U16.CONSTANT R18, desc[UR6][R22.64] ;  /* 0x0000000616127981 */ /* 0x0002a2000c1e9500 */
[----:B------:R-:W-:-:S02]  /*11d0*/  IADD3.X R21, PT, PT, R6, UR5, RZ, P0, !PT ;  /* 0x0000000506157c10 */ /* 0x000fc400087fe4ff */
[----:B------:R-:W-:-:S03]  /*11e0*/  IADD3.X R15, PT, PT, R6, UR9, RZ, P1, !PT ;  /* 0x00000009060f7c10 */ /* 0x000fc60008ffe4ff */
[----:B------:R4:W5:Y:S04]  /*11f0*/  LDG.E.U16.CONSTANT R19, desc[UR6][R20.64] ;  /* 0x0000000614137981 */ /* 0x000968000c1e9500 */
[----:B------:R3:W5:Y:S01]  /*1200*/  LDG.E.U16.CONSTANT R6, desc[UR6][R14.64] ;  /* 0x000000060e067981 */ /* 0x000762000c1e9500 */
[----:B------:R-:W-:-:S05]  /*1210*/  IADD3 R26, PT, PT, R3, R0, RZ ;  /* 0x00000000031a7210 */ /* 0x000fca0007ffe0ff */
[----:B------:R-:W-:-:S06]  /*1220*/  IMAD.WIDE.U32 R24, R26, 0x2, R10 ;  /* 0x000000021a187825 */ /* 0x000fcc00078e000a */
[----:B------:R5:W5:Y:S01]  /*1230*/  LDG.E.U16.CONSTANT R24, desc[UR6][R24.64] ;  /* 0x0000000618187981 */ /* 0x000b62000c1e9500 */
[----:B------:R-:W-:-:S06]  /*1240*/  IMAD.WIDE.U32 R28, R26, 0x2, R12 ;  /* 0x000000021a1c7825 */ /* 0x000fcc00078e000c */
[----:B------:R-:W5:Y:S01]  /*1250*/  LDG.E.U16.CONSTANT R28, desc[UR6][R28.64] ;  /* 0x000000061c1c7981 */ /* 0x000f62000c1e9500 */
[----:B0-----:R-:W-:-:S05]  /*1260*/  IADD3 R16, P0, PT, R7, R26, RZ ;  /* 0x0000001a07107210 */ /* 0x001fca0007f1e0ff */
[----:B------:R-:W-:Y:S02]  /*1270*/  IMAD.X R27, RZ, RZ, R4, P0 ;  /* 0x000000ffff1b7224 */ /* 0x000fe400000e0604 */
[----:B-1----:R-:W-:Y:S01]  /*1280*/  IMAD.SHL.U32 R22, R16, 0x2, RZ ;  /* 0x0000000210167824 */ /* 0x002fe200078e00ff */
[----:B----4-:R-:W-:Y:S02]  /*1290*/  IADD3 R20, PT, PT, R26, R3, RZ ;  /* 0x000000031a147210 */ /* 0x010fe40007ffe0ff */
[----:B------:R-:W-:Y:S02]  /*12a0*/  SHF.L.U64.HI R23, R16, 0x1, R27 ;  /* 0x0000000110177819 */ /* 0x000fe4000001021b */
[----:B------:R-:W-:Y:S01]  /*12b0*/  IADD3 R16, P0, PT, R22, UR4, RZ ;  /* 0x0000000416107c10 */ /* 0x000fe2000ff1e0ff */
[----:B---3--:R-:W-:-:S03]  /*12c0*/  HADD2.F32 R15, -RZ, R17.H0_H0 ;  /* 0x20000011ff0f7230 */ /* 0x008fc60000004100 */
[----:B------:R-:W-:Y:S02]  /*12d0*/  IADD3.X R17, PT, PT, R23, UR5, RZ, P0, !PT ;  /* 0x0000000517117c10 */ /* 0x000fe400087fe4ff */
[----:B------:R-:W-:Y:S01]  /*12e0*/  FMUL R15, R8, R15 ;  /* 0x0000000f080f7220 */ /* 0x000fe20000400000 */
[----:B--2---:R-:W-:Y:S01]  /*12f0*/  HADD2.F32 R18, -RZ, R18.H0_H0 ;  /* 0x20000012ff127230 */ /* 0x004fe20000004100 */
[----:B------:R-:W-:Y:S01]  /*1300*/  IADD3 R22, P0, PT, R22, UR8, RZ ;  /* 0x0000000816167c10 */ /* 0x000fe2000ff1e0ff */
[----:B------:R0:W2:Y:S01]  /*1310*/  LDG.E.U16.CONSTANT R21, desc[UR6][R16.64] ;  /* 0x0000000610157981 */ /* 0x0000a2000c1e9500 */
[----:B-----5:R-:W-:Y:S02]  /*1320*/  HADD2.F32 R25, -RZ, R19.H0_H0 ;  /* 0x20000013ff197230 */ /* 0x020fe40000004100 */
[----:B------:R-:W-:Y:S01]  /*1330*/  FMUL R19, R18, R15 ;  /* 0x0000000f12137220 */ /* 0x000fe20000400000 */
[----:B------:R-:W-:Y:S01]  /*1340*/  IADD3 R18, P1, PT, R7, R20, RZ ;  /* 0x0000001407127210 */ /* 0x000fe20007f3e0ff */
[----:B------:R-:W-:-:S02]  /*1350*/  HADD2.F32 R6, -RZ, R6.H0_H0 ;  /* 0x20000006ff067230 */ /* 0x000fc40000004100 */
[----:B------:R-:W-:Y:S01]  /*1360*/  FADD R27, R25, 1 ;  /* 0x3f800000191b7421 */ /* 0x000fe20000000000 */
[----:B------:R-:W-:Y:S01]  /*1370*/  IADD3.X R23, PT, PT, R23, UR9, RZ, P0, !PT ;  /* 0x0000000917177c10 */ /* 0x000fe200087fe4ff */
[----:B------:R-:W-:-:S04]  /*1380*/  IMAD.WIDE.U32 R14, R20, 0x2, R10 ;  /* 0x00000002140e7825 */ /* 0x000fc800078e000a */
[----:B------:R-:W-:Y:S01]  /*1390*/  FFMA R6, R19, R27, R6 ;  /* 0x0000001b13067223 */ /* 0x000fe20000000006 */
[----:B0-----:R-:W-:Y:S01]  /*13a0*/  IMAD.X R17, RZ, RZ, R4, P1 ;  /* 0x000000ffff117224 */ /* 0x001fe200008e0604 */
[----:B------:R0:W3:Y:S01]  /*13b0*/  LDG.E.U16.CONSTANT R27, desc[UR6][R22.64] ;  /* 0x00000006161b7981 */ /* 0x0000e2000c1e9500 */
[----:B------:R-:W-:-:S03]  /*13c0*/  IMAD.SHL.U32 R19, R18, 0x2, RZ ;  /* 0x0000000212137824 */ /* 0x000fc600078e00ff */
[----:B------:R1:W4:Y:S02]  /*13d0*/  LDG.E.U16.CONSTANT R25, desc[UR6][R14.64] ;  /* 0x000000060e197981 */ /* 0x000324000c1e9500 */
[C---:B------:R-:W-:Y:S02]  /*13e0*/  IADD3 R16, P0, PT, R19.reuse, UR4, RZ ;  /* 0x0000000413107c10 */ /* 0x040fe4000ff1e0ff */
[----:B0-----:R-:W-:Y:S01]  /*13f0*/  SHF.L.U64.HI R22, R18, 0x1, R17 ;  /* 0x0000000112167819 */ /* 0x001fe20000010211 */
[----:B-1----:R-:W-:Y:S01]  /*1400*/  IMAD.WIDE.U32 R14, R20, 0x2, R12 ;  /* 0x00000002140e7825 */ /* 0x002fe200078e000c */
[----:B------:R-:W-:Y:S02]  /*1410*/  IADD3 R18, P1, PT, R19, UR8, RZ ;  /* 0x0000000813127c10 */ /* 0x000fe4000ff3e0ff */
[C---:B------:R-:W-:Y:S02]  /*1420*/  IADD3.X R17, PT, PT, R22.reuse, UR5, RZ, P0, !PT ;  /* 0x0000000516117c10 */ /* 0x040fe400087fe4ff */
[----:B------:R0:W5:Y:S01]  /*1430*/  LDG.E.U16.CONSTANT R29, desc[UR6][R14.64] ;  /* 0x000000060e1d7981 */ /* 0x000162000c1e9500 */
[----:B------:R-:W-:-:S03]  /*1440*/  IADD3.X R19, PT, PT, R22, UR9, RZ, P1, !PT ;  /* 0x0000000916137c10 */ /* 0x000fc60008ffe4ff */
[----:B------:R1:W3:Y:S04]  /*1450*/  LDG.E.U16.CONSTANT R16, desc[UR6][R16.64] ;  /* 0x0000000610107981 */ /* 0x0002e8000c1e9500 */
[----:B------:R-:W3:Y:S01]  /*1460*/  LDG.E.U16.CONSTANT R18, desc[UR6][R18.64] ;  /* 0x0000000612127981 */ /* 0x000ee2000c1e9500 */
[----:B0-----:R-:W-:Y:S01]  /*1470*/  HADD2.F32 R15, -RZ, R24.H0_H0 ;  /* 0x20000018ff0f7230 */ /* 0x001fe20000004100 */
[----:B------:R-:W-:-:S05]  /*1480*/  IADD3 R24, PT, PT, R20, R3, RZ ;  /* 0x0000000314187210 */ /* 0x000fca0007ffe0ff */
[----:B------:R-:W-:-:S04]  /*1490*/  IMAD.WIDE.U32 R22, R24, 0x2, R10 ;  /* 0x0000000218167825 */ /* 0x000fc800078e000a */
[----:B------:R-:W-:Y:S01]  /*14a0*/  FMUL R15, R8, R15 ;  /* 0x0000000f080f7220 */ /* 0x000fe20000400000 */
[----:B------:R-:W-:Y:S01]  /*14b0*/  HADD2.F32 R28, -RZ, R28.H0_H0 ;  /* 0x2000001cff1c7230 */ /* 0x000fe20000004100 */
[----:B------:R-:W3:Y:S04]  /*14c0*/  LDG.E.U16.CONSTANT R22, desc[UR6][R22.64] ;  /* 0x0000000616167981 */ /* 0x000ee8000c1e9500 */
[----:B-1----:R-:W-:Y:S01]  /*14d0*/  FMUL R17, R28, R15 ;  /* 0x0000000f1c117220 */ /* 0x002fe20000400000 */
[----:B------:R-:W-:-:S05]  /*14e0*/  IMAD.WIDE.U32 R14, R24, 0x2, R12 ;  /* 0x00000002180e7825 */ /* 0x000fca00078e000c */
[----:B------:R0:W3:Y:S01]  /*14f0*/  LDG.E.U16.CONSTANT R28, desc[UR6][R14.64] ;  /* 0x000000060e1c7981 */ /* 0x0000e2000c1e9500 */
[C---:B------:R-:W-:Y:S02]  /*1500*/  IADD3 R26, P1, PT, R5.reuse, R26, RZ ;  /* 0x0000001a051a7210 */ /* 0x040fe40007f3e0ff */
[----:B0-----:R-:W-:Y:S01]  /*1510*/  IADD3 R15, P0, PT, R5, R0, RZ ;  /* 0x00000000050f7210 */ /* 0x001fe20007f1e0ff */
[----:B--2---:R-:W-:-:S05]  /*1520*/  HADD2.F32 R21, -RZ, R21.H0_H0 ;  /* 0x20000015ff157230 */ /* 0x004fca0000004100 */
[----:B------:R-:W-:Y:S01]  /*1530*/  FADD R21, R21, 1 ;  /* 0x3f80000015157421 */ /* 0x000fe20000000000 */
[----:B----4-:R-:W-:-:S05]  /*1540*/  HADD2.F32 R25, -RZ, R25.H0_H0 ;  /* 0x20000019ff197230 */ /* 0x010fca0000004100 */
[----:B------:R-:W-:Y:S01]  /*1550*/  FMUL R25, R8, R25 ;  /* 0x0000001908197220 */ /* 0x000fe20000400000 */
[----:B-----5:R-:W-:Y:S02]  /*1560*/  HADD2.F32 R29, -RZ, R29.H0_H0 ;  /* 0x2000001dff1d7230 */ /* 0x020fe40000004100 */
[----:B---3--:R-:W-:Y:S02]  /*1570*/  HADD2.F32 R19, -RZ, R16.H0_H0 ;  /* 0x20000010ff137230 */ /* 0x008fe40000004100 */
[----:B------:R-:W-:Y:S02]  /*1580*/  HADD2.F32 R16, -RZ, R27.H0_H0 ;  /* 0x2000001bff107230 */ /* 0x000fe40000004100 */
[----:B------:R-:W-:Y:S01]  /*1590*/  FMUL R25, R29, R25 ;  /* 0x000000191d197220 */ /* 0x000fe20000400000 */
[----:B------:R-:W-:Y:S02]  /*15a0*/  HADD2.F32 R18, -RZ, R18.H0_H0 ;  /* 0x20000012ff127230 */ /* 0x000fe40000004100 */
[----:B------:R-:W-:Y:S01]  /*15b0*/  FADD R19, R19, 1 ;  /* 0x3f80000013137421 */ /* 0x000fe20000000000 */
[----:B------:R-:W-:Y:S01]  /*15c0*/  FFMA R0, R17, R21, R16 ;  /* 0x0000001511007223 */ /* 0x000fe20000000010 */
[----:B------:R-:W-:-:S02]  /*15d0*/  IMAD.X R21, RZ, RZ, R2, P0 ;  /* 0x000000ffff157224 */ /* 0x000fc400000e0602 */
[----:B------:R-:W-:Y:S01]  /*15e0*/  FFMA R25, R25, R19, R18 ;  /* 0x0000001319197223 */ /* 0x000fe20000000012 */
[----:B------:R-:W-:Y:S01]  /*15f0*/  LEA R14, P0, R15, UR10, 0x1 ;  /* 0x0000000a0f0e7c11 */ /* 0x000fe2000f8008ff */
[----:B------:R-:W-:Y:S01]  /*1600*/  IMAD.X R17, RZ, RZ, R2, P1 ;  /* 0x000000ffff117224 */ /* 0x000fe200008e0602 */
[----:B------:R-:W-:Y:S02]  /*1610*/  IADD3 R18, P2, PT, R7, R24, RZ ;  /* 0x0000001807127210 */ /* 0x000fe40007f5e0ff */
[----:B------:R-:W-:Y:S01]  /*1620*/  LEA.HI.X R15, R15, UR11, R21, 0x1, P0 ;  /* 0x0000000b0f0f7c11 */ /* 0x000fe200080f0c15 */
[----:B------:R-:W-:Y:S01]  /*1630*/  HADD2.F32 R19, -RZ, R22.H0_H0 ;  /* 0x20000016ff137230 */ /* 0x000fe20000004100 */
[----:B------:R-:W-:Y:S01]  /*1640*/  LEA R16, P1, R26, UR10, 0x1 ;  /* 0x0000000a1a107c11 */ /* 0x000fe2000f8208ff */
[----:B------:R-:W-:Y:S01]  /*1650*/  IMAD.SHL.U32 R22, R18, 0x2, RZ ;  /* 0x0000000212167824 */ /* 0x000fe200078e00ff */
[----:B------:R-:W-:Y:S02]  /*1660*/  IADD3.X R23, PT, PT, RZ, R4, RZ, P2, !PT ;  /* 0x00000004ff177210 */ /* 0x000fe400017fe4ff */
[----:B------:R-:W-:Y:S01]  /*1670*/  FMUL R21, R8, R19 ;  /* 0x0000001308157220 */ /* 0x000fe20000400000 */
[----:B------:R-:W-:-:S02]  /*1680*/  IADD3 R19, P0, PT, R5, R20, RZ ;  /* 0x0000001405137210 */ /* 0x000fc40007f1e0ff */
[----:B------:R-:W-:Y:S01]  /*1690*/  LEA.HI.X R17, R26, UR11, R17, 0x1, P1 ;  /* 0x0000000b1a117c11 */ /* 0x000fe200088f0c11 */
[----:B------:R-:W-:Y:S01]  /*16a0*/  HADD2.F32 R26, -RZ, R28.H0_H0 ;  /* 0x2000001cff1a7230 */ /* 0x000fe20000004100 */
[----:B------:R-:W-:Y:S01]  /*16b0*/  SHF.L.U64.HI R23, R18, 0x1, R23 ;  /* 0x0000000112177819 */ /* 0x000fe20000010217 */
[----:B------:R-:W-:Y:S01]  /*16c0*/  IMAD.X R28, RZ, RZ, R2, P0 ;  /* 0x000000ffff1c7224 */ /* 0x000fe200000e0602 */
[C---:B------:R-:W-:Y:S02]  /*16d0*/  LEA R18, P0, R19.reuse, UR10, 0x1 ;  /* 0x0000000a13127c11 */ /* 0x040fe4000f8008ff */
[----:B------:R-:W-:Y:S01]  /*16e0*/  IADD3 R20, P1, PT, R22, UR4, RZ ;  /* 0x0000000416147c10 */ /* 0x000fe2000ff3e0ff */
[----:B------:R-:W-:Y:S01]  /*16f0*/  FMUL R26, R26, R21 ;  /* 0x000000151a1a7220 */ /* 0x000fe20000400000 */
[----:B------:R-:W-:Y:S02]  /*1700*/  LEA.HI.X R19, R19, UR11, R28, 0x1, P0 ;  /* 0x0000000b13137c11 */ /* 0x000fe400080f0c1c */
[----:B------:R-:W-:-:S02]  /*1710*/  IADD3.X R21, PT, PT, R23, UR5, RZ, P1, !PT ;  /* 0x0000000517157c10 */ /* 0x000fc40008ffe4ff */
[----:B------:R-:W-:-:S03]  /*1720*/  IADD3 R22, P0, PT, R22, UR8, RZ ;  /* 0x0000000816167c10 */ /* 0x000fc6000ff1e0ff */
[----:B------:R-:W2:Y:S01]  /*1730*/  LDG.E.U16.CONSTANT R20, desc[UR6][R20.64] ;  /* 0x0000000614147981 */ /* 0x000ea2000c1e9500 */
[----:B------:R-:W-:-:S05]  /*1740*/  IADD3.X R23, PT, PT, R23, UR9, RZ, P0, !PT ;  /* 0x0000000917177c10 */ /* 0x000fca00087fe4ff */
[----:B------:R-:W3:Y:S01]  /*1750*/  LDG.E.U16.CONSTANT R22, desc[UR6][R22.64] ;  /* 0x0000000616167981 */ /* 0x000ee2000c1e9500 */
[----:B------:R-:W-:Y:S02]  /*1760*/  F2FP.F16.F32.PACK_AB R0, RZ, R0 ;  /* 0x00000000ff00723e */ /* 0x000fe400000000ff */
[----:B------:R-:W-:Y:S02]  /*1770*/  F2FP.F16.F32.PACK_AB R6, RZ, R6 ;  /* 0x00000006ff06723e */ /* 0x000fe400000000ff */
[----:B------:R-:W-:-:S03]  /*1780*/  F2FP.F16.F32.PACK_AB R25, RZ, R25 ;  /* 0x00000019ff19723e */ /* 0x000fc600000000ff */
[----:B------:R0:W-:Y:S01]  /*1790*/  STG.E.U16 desc[UR6][R14.64], R6 ;  /* 0x000000060e007986 */ /* 0x0001e2000c101506 */
[----:B--2---:R-:W-:-:S05]  /*17a0*/  HADD2.F32 R27, -RZ, R20.H0_H0 ;  /* 0x20000014ff1b7230 */ /* 0x004fca0000004100 */
[----:B------:R-:W-:Y:S01]  /*17b0*/  FADD R28, R27, 1 ;  /* 0x3f8000001b1c7421 */ /* 0x000fe20000000000 */
[----:B---3--:R-:W-:Y:S01]  /*17c0*/  HADD2.F32 R29, -RZ, R22.H0_H0 ;  /* 0x20000016ff1d7230 */ /* 0x008fe20000004100 */
[----:B------:R-:W-:-:S04]  /*17d0*/  IADD3 R27, P0, PT, R5, R24, RZ ;  /* 0x00000018051b7210 */ /* 0x000fc80007f1e0ff */
[----:B------:R-:W-:Y:S01]  /*17e0*/  FFMA R28, R26, R28, R29 ;  /* 0x0000001c1a1c7223 */ /* 0x000fe2000000001d */
[----:B------:R-:W-:Y:S02]  /*17f0*/  IADD3.X R29, PT, PT, RZ, R2, RZ, P0, !PT ;  /* 0x00000002ff1d7210 */ /* 0x000fe400007fe4ff */
[C---:B------:R-:W-:Y:S02]  /*1800*/  LEA R26, P0, R27.reuse, UR10, 0x1 ;  /* 0x0000000a1b1a7c11 */ /* 0x040fe4000f8008ff */
[----:B------:R-:W-:Y:S02]  /*1810*/  PRMT R20, R0, 0x7610, R20 ;  /* 0x0000761000147816 */ /* 0x000fe40000000014 */
[----:B------:R-:W-:Y:S02]  /*1820*/  LEA.HI.X R27, R27, UR11, R29, 0x1, P0 ;  /* 0x0000000b1b1b7c11 */ /* 0x000fe400080f0c1d */
[----:B------:R-:W-:Y:S01]  /*1830*/  F2FP.F16.F32.PACK_AB R28, RZ, R28 ;  /* 0x0000001cff1c723e */ /* 0x000fe200000000ff */
[----:B------:R0:W-:Y:S01]  /*1840*/  STG.E.U16 desc[UR6][R16.64], R20 ;  /* 0x0000001410007986 */ /* 0x0001e2000c101506 */
[----:B------:R-:W-:-:S03]  /*1850*/  IMAD.IADD R0, R24, 0x1, R3 ;  /* 0x0000000118007824 */ /* 0x000fc600078e0203 */
[----:B------:R0:W-:Y:S04]  /*1860*/  STG.E.U16 desc[UR6][R18.64], R25 ;  /* 0x0000001912007986 */ /* 0x0001e8000c101506 */
[----:B------:R0:W-:Y:S01]  /*1870*/  STG.E.U16 desc[UR6][R26.64], R28 ;  /* 0x0000001c1a007986 */ /* 0x0001e2000c101506 */
[----:B------:R-:W-:-:S13]  /*1880*/  ISETP.GE.AND P0, PT, R0, R9, PT ;  /* 0x000000090000720c */ /* 0x000fda0003f06270 */
[----:B0-----:R-:W-:Y:S05]  /*1890*/  @!P0 BRA `(.L_x_353) ;  /* 0xfffffff800248947 */ /* 0x001fea000383ffff */
[----:B------:R-:W-:Y:S05]  /*18a0*/  EXIT ;  /* 0x000000000000794d */ /* 0x000fea0003800000 */
.L_x_347:
[----:B------:R-:W-:Y:S02]  /*18b0*/  HFMA2 R19, -RZ, RZ, 0, 1.847743988037109375e-06 ;  /* 0x0000001fff137431 */ /* 0x000fe400000001ff */
[----:B------:R-:W-:Y:S02]  /*18c0*/  IMAD.MOV.U32 R17, RZ, RZ, 0x10 ;  /* 0x00000010ff117424 */ /* 0x000fe400078e00ff */
[----:B------:R-:W-:-:S07]  /*18d0*/  IMAD.MOV.U32 R14, RZ, RZ, -0x1 ;  /* 0xffffffffff0e7424 */ /* 0x000fce00078e00ff */
[----:B-1----:R-:W-:Y:S05]  /*18e0*/  WARPSYNC.COLLECTIVE R14, `(.L_x_354) ;  /* 0x000000000e087348 */ /* 0x002fea0003c00000 */
[----:B-1----:R0:W1:Y:S02]  /*18f0*/  SHFL.BFLY P0, R15, R6, R17, R19 ;  /* 0x0c000011060f7389 */ /* 0x0020640000000013 */
[----:B01----:R-:W-:Y:S05]  /*1900*/  ENDCOLLECTIVE ;  /* 0x000000000000791b */ /* 0x003fea0003800000 */
.L_x_354:
[----:B------:R-:W-:Y:S02]  /*1910*/  IMAD.MOV.U32 R17, RZ, RZ, 0x8 ;  /* 0x00000008ff117424 */ /* 0x000fe400078e00ff */
[----:B------:R-:W-:-:S04]  /*1920*/  IMAD.MOV.U32 R9, RZ, RZ, R15 ;  /* 0x000000ffff097224 */ /* 0x000fc800078e000f */
[----:B------:R-:W-:-:S05]  /*1930*/  FADD R9, R9, R6 ;  /* 0x0000000609097221 */ /* 0x000fca0000000000 */
[----:B------:R-:W-:-:S07]  /*1940*/  MOV R6, R9 ;  /* 0x0000000900067202 */ /* 0x000fce0000000f00 */
[----:B------:R-:W-:Y:S05]  /*1950*/  WARPSYNC.COLLECTIVE R14, `(.L_x_355) ;  /* 0x000000000e087348 */ /* 0x000fea0003c00000 */
[----:B------:R0:W1:Y:S02]  /*1960*/  SHFL.BFLY P0, R15, R6, R17, R19 ;  /* 0x0c000011060f7389 */ /* 0x0000640000000013 */
[----:B01----:R-:W-:Y:S05]  /*1970*/  ENDCOLLECTIVE ;  /* 0x000000000000791b */ /* 0x003fea0003800000 */
.L_x_355:
[----:B------:R-:W-:Y:S02]  /*1980*/  IMAD.MOV.U32 R17, RZ, RZ, 0x4 ;  /* 0x00000004ff117424 */ /* 0x000fe400078e00ff */
[----:B------:R-:W-:-:S04]  /*1990*/  IMAD.MOV.U32 R8, RZ, RZ, R15 ;  /* 0x000000ffff087224 */ /* 0x000fc800078e000f */
[----:B------:R-:W-:-:S05]  /*19a0*/  FADD R8, R9, R8 ;  /* 0x0000000809087221 */ /* 0x000fca0000000000 */
[----:B------:R-:W-:-:S07]  /*19b0*/  MOV R6, R8 ;  /* 0x0000000800067202 */ /* 0x000fce0000000f00 */
[----:B------:R-:W-:Y:S05]  /*19c0*/  WARPSYNC.COLLECTIVE R14, `(.L_x_356) ;  /* 0x000000000e087348 */ /* 0x000fea0003c00000 */
[----:B------:R0:W1:Y:S02]  /*19d0*/  SHFL.BFLY P0, R15, R6, R17, R19 ;  /* 0x0c000011060f7389 */ /* 0x0000640000000013 */
[----:B01----:R-:W-:Y:S05]  /*19e0*/  ENDCOLLECTIVE ;  /* 0x000000000000791b */ /* 0x003fea0003800000 */
.L_x_356:
[----:B------:R-:W-:Y:S02]  /*19f0*/  IMAD.MOV.U32 R17, RZ, RZ, 0x2 ;  /* 0x00000002ff117424 */ /* 0x000fe400078e00ff */
[----:B------:R-:W-:-:S04]  /*1a00*/  IMAD.MOV.U32 R13, RZ, RZ, R15 ;  /* 0x000000ffff0d7224 */ /* 0x000fc800078e000f */
[----:B------:R-:W-:-:S05]  /*1a10*/  FADD R13, R8, R13 ;  /* 0x0000000d080d7221 */ /* 0x000fca0000000000 */
[----:B------:R-:W-:-:S07]  /*1a20*/  MOV R6, R13 ;  /* 0x0000000d00067202 */ /* 0x000fce0000000f00 */
[----:B------:R-:W-:Y:S05]  /*1a30*/  WARPSYNC.COLLECTIVE R14, `(.L_x_357) ;  /* 0x000000000e087348 */ /* 0x000fea0003c00000 */
[----:B------:R0:W1:Y:S02]  /*1a40*/  SHFL.BFLY P0, R15, R6, R17, R19 ;  /* 0x0c000011060f7389 */ /* 0x0000640000000013 */
[----:B01----:R-:W-:Y:S05]  /*1a50*/  ENDCOLLECTIVE ;  /* 0x000000000000791b */ /* 0x003fea0003800000 */
.L_x_357:
[----:B------:R-:W-:Y:S02]  /*1a60*/  IMAD.MOV.U32 R17, RZ, RZ, 0x1 ;  /* 0x00000001ff117424 */ /* 0x000fe400078e00ff */
[----:B------:R-:W-:-:S04]  /*1a70*/  IMAD.MOV.U32 R12, RZ, RZ, R15 ;  /* 0x000000ffff0c7224 */ /* 0x000fc800078e000f */
[----:B------:R-:W-:-:S05]  /*1a80*/  FADD R12, R13, R12 ;  /* 0x0000000c0d0c7221 */ /* 0x000fca0000000000 */
[----:B------:R-:W-:-:S07]  /*1a90*/  MOV R6, R12 ;  /* 0x0000000c00067202 */ /* 0x000fce0000000f00 */
[----:B------:R-:W-:Y:S05]  /*1aa0*/  WARPSYNC.COLLECTIVE R14, `(.L_x_358) ;  /* 0x000000000e087348 */ /* 0x000fea0003c00000 */
[----:B------:R0:W1:Y:S02]  /*1ab0*/  SHFL.BFLY P0, R15, R6, R17, R19 ;  /* 0x0c000011060f7389 */ /* 0x0000640000000013 */
[----:B01----:R-:W-:Y:S05]  /*1ac0*/  ENDCOLLECTIVE ;  /* 0x000000000000791b */ /* 0x003fea0003800000 */
.L_x_358:
[----:B------:R-:W-:Y:S05]  /*1ad0*/  BRA `(.L_x_359) ;  /* 0xffffffec00c47947 */ /* 0x000fea000383ffff */
        .weak           $__internal_8_$__cuda_sm3x_div_rn_noftz_f32_slowpath
        .type           $__internal_8_$__cuda_sm3x_div_rn_noftz_f32_slowpath,@function
        .size           $__internal_8_$__cuda_sm3x_div_rn_noftz_f32_slowpath,(.L_x_380 - $__internal_8_$__cuda_sm3x_div_rn_noftz_f32_slowpath)
$__internal_8_$__cuda_sm3x_div_rn_noftz_f32_slowpath:
        /* <DEDUP_REMOVED lines=36> */
.L_x_361:
        /* <DEDUP_REMOVED lines=51> */
.L_x_368:
[----:B------:R-:W-:-:S04]  /*2050*/  LOP3.LUT R6, R6, 0x80000000, RZ, 0xc0, !PT ;  /* 0x8000000006067812 */ /* 0x000fc800078ec0ff */
[----:B------:R-:W-:Y:S01]  /*2060*/  LOP3.LUT R6, R6, 0x7f800000, RZ, 0xfc, !PT ;  /* 0x7f80000006067812 */ /* 0x000fe200078efcff */
[----:B------:R-:W-:Y:S06]  /*2070*/  BRA `(.L_x_369) ;  /* 0x0000000000047947 */ /* 0x000fec0003800000 */
.L_x_367:
[----:B------:R-:W-:-:S07]  /*2080*/  LEA R6, R13, R6, 0x17 ;  /* 0x000000060d067211 */ /* 0x000fce00078eb8ff */
.L_x_369:
[----:B------:R-:W-:Y:S05]  /*2090*/  BSYNC.RECONVERGENT B2 ;  /* 0x0000000000027941 */ /* 0x000fea0003800200 */
.L_x_366:
[----:B------:R-:W-:Y:S05]  /*20a0*/  BRA `(.L_x_370) ;  /* 0x0000000000207947 */ /* 0x000fea0003800000 */
.L_x_365:
[----:B------:R-:W-:-:S04]  /*20b0*/  LOP3.LUT R6, R15, 0x80000000, R14, 0x48, !PT ;  /* 0x800000000f067812 */ /* 0x000fc800078e480e */
[----:B------:R-:W-:Y:S01]  /*20c0*/  LOP3.LUT R6, R6, 0x7f800000, RZ, 0xfc, !PT ;  /* 0x7f80000006067812 */ /* 0x000fe200078efcff */
[----:B------:R-:W-:Y:S06]  /*20d0*/  BRA `(.L_x_370) ;  /* 0x0000000000147947 */ /* 0x000fec0003800000 */
.L_x_364:
[----:B------:R-:W-:Y:S01]  /*20e0*/  LOP3.LUT R6, R15, 0x80000000, R14, 0x48, !PT ;  /* 0x800000000f067812 */ /* 0x000fe200078e480e */
[----:B------:R-:W-:Y:S06]  /*20f0*/  BRA `(.L_x_370) ;  /* 0x00000000000c7947 */ /* 0x000fec0003800000 */
.L_x_363:
[----:B------:R-:W0:Y:S01]  /*2100*/  MUFU.RSQ R6, -QNAN ;  /* 0xffc0000000067908 */ /* 0x000e220000001400 */
[----:B------:R-:W-:Y:S05]  /*2110*/  BRA `(.L_x_370) ;  /* 0x0000000000047947 */ /* 0x000fea0003800000 */
.L_x_362:
[----:B------:R-:W-:-:S07]  /*2120*/  FADD.FTZ R6, R6, R9 ;  /* 0x0000000906067221 */ /* 0x000fce0000010000 */
.L_x_370:
[----:B------:R-:W-:Y:S05]  /*2130*/  BSYNC.RECONVERGENT B1 ;  /* 0x0000000000017941 */ /* 0x000fea0003800200 */
.L_x_360:
[----:B------:R-:W-:-:S04]  /*2140*/  IMAD.MOV.U32 R9, RZ, RZ, 0x0 ;  /* 0x00000000ff097424 */ /* 0x000fc800078e00ff */
[----:B0-----:R-:W-:Y:S05]  /*2150*/  RET.REL.NODEC R8 `(_Z20adaln_rmsnorm_kernelI6__halffEvPT_PKS1_S4_S4_S4_iiif) ;  /* 0xffffffdc08a87950 */ /* 0x001fea0003c3ffff */
.L_x_371:
        /* <DEDUP_REMOVED lines=10> */
.L_x_380:


//--------------------- .nv.shared._Z17adaln_zero_kernelIffEvPT_PKS0_S3_S3_S3_S3_iiif --------------------------
	.section	.nv.shared._Z17adaln_zero_kernelIffEvPT_PKS0_S3_S3_S3_S3_iiif,"aw",@nobits
	.sectionflags	@""
	.align	16
.nv.shared._Z17adaln_zero_kernelIffEvPT_PKS0_S3_S3_S3_S3_iiif:
	.zero		1040


//--------------------- .nv.shared.reserved.0     --------------------------
	.section	.nv.shared.reserved.0,"aw",@nobits
	.weak		__nv_reservedSMEM_offset_0_alias
	.size		__nv_reservedSMEM_offset_0_alias, 0, 64
	.other		__nv_reservedSMEM_offset_0_alias,@"STO_CUDA_RESERVED_SHARED STV_DEFAULT"
__nv_reservedSMEM_offset_0_alias:
	.zero		0
	.zero		64


//--------------------- .nv.shared._Z17adaln_zero_kernelI13__nv_bfloat16fEvPT_PKS1_S4_S4_S4_S4_iiif --------------------------
	.section	.nv.shared._Z17adaln_zero_kernelI13__nv_bfloat16fEvPT_PKS1_S4_S4_S4_S4_iiif,"aw",@nobits
	.sectionflags	@""
	.align	16
.nv.shared._Z17adaln_zero_kernelI13__nv_bfloat16fEvPT_PKS1_S4_S4_S4_S4_iiif:
	.zero		1040


//--------------------- .nv.shared._Z17adaln_zero_kernelI6__halffEvPT_PKS1_S4_S4_S4_S4_iiif --------------------------
	.section	.nv.shared._Z17adaln_zero_kernelI6__halffEvPT_PKS1_S4_S4_S4_S4_iiif,"aw",@nobits
	.sectionflags	@""
	.align	16
.nv.shared._Z17adaln_zero_kernelI6__halffEvPT_PKS1_S4_S4_S4_S4_iiif:
	.zero		1040


//--------------------- .nv.shared._Z22adaln_layernorm_kernelIffEvPT_PKS0_S3_S3_S3_S3_iiif --------------------------
	.section	.nv.shared._Z22adaln_layernorm_kernelIffEvPT_PKS0_S3_S3_S3_S3_iiif,"aw",@nobits
	.sectionflags	@""
	.align	16
.nv.shared._Z22adaln_layernorm_kernelIffEvPT_PKS0_S3_S3_S3_S3_iiif:
	.zero		1040


//--------------------- .nv.shared._Z22adaln_layernorm_kernelI13__nv_bfloat16fEvPT_PKS1_S4_S4_S4_S4_iiif --------------------------
	.section	.nv.shared._Z22adaln_layernorm_kernelI13__nv_bfloat16fEvPT_PKS1_S4_S4_S4_S4_iiif,"aw",@nobits
	.sectionflags	@""
	.align	16
.nv.shared._Z22adaln_layernorm_kernelI13__nv_bfloat16fEvPT_PKS1_S4_S4_S4_S4_iiif:
	.zero		1040


//--------------------- .nv.shared._Z22adaln_layernorm_kernelI6__halffEvPT_PKS1_S4_S4_S4_S4_iiif --------------------------
	.section	.nv.shared._Z22adaln_layernorm_kernelI6__halffEvPT_PKS1_S4_S4_S4_S4_iiif,"aw",@nobits
	.sectionflags	@""
	.align	16
.nv.shared._Z22adaln_layernorm_kernelI6__halffEvPT_PKS1_S4_S4_S4_S4_iiif:
	.zero		1040


//--------------------- .nv.shared._Z20adaln_rmsnorm_kernelIffEvPT_PKS0_S3_S3_S3_iiif --------------------------
	.section	.nv.shared._Z20adaln_rmsnorm_kernelIffEvPT_PKS0_S3_S3_S3_iiif,"aw",@nobits
	.sectionflags	@""
	.align	16
.nv.shared._Z20adaln_rmsnorm_kernelIffEvPT_PKS0_S3_S3_S3_iiif:
	.zero		1040


//--------------------- .nv.shared._Z20adaln_rmsnorm_kernelI13__nv_bfloat16fEvPT_PKS1_S4_S4_S4_iiif --------------------------
	.section	.nv.shared._Z20adaln_rmsnorm_kernelI13__nv_bfloat16fEvPT_PKS1_S4_S4_S4_iiif,"aw",@nobits
	.sectionflags	@""
	.align	16
.nv.shared._Z20adaln_rmsnorm_kernelI13__nv_bfloat16fEvPT_PKS1_S4_S4_S4_iiif:
	.zero		1040


//--------------------- .nv.shared._Z20adaln_rmsnorm_kernelI6__halffEvPT_PKS1_S4_S4_S4_iiif --------------------------
	.section	.nv.shared._Z20adaln_rmsnorm_kernelI6__halffEvPT_PKS1_S4_S4_S4_iiif,"aw",@nobits
	.sectionflags	@""
	.align	16
.nv.shared._Z20adaln_rmsnorm_kernelI6__halffEvPT_PKS1_S4_S4_S4_iiif:
	.zero		1040


//--------------------- .nv.constant0._Z17adaln_zero_kernelIffEvPT_PKS0_S3_S3_S3_S3_iiif --------------------------
	.section	.nv.constant0._Z17adaln_zero_kernelIffEvPT_PKS0_S3_S3_S3_S3_iiif,"a",@progbits
	.sectionflags	@""
	.align	4
.nv.constant0._Z17adaln_zero_kernelIffEvPT_PKS0_S3_S3_S3_S3_iiif:
	.zero		960


//--------------------- .nv.constant0._Z17adaln_zero_kernelI13__nv_bfloat16fEvPT_PKS1_S4_S4_S4_S4_iiif --------------------------
	.section	.nv.constant0._Z17adaln_zero_kernelI13__nv_bfloat16fEvPT_PKS1_S4_S4_S4_S4_iiif,"a",@progbits
	.sectionflags	@""
	.align	4
.nv.constant0._Z17adaln_zero_kernelI13__nv_bfloat16fEvPT_PKS1_S4_S4_S4_S4_iiif:
	.zero		960


//--------------------- .nv.constant0._Z17adaln_zero_kernelI6__halffEvPT_PKS1_S4_S4_S4_S4_iiif --------------------------
	.section	.nv.constant0._Z17adaln_zero_kernelI6__halffEvPT_PKS1_S4_S4_S4_S4_iiif,"a",@progbits
	.sectionflags	@""
	.align	4
.nv.constant0._Z17adaln_zero_kernelI6__halffEvPT_PKS1_S4_S4_S4_S4_iiif:
	.zero		960


//--------------------- .nv.constant0._Z22adaln_layernorm_kernelIffEvPT_PKS0_S3_S3_S3_S3_iiif --------------------------
	.section	.nv.constant0._Z22adaln_layernorm_kernelIffEvPT_PKS0_S3_S3_S3_S3_iiif,"a",@progbits
	.sectionflags	@""
	.align	4
.nv.constant0._Z22adaln_layernorm_kernelIffEvPT_PKS0_S3_S3_S3_S3_iiif:
	.zero		960


//--------------------- .nv.constant0._Z22adaln_layernorm_kernelI13__nv_bfloat16fEvPT_PKS1_S4_S4_S4_S4_iiif --------------------------
	.section	.nv.constant0._Z22adaln_layernorm_kernelI13__nv_bfloat16fEvPT_PKS1_S4_S4_S4_S4_iiif,"a",@progbits
	.sectionflags	@""
	.align	4
.nv.constant0._Z22adaln_layernorm_kernelI13__nv_bfloat16fEvPT_PKS1_S4_S4_S4_S4_iiif:
	.zero		960


//--------------------- .nv.constant0._Z22adaln_layernorm_kernelI6__halffEvPT_PKS1_S4_S4_S4_S4_iiif --------------------------
	.section	.nv.constant0._Z22adaln_layernorm_kernelI6__halffEvPT_PKS1_S4_S4_S4_S4_iiif,"a",@progbits
	.sectionflags	@""
	.align	4
.nv.constant0._Z22adaln_layernorm_kernelI6__halffEvPT_PKS1_S4_S4_S4_S4_iiif:
	.zero		960


//--------------------- .nv.constant0._Z20adaln_rmsnorm_kernelIffEvPT_PKS0_S3_S3_S3_iiif --------------------------
	.section	.nv.constant0._Z20adaln_rmsnorm_kernelIffEvPT_PKS0_S3_S3_S3_iiif,"a",@progbits
	.sectionflags	@""
	.align	4
.nv.constant0._Z20adaln_rmsnorm_kernelIffEvPT_PKS0_S3_S3_S3_iiif:
	.zero		952


//--------------------- .nv.constant0._Z20adaln_rmsnorm_kernelI13__nv_bfloat16fEvPT_PKS1_S4_S4_S4_iiif --------------------------
	.section	.nv.constant0._Z20adaln_rmsnorm_kernelI13__nv_bfloat16fEvPT_PKS1_S4_S4_S4_iiif,"a",@progbits
	.sectionflags	@""
	.align	4
.nv.constant0._Z20adaln_rmsnorm_kernelI13__nv_bfloat16fEvPT_PKS1_S4_S4_S4_iiif:
	.zero		952


//--------------------- .nv.constant0._Z20adaln_rmsnorm_kernelI6__halffEvPT_PKS1_S4_S4_S4_iiif --------------------------
	.section	.nv.constant0._Z20adaln_rmsnorm_kernelI6__halffEvPT_PKS1_S4_S4_S4_iiif,"a",@progbits
	.sectionflags	@""
	.align	4
.nv.constant0._Z20adaln_rmsnorm_kernelI6__halffEvPT_PKS1_S4_S4_S4_iiif:
	.zero		952


//--------------------- SYMBOLS --------------------------

	.type		.nv.reservedSmem.offset0,@object
	.size		.nv.reservedSmem.offset0,0x4
	.type		.nv.reservedSmem.cap,@object
	.size		.nv.reservedSmem.cap,0x4
